def matmul_kernel(
    a_ptr,
    b_ptr,
    c_ptr,
    M,
    N,
    K,
    stride_am,
    stride_ak,
    stride_bk,
    stride_bn,
    stride_cm,
    stride_cn,
    BLOCK_M: tl.constexpr,
    BLOCK_N: tl.constexpr,
    BLOCK_K: tl.constexpr,
    GROUP_M: tl.constexpr,
):
    pid = tl.program_id(axis=0)
    num_pid_m = tl.cdiv(M, BLOCK_M)
    num_pid_n = tl.cdiv(N, BLOCK_N)
    num_pid_in_group = GROUP_M * num_pid_n
    group_id = pid // num_pid_in_group
    first_pid_m = group_id * GROUP_M
    group_size_m = min(num_pid_m - first_pid_m, GROUP_M)
    pid_m = first_pid_m + ((pid % num_pid_in_group) % group_size_m)
    pid_n = (pid % num_pid_in_group) // group_size_m

    offs_am = (pid_m * BLOCK_M + tl.arange(0, BLOCK_M)) % M
    offs_bn = (pid_n * BLOCK_N + tl.arange(0, BLOCK_N)) % N
    offs_k = tl.arange(0, BLOCK_K)
    a_ptrs = a_ptr + offs_am[:, None] * stride_am + offs_k[None, :] * stride_ak
    b_ptrs = b_ptr + offs_k[:, None] * stride_bk + offs_bn[None, :] * stride_bn

    acc = tl.zeros((BLOCK_M, BLOCK_N), dtype=tl.float32)
    for kk in range(0, tl.cdiv(K, BLOCK_K)):
        a = tl.load(a_ptrs, mask=offs_k[None, :] < K - kk * BLOCK_K, other=0.0)
        b = tl.load(b_ptrs, mask=offs_k[:, None] < K - kk * BLOCK_K, other=0.0)
        acc = tl.dot(a, b, acc)
        a_ptrs += BLOCK_K * stride_ak
        b_ptrs += BLOCK_K * stride_bk

    c = acc.to(c_ptr.dtype.element_ty)
    offs_cm = pid_m * BLOCK_M + tl.arange(0, BLOCK_M)
    offs_cn = pid_n * BLOCK_N + tl.arange(0, BLOCK_N)
    c_ptrs = c_ptr + offs_cm[:, None] * stride_cm + offs_cn[None, :] * stride_cn
    mask = (offs_cm[:, None] < M) & (offs_cn[None, :] < N)
    tl.store(c_ptrs, c, mask=mask)

# config = {"BLOCK_K": 64, "BLOCK_M": 128, "BLOCK_N": 256, "GROUP_M": 8, "arch": "sm_100", "dtype": "fp32", "num_ctas": 1, "num_stages": 3, "num_warps": 8}
# arch = sm_100


// ===== COMPILED SASS (sm_100a) =====

	.target	sm_100a

	.elftype	@"ET_EXEC"


//--------------------- .note.nv.tkinfo           --------------------------
	.section	.note.nv.tkinfo,"",@"SHT_NOTE"
	.sectionflags	@"SHF_NOTE_NV_TKINFO"
	.tkinfo
        /*0018*/ 	.word	0x00000081
        /*0030*/ 	.string	""
        /*0030*/ 	.string	"ptxas-blackwell"
        /*0030*/ 	.string	"Cuda compilation tools, release 12.9, V12.9.86"
        /*0030*/ 	.string	"Build cuda_12.9.r12.9/compiler.36037853_0"
        /*0030*/ 	.string	"-v  -suppress-debug-info  -lineinfo  -arch sm_100a "



//--------------------- .note.nv.cuver            --------------------------
	.section	.note.nv.cuver,"",@"SHT_NOTE"
	.sectionflags	@"SHF_NOTE_NV_CUVER"
        /*0018*/ 	.short	0x0001
        /*001a*/ 	.short	0x0064
        /*001c*/ 	.short	0x0001
        /*001e*/ 	.short	0x0000
        /*0020*/ 	.short	0x0001
        /*0022*/ 	.short	0x0000


//--------------------- .nv.info                  --------------------------
	.section	.nv.info,"",@"SHT_CUDA_INFO"
	.align	4


	//----- nvinfo : EIATTR_REGCOUNT
	.align		4
        /*0000*/ 	.byte	0x04, 0x2f
        /*0002*/ 	.short	(.L_4 - .L_3)
	.align		4
.L_3:
        /*0004*/ 	.word	index@(matmul_kernel)
        /*0008*/ 	.word	0x000000ff


	//----- nvinfo : EIATTR_FRAME_SIZE
	.align		4
.L_4:
        /*000c*/ 	.byte	0x04, 0x11
        /*000e*/ 	.short	(.L_6 - .L_5)
	.align		4
.L_5:
        /*0010*/ 	.word	index@($__internal_2_$__cuda_sm10x_tcgen05_guardrail_trap_unallocated_columns_being_dealloced)
        /*0014*/ 	.word	0x000000f8


	//----- nvinfo : EIATTR_FRAME_SIZE
	.align		4
.L_6:
        /*0018*/ 	.byte	0x04, 0x11
        /*001a*/ 	.short	(.L_8 - .L_7)
	.align		4
.L_7:
        /*001c*/ 	.word	index@($__internal_1_$__cuda_sm10x_tcgen05_guardrail_trap_phase_invalid_during_alloc)
        /*0020*/ 	.word	0x000000f8


	//----- nvinfo : EIATTR_FRAME_SIZE
	.align		4
.L_8:
        /*0024*/ 	.byte	0x04, 0x11
        /*0026*/ 	.short	(.L_10 - .L_9)
	.align		4
.L_9:
        /*0028*/ 	.word	index@($__internal_0_$__cuda_sm10x_tcgen05_guardrail_trap_col_being_dealloced_not_returned_by_alloc)
        /*002c*/ 	.word	0x000000f8


	//----- nvinfo : EIATTR_FRAME_SIZE
	.align		4
.L_10:
        /*0030*/ 	.byte	0x04, 0x11
        /*0032*/ 	.short	(.L_12 - .L_11)
	.align		4
.L_11:
        /*0034*/ 	.word	index@(matmul_kernel)
        /*0038*/ 	.word	0x000000f8


	//----- nvinfo : EIATTR_MIN_STACK_SIZE
	.align		4
.L_12:
        /*003c*/ 	.byte	0x04, 0x12
        /*003e*/ 	.short	(.L_14 - .L_13)
	.align		4
.L_13:
        /*0040*/ 	.word	index@(matmul_kernel)
        /*0044*/ 	.word	0x000000f8
.L_14:


//--------------------- .nv.info.matmul_kernel    --------------------------
	.section	.nv.info.matmul_kernel,"",@"SHT_CUDA_INFO"
	.sectionflags	@""
	.align	4


	//----- nvinfo : EIATTR_CUDA_API_VERSION
	.align		4
        /*0000*/ 	.byte	0x04, 0x37
        /*0002*/ 	.short	(.L_16 - .L_15)
.L_15:
        /*0004*/ 	.word	0x00000081


	//----- nvinfo : EIATTR_KPARAM_INFO
	.align		4
.L_16:
        /*0008*/ 	.byte	0x04, 0x17
        /*000a*/ 	.short	(.L_18 - .L_17)
.L_17:
        /*000c*/ 	.word	0x00000000
        /*0010*/ 	.short	0x000d
        /*0012*/ 	.short	0x0048
        /*0014*/ 	.byte	0x00, 0xf4, 0x21, 0x00


	//----- nvinfo : EIATTR_KPARAM_INFO
	.align		4
.L_18:
        /*0018*/ 	.byte	0x04, 0x17
        /*001a*/ 	.short	(.L_20 - .L_19)
.L_19:
        /*001c*/ 	.word	0x00000000
        /*0020*/ 	.short	0x000c
        /*0022*/ 	.short	0x0040
        /*0024*/ 	.byte	0x00, 0xf4, 0x21, 0x00


	//----- nvinfo : EIATTR_KPARAM_INFO
	.align		4
.L_20:
        /*0028*/ 	.byte	0x04, 0x17
        /*002a*/ 	.short	(.L_22 - .L_21)
.L_21:
        /*002c*/ 	.word	0x00000000
        /*0030*/ 	.short	0x000b
        /*0032*/ 	.short	0x0038
        /*0034*/ 	.byte	0x00, 0xf0, 0x11, 0x00


	//----- nvinfo : EIATTR_KPARAM_INFO
	.align		4
.L_22:
        /*0038*/ 	.byte	0x04, 0x17
        /*003a*/ 	.short	(.L_24 - .L_23)
.L_23:
        /*003c*/ 	.word	0x00000000
        /*0040*/ 	.short	0x000a
        /*0042*/ 	.short	0x0034
        /*0044*/ 	.byte	0x00, 0xf0, 0x11, 0x00


	//----- nvinfo : EIATTR_KPARAM_INFO
	.align		4
.L_24:
        /*0048*/ 	.byte	0x04, 0x17
        /*004a*/ 	.short	(.L_26 - .L_25)
.L_25:
        /*004c*/ 	.word	0x00000000
        /*0050*/ 	.short	0x0009
        /*0052*/ 	.short	0x0030
        /*0054*/ 	.byte	0x00, 0xf0, 0x11, 0x00


	//----- nvinfo : EIATTR_KPARAM_INFO
	.align		4
.L_26:
        /*0058*/ 	.byte	0x04, 0x17
        /*005a*/ 	.short	(.L_28 - .L_27)
.L_27:
        /*005c*/ 	.word	0x00000000
        /*0060*/ 	.short	0x0008
        /*0062*/ 	.short	0x002c
        /*0064*/ 	.byte	0x00, 0xf0, 0x11, 0x00


	//----- nvinfo : EIATTR_KPARAM_INFO
	.align		4
.L_28:
        /*0068*/ 	.byte	0x04, 0x17
        /*006a*/ 	.short	(.L_30 - .L_29)
.L_29:
        /*006c*/ 	.word	0x00000000
        /*0070*/ 	.short	0x0007
        /*0072*/ 	.short	0x0028
        /*0074*/ 	.byte	0x00, 0xf0, 0x11, 0x00


	//----- nvinfo : EIATTR_KPARAM_INFO
	.align		4
.L_30:
        /*0078*/ 	.byte	0x04, 0x17
        /*007a*/ 	.short	(.L_32 - .L_31)
.L_31:
        /*007c*/ 	.word	0x00000000
        /*0080*/ 	.short	0x0006
        /*0082*/ 	.short	0x0024
        /*0084*/ 	.byte	0x00, 0xf0, 0x11, 0x00


	//----- nvinfo : EIATTR_KPARAM_INFO
	.align		4
.L_32:
        /*0088*/ 	.byte	0x04, 0x17
        /*008a*/ 	.short	(.L_34 - .L_33)
.L_33:
        /*008c*/ 	.word	0x00000000
        /*0090*/ 	.short	0x0005
        /*0092*/ 	.short	0x0020
        /*0094*/ 	.byte	0x00, 0xf0, 0x11, 0x00


	//----- nvinfo : EIATTR_KPARAM_INFO
	.align		4
.L_34:
        /*0098*/ 	.byte	0x04, 0x17
        /*009a*/ 	.short	(.L_36 - .L_35)
.L_35:
        /*009c*/ 	.word	0x00000000
        /*00a0*/ 	.short	0x0004
        /*00a2*/ 	.short	0x001c
        /*00a4*/ 	.byte	0x00, 0xf0, 0x11, 0x00


	//----- nvinfo : EIATTR_KPARAM_INFO
	.align		4
.L_36:
        /*00a8*/ 	.byte	0x04, 0x17
        /*00aa*/ 	.short	(.L_38 - .L_37)
.L_37:
        /*00ac*/ 	.word	0x00000000
        /*00b0*/ 	.short	0x0003
        /*00b2*/ 	.short	0x0018
        /*00b4*/ 	.byte	0x00, 0xf0, 0x11, 0x00


	//----- nvinfo : EIATTR_KPARAM_INFO
	.align		4
.L_38:
        /*00b8*/ 	.byte	0x04, 0x17
        /*00ba*/ 	.short	(.L_40 - .L_39)
.L_39:
        /*00bc*/ 	.word	0x00000000
        /*00c0*/ 	.short	0x0002
        /*00c2*/ 	.short	0x0010
        /*00c4*/ 	.byte	0x00, 0xf4, 0x21, 0x00


	//----- nvinfo : EIATTR_KPARAM_INFO
	.align		4
.L_40:
        /*00c8*/ 	.byte	0x04, 0x17
        /*00ca*/ 	.short	(.L_42 - .L_41)
.L_41:
        /*00cc*/ 	.word	0x00000000
        /*00d0*/ 	.short	0x0001
        /*00d2*/ 	.short	0x0008
        /*00d4*/ 	.byte	0x00, 0xf4, 0x21, 0x00


	//----- nvinfo : EIATTR_KPARAM_INFO
	.align		4
.L_42:
        /*00d8*/ 	.byte	0x04, 0x17
        /*00da*/ 	.short	(.L_44 - .L_43)
.L_43:
        /*00dc*/ 	.word	0x00000000
        /*00e0*/ 	.short	0x0000
        /*00e2*/ 	.short	0x0000
        /*00e4*/ 	.byte	0x00, 0xf4, 0x21, 0x00


	//----- nvinfo : EIATTR_AT_ENTRY_FRAGMENTS
	.align		4
.L_44:
        /*00e8*/ 	.byte	0x04, 0x4f
        /*00ea*/ 	.short	(.L_46 - .L_45)


	//   ....[0]....
.L_45:
        /*00ec*/ 	.word	0x00000004


	//----- nvinfo : EIATTR_RESERVED_SMEM_USED
	.align		4
.L_46:
        /*00f0*/ 	.byte	0x01, 0x41
	.zero		2


	//----- nvinfo : EIATTR_SPARSE_MMA_MASK
	.align		4
        /*00f4*/ 	.byte	0x03, 0x50
        /*00f6*/ 	.short	0x0000


	//----- nvinfo : EIATTR_TCGEN05_1CTA_USED
	.align		4
        /*00f8*/ 	.byte	0x01, 0x51
	.zero		2


	//----- nvinfo : EIATTR_MAXREG_COUNT
	.align		4
        /*00fc*/ 	.byte	0x03, 0x1b
        /*00fe*/ 	.short	0x00ff


	//----- nvinfo : EIATTR_NUM_BARRIERS
	.align		4
        /*0100*/ 	.byte	0x02, 0x4c
        /*0102*/ 	.byte	0x01
	.zero		1


	//----- nvinfo : EIATTR_ANNOTATIONS
	.align		4
        /*0104*/ 	.byte	0x04, 0x55
        /*0106*/ 	.short	(.L_48 - .L_47)


	//   ....[0]....
.L_47:
        /*0108*/ 	.word	0x00000001
        /*010c*/ 	.byte	0x60, 0x0a, 0x00, 0x00, 0x01, 0x00, 0x00, 0x00, 0xe0, 0x3c, 0x00, 0x00, 0x01, 0x00, 0x00, 0x00
        /* <DEDUP_REMOVED lines=59> */
        /*04cc*/ 	.byte	0x90, 0xb7, 0x00, 0x00, 0x01, 0x00, 0x00, 0x00, 0xa0, 0xf2, 0x00, 0x00


	//----- nvinfo : EIATTR_INT_WARP_WIDE_INSTR_OFFSETS
	.align		4
.L_48:
        /*04d8*/ 	.byte	0x04, 0x31
        /*04da*/ 	.short	(.L_50 - .L_49)


	//   ....[0]....
.L_49:
        /*04dc*/ 	.word	0x00003e90


	//   ....[1]....
        /*04e0*/ 	.word	0x00003ed0


	//   ....[2]....
        /*04e4*/ 	.word	0x00003fd0


	//   ....[3]....
        /*04e8*/ 	.word	0x00013aa0


	//   ....[4]....
        /*04ec*/ 	.word	0x00013af0


	//----- nvinfo : EIATTR_COOP_GROUP_MASK_REGIDS
	.align		4
.L_50:
        /*04f0*/ 	.byte	0x04, 0x29
        /*04f2*/ 	.short	(.L_52 - .L_51)


	//   ....[0]....
.L_51:
        /*04f4*/ 	.word	0xffffffff


	//   ....[1]....
        /*04f8*/ 	.word	0xffffffff


	//   ....[2]....
        /*04fc*/ 	.word	0xffffffff


	//   ....[3]....
        /*0500*/ 	.word	0xffffffff


	//----- nvinfo : EIATTR_COOP_GROUP_INSTR_OFFSETS
	.align		4
.L_52:
        /*0504*/ 	.byte	0x04, 0x28
        /*0506*/ 	.short	(.L_54 - .L_53)


	//   ....[0]....
.L_53:
        /*0508*/ 	.word	0x00000070


	//   ....[1]....
        /*050c*/ 	.word	0x00000330


	//   ....[2]....
        /*0510*/ 	.word	0x00013930


	//   ....[3]....
        /*0514*/ 	.word	0x00013ba0


	//----- nvinfo : EIATTR_VRC_CTA_INIT_COUNT
	.align		4
.L_54:
        /*0518*/ 	.byte	0x02, 0x4a
        /*051a*/ 	.byte	0x80
	.zero		1


	//----- nvinfo : EIATTR_MBARRIER_INSTR_OFFSETS
	.align		4
        /*051c*/ 	.byte	0x04, 0x39
        /*051e*/ 	.short	(.L_56 - .L_55)


	//   ....[0]....
.L_55:
        /*0520*/ 	.word	0x00004100
        /*0524*/ 	.word	0x000000ff
        /*0528*/ 	.word	0x00000000
        /*052c*/ 	.short	0x0100
        /*052e*/ 	.byte	0x10
	.zero		1


	//   ....[1]....
        /*0530*/ 	.word	0x000041f0
        /*0534*/ 	.word	0x000000ff
        /*0538*/ 	.word	0x00040008
        /*053c*/ 	.short	0x0100
        /*053e*/ 	.byte	0x0b
	.zero		1


	//   ....[2]....
        /*0540*/ 	.word	0x0000cc10
        /*0544*/ 	.word	0x000000ff
        /*0548*/ 	.word	0x00000000
        /*054c*/ 	.short	0x010a
        /*054e*/ 	.byte	0x10
	.zero		1


	//   ....[3]....
        /*0550*/ 	.word	0x0000f5d0
        /*0554*/ 	.word	0x000000ff
        /*0558*/ 	.word	0x00000000
        /*055c*/ 	.short	0x010a
        /*055e*/ 	.byte	0x10
	.zero		1


	//   ....[4]....
        /*0560*/ 	.word	0x0000f780
        /*0564*/ 	.word	0x000000ff
        /*0568*/ 	.word	0x00040000
        /*056c*/ 	.short	0x0108
        /*056e*/ 	.byte	0x0b
	.zero		1


	//   ....[5]....
        /*0570*/ 	.word	0x0000f860
        /*0574*/ 	.word	0x000000ff
        /*0578*/ 	.word	0x00040008
        /*057c*/ 	.short	0x0108
        /*057e*/ 	.byte	0x0b
	.zero		1


	//   ....[6]....
        /*0580*/ 	.word	0x00013bc0
        /*0584*/ 	.word	0x000000ff
        /*0588*/ 	.word	0x00000000
        /*058c*/ 	.short	0x010a
        /*058e*/ 	.byte	0x10
	.zero		1


	//   ....[7]....
        /*0590*/ 	.word	0x00013bf0
        /*0594*/ 	.word	0x000000ff
        /*0598*/ 	.word	0x00000000
        /*059c*/ 	.short	0x010a
        /*059e*/ 	.byte	0x10
	.zero		1


	//----- nvinfo : EIATTR_NUM_MBARRIERS
	.align		4
.L_56:
        /*05a0*/ 	.byte	0x03, 0x38
        /*05a2*/ 	.short	0x0002


	//----- nvinfo : EIATTR_EXIT_INSTR_OFFSETS
	.align		4
        /*05a4*/ 	.byte	0x04, 0x1c
        /*05a6*/ 	.short	(.L_58 - .L_57)


	//   ....[0]....
.L_57:
        /*05a8*/ 	.word	0x00013bb0


	//----- nvinfo : EIATTR_REQNTID
	.align		4
.L_58:
        /*05ac*/ 	.byte	0x04, 0x10
        /*05ae*/ 	.short	(.L_60 - .L_59)
.L_59:
        /*05b0*/ 	.word	0x00000100
        /*05b4*/ 	.word	0x00000001
        /*05b8*/ 	.word	0x00000001


	//----- nvinfo : EIATTR_CRS_STACK_SIZE
	.align		4
.L_60:
        /*05bc*/ 	.byte	0x04, 0x1e
        /*05be*/ 	.short	(.L_62 - .L_61)
.L_61:
        /*05c0*/ 	.word	0x00000000


	//----- nvinfo : EIATTR_CBANK_PARAM_SIZE
	.align		4
.L_62:
        /*05c4*/ 	.byte	0x03, 0x19
        /*05c6*/ 	.short	0x0050


	//----- nvinfo : EIATTR_PARAM_CBANK
	.align		4
        /*05c8*/ 	.byte	0x04, 0x0a
        /*05ca*/ 	.short	(.L_64 - .L_63)
	.align		4
.L_63:
        /*05cc*/ 	.word	index@(.nv.constant0.matmul_kernel)
        /*05d0*/ 	.short	0x0380
        /*05d2*/ 	.short	0x0050


	//----- nvinfo : EIATTR_SW_WAR
	.align		4
.L_64:
        /*05d4*/ 	.byte	0x04, 0x36
        /*05d6*/ 	.short	(.L_66 - .L_65)
.L_65:
        /*05d8*/ 	.word	0x00000008
.L_66:


//--------------------- .nv.compat                --------------------------
	.section	.nv.compat,"",@"SHT_CUDA_COMPAT_INFO"
	.align	4
        /*0000*/ 	.byte	0x02, 0x02, 0x02, 0x00, 0x02, 0x05, 0x05, 0x00, 0x02, 0x03, 0x00, 0x00, 0x02, 0x06, 0x01, 0x00


//--------------------- .nv.callgraph             --------------------------
	.section	.nv.callgraph,"",@"SHT_CUDA_CALLGRAPH"
	.align	4
	.sectionentsize	8
	.align		4
        /*0000*/ 	.word	0x00000000
	.align		4
        /*0004*/ 	.word	0xffffffff
	.align		4
        /*0008*/ 	.word	0x00000000
	.align		4
        /*000c*/ 	.word	0xfffffffe
	.align		4
        /*0010*/ 	.word	0x00000000
	.align		4
        /*0014*/ 	.word	0xfffffffd
	.align		4
        /*0018*/ 	.word	0x00000000
	.align		4
        /*001c*/ 	.word	0xfffffffc


//--------------------- .text.matmul_kernel       --------------------------
	.section	.text.matmul_kernel,"ax",@progbits
	.align	128
        .global         matmul_kernel
        .type           matmul_kernel,@function
        .size           matmul_kernel,(.L_x_50 - matmul_kernel)
        .other          matmul_kernel,@"STO_CUDA_ENTRY STV_DEFAULT"
matmul_kernel:
.text.matmul_kernel:
[----:B------:R-:W1:Y:S01]  /*0000*/  LDC R1, c[0x0][0x37c] ;  /* 0x0000df00ff017b82 */ /* 0x000e620000000800 */
[----:B------:R-:W2:Y:S01]  /*0010*/  S2R R0, SR_TID.X ;  /* 0x0000000000007919 */ /* 0x000ea20000002100 */
[----:B-1----:R-:W-:Y:S01]  /*0020*/  VIADD R1, R1, 0xffffff08 ;  /* 0xffffff0801017836 */ /* 0x002fe20000000000 */
[----:B--2---:R-:W-:-:S13]  /*0030*/  ISETP.GE.U32.AND P0, PT, R0, 0x20, PT ;  /* 0x000000200000780c */ /* 0x004fda0003f06070 */
[----:B------:R-:W-:Y:S02]  /*0040*/  VOTEU.ANY UP0, P0 ;  /* 0x0000000000ff7886 */ /* 0x000fe40000000100 */
[----:B------:R-:W-:Y:S05]  /*0050*/  BRA.U UP0, `(.L_x_0) ;  /* 0x0000000100b87547 */ /* 0x000fea000b800000 */
[----:B------:R-:W1:Y:S01]  /*0060*/  S2UR UR6, SR_CgaCtaId ;  /* 0x00000000000679c3 */ /* 0x000e620000008800 */
[----:B------:R-:W-:Y:S01]  /*0070*/  NOP ;  /* 0x0000000000007918 */ /* 0x000fe20000000000 */
[----:B------:R-:W-:Y:S02]  /*0080*/  UMOV UR4, 0x40 ;  /* 0x0000004000047882 */ /* 0x000fe40000000000 */
[----:B-1----:R-:W-:-:S09]  /*0090*/  ULEA UR4, UR6, UR4, 0x18 ;  /* 0x0000000406047291 */ /* 0x002fd2000f8ec0ff */
[----:B------:R-:W1:Y:S01]  /*00a0*/  LDS.U8 R0, [UR4] ;  /* 0x00000004ff007984 */ /* 0x000e620008000000 */
[----:B------:R-:W-:Y:S02]  /*00b0*/  UMOV UR4, 0x400 ;  /* 0x0000040000047882 */ /* 0x000fe40000000000 */
[----:B------:R-:W-:Y:S01]  /*00c0*/  ULEA UR4, UR6, UR4, 0x18 ;  /* 0x0000000406047291 */ /* 0x000fe2000f8ec0ff */
[----:B-1----:R-:W-:-:S13]  /*00d0*/  ISETP.NE.AND P0, PT, R0, RZ, PT ;  /* 0x000000ff0000720c */ /* 0x002fda0003f05270 */
[----:B------:R-:W-:Y:S05]  /*00e0*/  @P0 BRA `(.L_x_1) ;  /* 0x00000000007c0947 */ /* 0x000fea0003800000 */
[----:B------:R-:W-:-:S13]  /*00f0*/  ELECT P0, URZ, PT ;  /* 0x0000000000ff782f */ /* 0x000fda0003800000 */
[----:B------:R-:W-:Y:S05]  /*0100*/  @!P0 BRA `(.L_x_2) ;  /* 0x0000000000848947 */ /* 0x000fea0003800000 */
[----:B------:R-:W-:Y:S01]  /*0110*/  UMOV UR5, 0x10 ;  /* 0x0000001000057882 */ /* 0x000fe20000000000 */
[----:B------:R-:W-:Y:S02]  /*0120*/  IMAD.MOV.U32 R4, RZ, RZ, 0x1 ;  /* 0x00000001ff047424 */ /* 0x000fe400078e00ff */
[----:B------:R-:W-:Y:S02]  /*0130*/  IMAD.MOV.U32 R5, RZ, RZ, 0xffff ;  /* 0x0000ffffff057424 */ /* 0x000fe400078e00ff */
[----:B------:R-:W-:Y:S04]  /*0140*/  DEPBAR.LE SB1, 0x36 ;  /* 0x00009d800000791a */ /* 0x000fe80000000000 */
[----:B------:R-:W1:Y:S02]  /*0150*/  UTCATOMSWS.FIND_AND_SET.ALIGN UP1, UR5, UR5 ;  /* 0x00000005000575e3 */ /* 0x000e640008020800 */
[----:B-1----:R-:W-:-:S04]  /*0160*/  PLOP3.LUT P0, PT, PT, PT, UP1, 0x80, 0x8 ;  /* 0x000000000008781c */ /* 0x002fc80003f0f018 */
[----:B------:R-:W-:-:S04]  /*0170*/  SEL R0, RZ, 0xffffffff, !P0 ;  /* 0xffffffffff007807 */ /* 0x000fc80004000000 */
[----:B------:R-:W-:Y:S01]  /*0180*/  ISETP.NE.AND P0, PT, R0, RZ, PT ;  /* 0x000000ff0000720c */ /* 0x000fe20003f05270 */
[----:B------:R-:W-:-:S12]  /*0190*/  IMAD.U32 R0, RZ, RZ, UR5 ;  /* 0x00000005ff007e24 */ /* 0x000fd8000f8e00ff */
[----:B------:R-:W-:Y:S05]  /*01a0*/  @P0 BRA `(.L_x_3) ;  /* 0x0000000000240947 */ /* 0x000fea0003800000 */
.L_x_4:
[----:B------:R-:W-:Y:S05]  /*01b0*/  NANOSLEEP 0x64 ;  /* 0x000000640000795d */ /* 0x000fea0003800000 */
[----:B------:R-:W-:-:S05]  /*01c0*/  UMOV UR5, 0x10 ;  /* 0x0000001000057882 */ /* 0x000fca0000000000 */
[----:B------:R-:W-:Y:S04]  /*01d0*/  DEPBAR.LE SB1, 0x36 ;  /* 0x00009d800000791a */ /* 0x000fe80000000000 */
[----:B------:R-:W1:Y:S02]  /*01e0*/  UTCATOMSWS.FIND_AND_SET.ALIGN UP1, UR5, UR5 ;  /* 0x00000005000575e3 */ /* 0x000e640008020800 */
[----:B-1----:R-:W-:-:S04]  /*01f0*/  PLOP3.LUT P0, PT, PT, PT, UP1, 0x80, 0x8 ;  /* 0x000000000008781c */ /* 0x002fc80003f0f018 */
[----:B------:R-:W-:-:S04]  /*0200*/  SEL R0, RZ, 0xffffffff, !P0 ;  /* 0xffffffffff007807 */ /* 0x000fc80004000000 */
[----:B------:R-:W-:Y:S01]  /*0210*/  ISETP.NE.AND P0, PT, R0, RZ, PT ;  /* 0x000000ff0000720c */ /* 0x000fe20003f05270 */
[----:B------:R-:W-:-:S12]  /*0220*/  IMAD.U32 R0, RZ, RZ, UR5 ;  /* 0x00000005ff007e24 */ /* 0x000fd8000f8e00ff */
[----:B------:R-:W-:Y:S05]  /*0230*/  @!P0 BRA `(.L_x_4) ;  /* 0xfffffffc00dc8947 */ /* 0x000fea000383ffff */
.L_x_3:
[C---:B------:R-:W-:Y:S01]  /*0240*/  VIADD R3, R0.reuse, 0x10 ;  /* 0x0000001000037836 */ /* 0x040fe20000000000 */
[----:B------:R-:W-:Y:S01]  /*0250*/  UMOV UR5, 0x50 ;  /* 0x0000005000057882 */ /* 0x000fe20000000000 */
[----:B------:R-:W-:Y:S01]  /*0260*/  SHF.L.U32 R2, R5, R0, RZ ;  /* 0x0000000005027219 */ /* 0x000fe200000006ff */
[----:B------:R-:W-:Y:S01]  /*0270*/  ULEA UR5, UR6, UR5, 0x18 ;  /* 0x0000000506057291 */ /* 0x000fe2000f8ec0ff */
[----:B------:R-:W-:Y:S01]  /*0280*/  IMAD.SHL.U32 R0, R0, 0x20, RZ ;  /* 0x0000002000007824 */ /* 0x000fe200078e00ff */
[----:B------:R-:W-:-:S04]  /*0290*/  SHF.L.U32 R3, R4, R3, RZ ;  /* 0x0000000304037219 */ /* 0x000fc800000006ff */
[----:B------:R-:W-:-:S05]  /*02a0*/  LOP3.LUT R2, R3, R2, RZ, 0xfc, !PT ;  /* 0x0000000203027212 */ /* 0x000fca00078efcff */
[----:B------:R1:W-:Y:S04]  /*02b0*/  ATOMS.OR RZ, [UR5], R2 ;  /* 0x00000002ffff798c */ /* 0x0003e8000b000005 */
[----:B------:R1:W-:Y:S01]  /*02c0*/  STS [UR4], R0 ;  /* 0x00000000ff007988 */ /* 0x0003e20008000804 */
[----:B------:R-:W-:Y:S05]  /*02d0*/  BRA `(.L_x_2) ;  /* 0x0000000000107947 */ /* 0x000fea0003800000 */
.L_x_1:
[----:B------:R-:W-:Y:S01]  /*02e0*/  IMAD.MOV.U32 R0, RZ, RZ, -0x1 ;  /* 0xffffffffff007424 */ /* 0x000fe200078e00ff */
[----:B------:R-:W-:-:S04]  /*02f0*/  MOV R2, 0x320 ;  /* 0x0000032000027802 */ /* 0x000fc80000000f00 */
[----:B------:R1:W-:Y:S03]  /*0300*/  STS [UR4], R0 ;  /* 0x00000000ff007988 */ /* 0x0003e60008000804 */
[----:B-1----:R-:W-:Y:S05]  /*0310*/  CALL.REL.NOINC `($__internal_1_$__cuda_sm10x_tcgen05_guardrail_trap_phase_invalid_during_alloc) ;  /* 0x00000138004c7944 */ /* 0x002fea0003c00000 */
.L_x_2:
[----:B------:R-:W-:Y:S05]  /*0320*/  WARPSYNC.ALL ;  /* 0x0000000000007948 */ /* 0x000fea0003800000 */
[----:B------:R-:W-:Y:S01]  /*0330*/  NOP ;  /* 0x0000000000007918 */ /* 0x000fe20000000000 */
.L_x_0:
[----:B------:R-:W2:Y:S01]  /*0340*/  LDC.64 R10, c[0x0][0x398] ;  /* 0x0000e600ff0a7b82 */ /* 0x000ea20000000a00 */
[----:B------:R-:W3:Y:S01]  /*0350*/  S2R R5, SR_CTAID.X ;  /* 0x0000000000057919 */ /* 0x000ee20000002500 */
[----:B------:R-:W-:Y:S01]  /*0360*/  UMOV UR11, 0x400 ;  /* 0x00000400000b7882 */ /* 0x000fe20000000000 */
[----:B------:R-:W4:Y:S01]  /*0370*/  LDCU.64 UR20, c[0x0][0x3a8] ;  /* 0x00007500ff1477ac */ /* 0x000f220008000a00 */
[----:B------:R-:W5:Y:S01]  /*0380*/  S2R R65, SR_TID.X ;  /* 0x0000000000417919 */ /* 0x000f620000002100 */
[----:B------:R-:W1:Y:S03]  /*0390*/  LDCU.128 UR16, c[0x0][0x380] ;  /* 0x00007000ff1077ac */ /* 0x000e660008000c00 */
[----:B------:R-:W1:Y:S01]  /*03a0*/  S2UR UR6, SR_CgaCtaId ;  /* 0x00000000000679c3 */ /* 0x000e620000008800 */
[----:B------:R-:W1:Y:S01]  /*03b0*/  LDCU UR4, c[0x0][0x3a4] ;  /* 0x00007480ff0477ac */ /* 0x000e620008000800 */
[----:B------:R-:W1:Y:S06]  /*03c0*/  LDCU.64 UR36, c[0x0][0x358] ;  /* 0x00006b00ff2477ac */ /* 0x000e6c0008000a00 */
[----:B------:R-:W5:Y:S01]  /*03d0*/  LDC R205, c[0x0][0x3a0] ;  /* 0x0000e800ffcd7b82 */ /* 0x000f620000000800 */
[----:B------:R-:W-:Y:S01]  /*03e0*/  UMOV UR7, 0x1 ;  /* 0x0000000100077882 */ /* 0x000fe20000000000 */
[----:B----4-:R-:W-:Y:S01]  /*03f0*/  USHF.L.U32 UR8, UR20, 0x6, URZ ;  /* 0x0000000614087899 */ /* 0x010fe200080006ff */
[----:B-12---:R-:W-:Y:S01]  /*0400*/  VIADD R0, R11, 0xff ;  /* 0x000000ff0b007836 */ /* 0x006fe20000000000 */
[----:B------:R-:W-:-:S04]  /*0410*/  IABS R13, R10 ;  /* 0x0000000a000d7213 */ /* 0x000fc80000000000 */
[----:B------:R-:W-:Y:S01]  /*0420*/  SHF.R.S32.HI R3, RZ, 0x1f, R0 ;  /* 0x0000001fff037819 */ /* 0x000fe20000011400 */
[----:B------:R-:W-:-:S03]  /*0430*/  ULEA UR11, UR6, UR11, 0x18 ;  /* 0x0000000b060b7291 */ /* 0x000fc6000f8ec0ff */
[----:B------:R-:W-:Y:S01]  /*0440*/  LEA.HI R3, R3, R0, RZ, 0x8 ;  /* 0x0000000003037211 */ /* 0x000fe200078f40ff */
[----:B------:R-:W-:Y:S01]  /*0450*/  BAR.SYNC.DEFER_BLOCKING 0x0 ;  /* 0x0000000000007b1d */ /* 0x000fe20000010000 */
[----:B---3--:R-:W-:Y:S02]  /*0460*/  IABS R8, R5 ;  /* 0x0000000500087213 */ /* 0x008fe40000000000 */
[----:B------:R-:W-:Y:S02]  /*0470*/  SHF.R.S32.HI R3, RZ, 0x8, R3 ;  /* 0x00000008ff037819 */ /* 0x000fe40000011403 */
[----:B-----5:R-:W-:Y:S01]  /*0480*/  LOP3.LUT R204, R65, 0x7f, RZ, 0xc0, !PT ;  /* 0x0000007f41cc7812 */ /* 0x020fe200078ec0ff */
[----:B------:R-:W-:Y:S01]  /*0490*/  VIADD R77, R205, 0x3f ;  /* 0x0000003fcd4d7836 */ /* 0x000fe20000000000 */
[----:B------:R-:W-:Y:S01]  /*04a0*/  LOP3.LUT R81, R65, 0x3f, RZ, 0xc0, !PT ;  /* 0x0000003f41517812 */ /* 0x000fe200078ec0ff */
[----:B------:R-:W-:-:S05]  /*04b0*/  IMAD.SHL.U32 R4, R3, 0x8, RZ ;  /* 0x0000000803047824 */ /* 0x000fca00078e00ff */
[-C--:B------:R-:W-:Y:S02]  /*04c0*/  IABS R7, R4.reuse ;  /* 0x0000000400077213 */ /* 0x080fe40000000000 */
[----:B------:R-:W-:Y:S02]  /*04d0*/  IABS R12, R4 ;  /* 0x00000004000c7213 */ /* 0x000fe40000000000 */
[----:B------:R-:W1:Y:S01]  /*04e0*/  I2F.RP R0, R7 ;  /* 0x0000000700007306 */ /* 0x000e620000209400 */
[----:B------:R-:W2:Y:S07]  /*04f0*/  LDS R19, [UR11] ;  /* 0x0000000bff137984 */ /* 0x000eae0008000800 */
[----:B-1----:R-:W1:Y:S02]  /*0500*/  MUFU.RCP R0, R0 ;  /* 0x0000000000007308 */ /* 0x002e640000001000 */
[----:B-1----:R-:W-:-:S02]  /*0510*/  VIADD R2, R0, 0xffffffe ;  /* 0x0ffffffe00027836 */ /* 0x002fc40000000000 */
[----:B------:R-:W-:Y:S01]  /*0520*/  IMAD.MOV R0, RZ, RZ, -R12 ;  /* 0x000000ffff007224 */ /* 0x000fe200078e0a0c */
[----:B------:R-:W-:-:S03]  /*0530*/  SHF.R.U32.HI R12, RZ, 0x5, R65 ;  /* 0x00000005ff0c7819 */ /* 0x000fc60000011641 */
[----:B------:R1:W3:Y:S01]  /*0540*/  F2I.FTZ.U32.TRUNC.NTZ R3, R2 ;  /* 0x0000000200037305 */ /* 0x0002e2000021f000 */
[----:B------:R-:W-:Y:S01]  /*0550*/  R2UR UR9, R12 ;  /* 0x000000000c0972ca */ /* 0x000fe200000e0000 */
[----:B-1----:R-:W-:Y:S01]  /*0560*/  IMAD.MOV.U32 R2, RZ, RZ, RZ ;  /* 0x000000ffff027224 */ /* 0x002fe200078e00ff */
[----:B--2---:R-:W-:Y:S01]  /*0570*/  R2UR UR12, R19 ;  /* 0x00000000130c72ca */ /* 0x004fe200000e0000 */
[----:B---3--:R-:W-:-:S10]  /*0580*/  IMAD.MOV R6, RZ, RZ, -R3 ;  /* 0x000000ffff067224 */ /* 0x008fd400078e0a03 */
[----:B------:R-:W-:Y:S01]  /*0590*/  ULOP3.LUT UR5, UR9, 0x4, URZ, 0xc0, !UPT ;  /* 0x0000000409057892 */ /* 0x000fe2000f8ec0ff */
[----:B------:R-:W-:Y:S02]  /*05a0*/  IMAD R9, R6, R7, RZ ;  /* 0x0000000706097224 */ /* 0x000fe400078e02ff */
[----:B------:R-:W-:Y:S02]  /*05b0*/  IMAD.MOV.U32 R6, RZ, RZ, R8 ;  /* 0x000000ffff067224 */ /* 0x000fe400078e0008 */
[----:B------:R-:W-:-:S06]  /*05c0*/  IMAD.HI.U32 R3, R3, R9, R2 ;  /* 0x0000000903037227 */ /* 0x000fcc00078e0002 */
[----:B------:R-:W-:-:S04]  /*05d0*/  IMAD.HI.U32 R3, R3, R6, RZ ;  /* 0x0000000603037227 */ /* 0x000fc800078e00ff */
[----:B------:R-:W-:Y:S01]  /*05e0*/  IMAD R0, R3, R0, R6 ;  /* 0x0000000003007224 */ /* 0x000fe200078e0206 */
[----:B------:R-:W-:Y:S04]  /*05f0*/  BAR.SYNC.DEFER_BLOCKING 0x0 ;  /* 0x0000000000007b1d */ /* 0x000fe80000010000 */
[----:B------:R-:W-:-:S13]  /*0600*/  ISETP.GT.U32.AND P1, PT, R7, R0, PT ;  /* 0x000000000700720c */ /* 0x000fda0003f24070 */
[----:B------:R-:W-:Y:S02]  /*0610*/  @!P1 IMAD.IADD R0, R0, 0x1, -R7 ;  /* 0x0000000100009824 */ /* 0x000fe400078e0a07 */
[----:B------:R-:W-:Y:S01]  /*0620*/  @!P1 VIADD R3, R3, 0x1 ;  /* 0x0000000103039836 */ /* 0x000fe20000000000 */
[----:B------:R-:W-:Y:S02]  /*0630*/  ISETP.NE.AND P1, PT, R4, RZ, PT ;  /* 0x000000ff0400720c */ /* 0x000fe40003f25270 */
[----:B------:R-:W-:Y:S02]  /*0640*/  ISETP.GE.U32.AND P0, PT, R0, R7, PT ;  /* 0x000000070000720c */ /* 0x000fe40003f06070 */
[----:B------:R-:W-:-:S04]  /*0650*/  LOP3.LUT R0, R5, R4, RZ, 0x3c, !PT ;  /* 0x0000000405007212 */ /* 0x000fc800078e3cff */
[----:B------:R-:W-:Y:S01]  /*0660*/  ISETP.GE.AND P2, PT, R0, RZ, PT ;  /* 0x000000ff0000720c */ /* 0x000fe20003f46270 */
[----:B------:R-:W-:-:S06]  /*0670*/  VIADD R0, R10, 0x7f ;  /* 0x0000007f0a007836 */ /* 0x000fcc0000000000 */
[----:B------:R-:W-:-:S04]  /*0680*/  @P0 VIADD R3, R3, 0x1 ;  /* 0x0000000103030836 */ /* 0x000fc80000000000 */
[----:B------:R-:W-:Y:S01]  /*0690*/  IMAD.MOV.U32 R2, RZ, RZ, R3 ;  /* 0x000000ffff027224 */ /* 0x000fe200078e0003 */
[----:B------:R-:W-:-:S03]  /*06a0*/  SHF.R.S32.HI R3, RZ, 0x1f, R0 ;  /* 0x0000001fff037819 */ /* 0x000fc60000011400 */
[----:B------:R-:W-:Y:S01]  /*06b0*/  @!P2 IMAD.MOV R2, RZ, RZ, -R2 ;  /* 0x000000ffff02a224 */ /* 0x000fe200078e0a02 */
[----:B------:R-:W-:Y:S02]  /*06c0*/  @!P1 LOP3.LUT R2, RZ, R4, RZ, 0x33, !PT ;  /* 0x00000004ff029212 */ /* 0x000fe400078e33ff */
[----:B------:R-:W-:-:S03]  /*06d0*/  LEA.HI R3, R3, R0, RZ, 0x7 ;  /* 0x0000000003037211 */ /* 0x000fc600078f38ff */
[----:B------:R-:W-:Y:S02]  /*06e0*/  IMAD.SHL.U32 R9, R2, 0x8, RZ ;  /* 0x0000000802097824 */ /* 0x000fe400078e00ff */
[----:B------:R-:W-:-:S03]  /*06f0*/  IMAD.MOV R2, RZ, RZ, -R2 ;  /* 0x000000ffff027224 */ /* 0x000fc600078e0a02 */
[----:B------:R-:W-:Y:S01]  /*0700*/  LEA.HI.SX32 R3, R3, -R9, 0x19 ;  /* 0x8000000903037211 */ /* 0x000fe200078fcaff */
[----:B------:R-:W-:Y:S02]  /*0710*/  IMAD R8, R4, R2, R5 ;  /* 0x0000000204087224 */ /* 0x000fe400078e0205 */
[----:B------:R-:W-:Y:S01]  /*0720*/  IMAD.MOV.U32 R2, RZ, RZ, RZ ;  /* 0x000000ffff027224 */ /* 0x000fe200078e00ff */
[----:B------:R-:W-:Y:S02]  /*0730*/  VIMNMX R15, PT, PT, R3, 0x8, PT ;  /* 0x00000008030f7848 */ /* 0x000fe40003fe0100 */
[----:B------:R-:W-:Y:S02]  /*0740*/  IABS R4, R8 ;  /* 0x0000000800047213 */ /* 0x000fe40000000000 */
[----:B------:R-:W-:-:S04]  /*0750*/  IABS R7, R15 ;  /* 0x0000000f00077213 */ /* 0x000fc80000000000 */
[----:B------:R-:W1:Y:S08]  /*0760*/  I2F.RP R0, R7 ;  /* 0x0000000700007306 */ /* 0x000e700000209400 */
[----:B-1----:R-:W1:Y:S02]  /*0770*/  MUFU.RCP R0, R0 ;  /* 0x0000000000007308 */ /* 0x002e640000001000 */
[----:B-1----:R-:W-:-:S06]  /*0780*/  VIADD R3, R0, 0xffffffe ;  /* 0x0ffffffe00037836 */ /* 0x002fcc0000000000 */
[----:B------:R-:W1:Y:S02]  /*0790*/  F2I.FTZ.U32.TRUNC.NTZ R3, R3 ;  /* 0x0000000300037305 */ /* 0x000e64000021f000 */
[----:B-1----:R-:W-:-:S04]  /*07a0*/  IMAD.MOV R6, RZ, RZ, -R3 ;  /* 0x000000ffff067224 */ /* 0x002fc800078e0a03 */
[----:B------:R-:W-:Y:S01]  /*07b0*/  IMAD R5, R6, R7, RZ ;  /* 0x0000000706057224 */ /* 0x000fe200078e02ff */
[----:B------:R-:W-:-:S03]  /*07c0*/  IABS R6, R15 ;  /* 0x0000000f00067213 */ /* 0x000fc60000000000 */
[----:B------:R-:W-:-:S04]  /*07d0*/  IMAD.HI.U32 R2, R3, R5, R2 ;  /* 0x0000000503027227 */ /* 0x000fc800078e0002 */
[----:B------:R-:W-:Y:S02]  /*07e0*/  IMAD.MOV.U32 R3, RZ, RZ, R4 ;  /* 0x000000ffff037224 */ /* 0x000fe400078e0004 */
[----:B------:R-:W-:Y:S02]  /*07f0*/  IMAD.MOV R0, RZ, RZ, -R6 ;  /* 0x000000ffff007224 */ /* 0x000fe400078e0a06 */
[----:B------:R-:W-:Y:S01]  /*0800*/  IMAD.HI.U32 R2, R2, R3, RZ ;  /* 0x0000000302027227 */ /* 0x000fe200078e00ff */
[----:B------:R-:W1:Y:S03]  /*0810*/  I2F.RP R6, R13 ;  /* 0x0000000d00067306 */ /* 0x000e660000209400 */
[----:B------:R-:W-:Y:S01]  /*0820*/  IMAD R0, R2, R0, R3 ;  /* 0x0000000002007224 */ /* 0x000fe200078e0203 */
[----:B------:R-:W-:-:S04]  /*0830*/  IABS R3, R11 ;  /* 0x0000000b00037213 */ /* 0x000fc80000000000 */
[----:B------:R-:W-:Y:S01]  /*0840*/  ISETP.GT.U32.AND P1, PT, R7, R0, PT ;  /* 0x000000000700720c */ /* 0x000fe20003f24070 */
[----:B-1----:R-:W1:-:S12]  /*0850*/  MUFU.RCP R6, R6 ;  /* 0x0000000600067308 */ /* 0x002e580000001000 */
[----:B------:R-:W-:Y:S02]  /*0860*/  @!P1 IMAD.IADD R0, R0, 0x1, -R7 ;  /* 0x0000000100009824 */ /* 0x000fe400078e0a07 */
[----:B------:R-:W-:Y:S01]  /*0870*/  @!P1 VIADD R2, R2, 0x1 ;  /* 0x0000000102029836 */ /* 0x000fe20000000000 */
[----:B------:R-:W-:Y:S02]  /*0880*/  ISETP.NE.AND P1, PT, R15, RZ, PT ;  /* 0x000000ff0f00720c */ /* 0x000fe40003f25270 */
[----:B------:R-:W-:Y:S02]  /*0890*/  ISETP.GE.U32.AND P0, PT, R0, R7, PT ;  /* 0x000000070000720c */ /* 0x000fe40003f06070 */
[----:B------:R-:W2:Y:S01]  /*08a0*/  I2F.RP R7, R3 ;  /* 0x0000000300077306 */ /* 0x000ea20000209400 */
[----:B------:R-:W-:Y:S01]  /*08b0*/  LOP3.LUT R0, R8, R15, RZ, 0x3c, !PT ;  /* 0x0000000f08007212 */ /* 0x000fe200078e3cff */
[----:B-1----:R-:W-:-:S03]  /*08c0*/  VIADD R4, R6, 0xffffffe ;  /* 0x0ffffffe06047836 */ /* 0x002fc60000000000 */
[----:B------:R-:W-:Y:S02]  /*08d0*/  ISETP.GE.AND P2, PT, R0, RZ, PT ;  /* 0x000000ff0000720c */ /* 0x000fe40003f46270 */
[----:B------:R-:W-:Y:S01]  /*08e0*/  LOP3.LUT R6, R65, 0x80, RZ, 0xc0, !PT ;  /* 0x0000008041067812 */ /* 0x000fe200078ec0ff */
[----:B------:R-:W1:Y:S03]  /*08f0*/  F2I.FTZ.U32.TRUNC.NTZ R5, R4 ;  /* 0x0000000400057305 */ /* 0x000e66000021f000 */
[----:B------:R-:W-:Y:S01]  /*0900*/  @P0 VIADD R2, R2, 0x1 ;  /* 0x0000000102020836 */ /* 0x000fe20000000000 */
[----:B------:R-:W-:-:S04]  /*0910*/  R2UR UR10, R6 ;  /* 0x00000000060a72ca */ /* 0x000fc800000e0000 */
[----:B--2---:R-:W2:Y:S02]  /*0920*/  MUFU.RCP R7, R7 ;  /* 0x0000000700077308 */ /* 0x004ea40000001000 */
[----:B------:R-:W-:Y:S01]  /*0930*/  @!P2 IMAD.MOV R2, RZ, RZ, -R2 ;  /* 0x000000ffff02a224 */ /* 0x000fe200078e0a02 */
[----:B------:R-:W-:Y:S01]  /*0940*/  @!P1 LOP3.LUT R2, RZ, R15, RZ, 0x33, !PT ;  /* 0x0000000fff029212 */ /* 0x000fe200078e33ff */
[----:B-1----:R-:W-:-:S04]  /*0950*/  IMAD.MOV R4, RZ, RZ, -R5 ;  /* 0x000000ffff047224 */ /* 0x002fc800078e0a05 */
[----:B------:R-:W-:Y:S01]  /*0960*/  IMAD.MOV R0, RZ, RZ, -R2 ;  /* 0x000000ffff007224 */ /* 0x000fe200078e0a02 */
[----:B------:R-:W-:-:S03]  /*0970*/  USHF.R.U32.HI UR14, URZ, 0x5, UR10 ;  /* 0x00000005ff0e7899 */ /* 0x000fc6000801160a */
[----:B------:R-:W-:Y:S02]  /*0980*/  IMAD R0, R15, R0, R8 ;  /* 0x000000000f007224 */ /* 0x000fe400078e0208 */
[----:B------:R-:W-:Y:S02]  /*0990*/  IMAD R15, R4, R13, RZ ;  /* 0x0000000d040f7224 */ /* 0x000fe400078e02ff */
[----:B--2---:R-:W-:Y:S02]  /*09a0*/  VIADD R6, R7, 0xffffffe ;  /* 0x0ffffffe07067836 */ /* 0x004fe40000000000 */
[----:B------:R-:W-:Y:S02]  /*09b0*/  IMAD.IADD R9, R9, 0x1, R0 ;  /* 0x0000000109097824 */ /* 0x000fe400078e0200 */
[----:B------:R1:W2:Y:S01]  /*09c0*/  F2I.FTZ.U32.TRUNC.NTZ R7, R6 ;  /* 0x0000000600077305 */ /* 0x0002a2000021f000 */
[----:B------:R-:W-:Y:S02]  /*09d0*/  IMAD.MOV.U32 R4, RZ, RZ, RZ ;  /* 0x000000ffff047224 */ /* 0x000fe400078e00ff */
[----:B------:R-:W-:-:S02]  /*09e0*/  IMAD.SHL.U32 R0, R65, 0x4, RZ ;  /* 0x0000000441007824 */ /* 0x000fc400078e00ff */
[----:B------:R-:W-:Y:S01]  /*09f0*/  IMAD R20, R9, 0x80, R204 ;  /* 0x0000008009147824 */ /* 0x000fe200078e02cc */
[----:B------:R-:W-:Y:S01]  /*0a00*/  SHF.R.U32.HI R9, RZ, 0x6, R65 ;  /* 0x00000006ff097819 */ /* 0x000fe20000011641 */
[----:B------:R-:W-:Y:S01]  /*0a10*/  IMAD.HI.U32 R4, R5, R15, R4 ;  /* 0x0000000f05047227 */ /* 0x000fe200078e0004 */
[----:B------:R-:W-:Y:S02]  /*0a20*/  LOP3.LUT R5, R65, 0xc0, RZ, 0xc0, !PT ;  /* 0x000000c041057812 */ /* 0x000fe400078ec0ff */
[----:B-1----:R-:W-:Y:S01]  /*0a30*/  LOP3.LUT R6, R0, 0x7c, RZ, 0xc0, !PT ;  /* 0x0000007c00067812 */ /* 0x002fe200078ec0ff */
[----:B------:R-:W-:Y:S01]  /*0a40*/  IMAD.SHL.U32 R0, R2, 0x100, RZ ;  /* 0x0000010002007824 */ /* 0x000fe200078e00ff */
[----:B------:R-:W-:Y:S01]  /*0a50*/  IABS R26, R20 ;  /* 0x00000014001a7213 */ /* 0x000fe20000000000 */
[----:B------:R1:W-:Y:S01]  /*0a60*/  STL [R1+0xe0], R20 ;  /* 0x0000e01401007387 */ /* 0x0003e20000100800 */
[----:B------:R-:W-:Y:S01]  /*0a70*/  SGXT.U32 R9, R9, 0x2 ;  /* 0x000000020909781a */ /* 0x000fe20000000000 */
[----:B------:R-:W-:Y:S01]  /*0a80*/  IMAD R6, R5, 0x2, R6 ;  /* 0x0000000205067824 */ /* 0x000fe200078e0206 */
[----:B------:R-:W-:Y:S01]  /*0a90*/  SHF.R.U32.HI R5, RZ, 0x2, R5 ;  /* 0x00000002ff057819 */ /* 0x000fe20000011605 */
[----:B--2---:R-:W-:Y:S01]  /*0aa0*/  IMAD.MOV R8, RZ, RZ, -R7 ;  /* 0x000000ffff087224 */ /* 0x004fe200078e0a07 */
[----:B------:R-:W-:Y:S01]  /*0ab0*/  ISETP.GE.AND P2, PT, R20, RZ, PT ;  /* 0x000000ff1400720c */ /* 0x000fe20003f46270 */
[----:B------:R-:W-:Y:S01]  /*0ac0*/  IMAD.HI.U32 R2, R4, R26, RZ ;  /* 0x0000001a04027227 */ /* 0x000fe200078e00ff */
[----:B------:R-:W-:-:S02]  /*0ad0*/  LOP3.LUT R4, R0, R9, RZ, 0xfc, !PT ;  /* 0x0000000900047212 */ /* 0x000fc400078efcff */
[----:B------:R-:W-:Y:S01]  /*0ae0*/  LOP3.LUT R9, R6, R5, RZ, 0x3c, !PT ;  /* 0x0000000506097212 */ /* 0x000fe200078e3cff */
[----:B------:R-:W-:Y:S01]  /*0af0*/  IMAD R5, R8, R3, RZ ;  /* 0x0000000308057224 */ /* 0x000fe200078e02ff */
[C---:B------:R-:W-:Y:S01]  /*0b00*/  LOP3.LUT R18, R4.reuse, 0xfc, RZ, 0xfc, !PT ;  /* 0x000000fc04127812 */ /* 0x040fe200078efcff */
[----:B------:R-:W-:Y:S01]  /*0b10*/  IMAD.MOV.U32 R6, RZ, RZ, RZ ;  /* 0x000000ffff067224 */ /* 0x000fe200078e00ff */
[----:B------:R-:W-:Y:S01]  /*0b20*/  IABS R14, R4 ;  /* 0x00000004000e7213 */ /* 0x000fe20000000000 */
[----:B------:R-:W-:Y:S01]  /*0b30*/  IMAD.MOV R2, RZ, RZ, -R2 ;  /* 0x000000ffff027224 */ /* 0x000fe200078e0a02 */
[----:B------:R-:W-:Y:S01]  /*0b40*/  IABS R16, R18 ;  /* 0x0000001200107213 */ /* 0x000fe20000000000 */
[----:B------:R-:W-:Y:S01]  /*0b50*/  IMAD.HI.U32 R5, R7, R5, R6 ;  /* 0x0000000507057227 */ /* 0x000fe200078e0006 */
[C---:B------:R-:W-:Y:S02]  /*0b60*/  LOP3.LUT R17, R4.reuse, 0x8, RZ, 0xfc, !PT ;  /* 0x0000000804117812 */ /* 0x040fe400078efcff */
[----:B------:R-:W-:Y:S01]  /*0b70*/  LOP3.LUT R15, R4, 0x4, RZ, 0xfc, !PT ;  /* 0x00000004040f7812 */ /* 0x000fe200078efcff */
[----:B------:R-:W-:Y:S01]  /*0b80*/  IMAD R26, R13, R2, R26 ;  /* 0x000000020d1a7224 */ /* 0x000fe200078e021a */
[----:B------:R-:W-:Y:S01]  /*0b90*/  IABS R12, R17 ;  /* 0x00000011000c7213 */ /* 0x000fe20000000000 */
[----:B------:R-:W-:Y:S01]  /*0ba0*/  IMAD.HI.U32 R6, R5, R16, RZ ;  /* 0x0000001005067227 */ /* 0x000fe200078e00ff */
[----:B------:R-:W-:-:S02]  /*0bb0*/  IABS R40, R15 ;  /* 0x0000000f00287213 */ /* 0x000fc40000000000 */
[----:B------:R-:W-:Y:S01]  /*0bc0*/  ISETP.GT.U32.AND P0, PT, R13, R26, PT ;  /* 0x0000001a0d00720c */ /* 0x000fe20003f04070 */
[----:B------:R-:W-:Y:S01]  /*0bd0*/  IMAD.MOV R223, RZ, RZ, -R6 ;  /* 0x000000ffffdf7224 */ /* 0x000fe200078e0a06 */
[----:B------:R-:W-:Y:S01]  /*0be0*/  ISETP.GE.AND P4, PT, R15, RZ, PT ;  /* 0x000000ff0f00720c */ /* 0x000fe20003f86270 */
[----:B------:R-:W-:Y:S01]  /*0bf0*/  IMAD.HI.U32 R6, R5, R14, RZ ;  /* 0x0000000e05067227 */ /* 0x000fe200078e00ff */
[C---:B------:R-:W-:Y:S02]  /*0c00*/  LOP3.LUT R15, R4.reuse, 0x24, RZ, 0xfc, !PT ;  /* 0x00000024040f7812 */ /* 0x040fe400078efcff */
[C---:B------:R-:W-:Y:S01]  /*0c10*/  LOP3.LUT R19, R4.reuse, 0xa0, RZ, 0xfc, !PT ;  /* 0x000000a004137812 */ /* 0x040fe200078efcff */
[----:B------:R-:W-:Y:S01]  /*0c20*/  IMAD R223, R3, R223, R16 ;  /* 0x000000df03df7224 */ /* 0x000fe200078e0210 */
[C---:B------:R-:W-:Y:S01]  /*0c30*/  LOP3.LUT R16, R4.reuse, 0x50, RZ, 0xfc, !PT ;  /* 0x0000005004107812 */ /* 0x040fe200078efcff */
[----:B------:R-:W-:Y:S01]  /*0c40*/  IMAD.MOV R6, RZ, RZ, -R6 ;  /* 0x000000ffff067224 */ /* 0x000fe200078e0a06 */
[----:B------:R-:W-:Y:S01]  /*0c50*/  LOP3.LUT R21, R4, 0xa4, RZ, 0xfc, !PT ;  /* 0x000000a404157812 */ /* 0x000fe200078efcff */
[----:B------:R-:W-:Y:S01]  /*0c60*/  IMAD.HI.U32 R8, R5, R12, RZ ;  /* 0x0000000c05087227 */ /* 0x000fe200078e00ff */
[----:B------:R-:W-:-:S02]  /*0c70*/  ISETP.GT.U32.AND P1, PT, R3, R223, PT ;  /* 0x000000df0300720c */ /* 0x000fc40003f24070 */
[----:B------:R-:W-:Y:S01]  /*0c80*/  IABS R46, R16 ;  /* 0x00000010002e7213 */ /* 0x000fe20000000000 */
[----:B------:R-:W-:Y:S01]  /*0c90*/  IMAD R14, R3, R6, R14 ;  /* 0x00000006030e7224 */ /* 0x000fe200078e020e */
[----:B------:R-:W-:Y:S01]  /*0ca0*/  IABS R22, R21 ;  /* 0x0000001500167213 */ /* 0x000fe20000000000 */
[----:B------:R-:W-:Y:S01]  /*0cb0*/  IMAD.HI.U32 R7, R5, R40, RZ ;  /* 0x0000002805077227 */ /* 0x000fe200078e00ff */
[C---:B------:R-:W-:Y:S02]  /*0cc0*/  LOP3.LUT R23, R4.reuse, 0xd0, RZ, 0xfc, !PT ;  /* 0x000000d004177812 */ /* 0x040fe400078efcff */
[----:B------:R-:W-:Y:S01]  /*0cd0*/  LOP3.LUT R25, R4, 0xd4, RZ, 0xfc, !PT ;  /* 0x000000d404197812 */ /* 0x000fe200078efcff */
[----:B------:R-:W-:Y:S01]  /*0ce0*/  IMAD.MOV R8, RZ, RZ, -R8 ;  /* 0x000000ffff087224 */ /* 0x000fe200078e0a08 */
[----:B------:R-:W-:Y:S01]  /*0cf0*/  IABS R72, R23 ;  /* 0x0000001700487213 */ /* 0x000fe20000000000 */
[----:B------:R-:W-:Y:S01]  /*0d00*/  IMAD.SHL.U32 R2, R65, 0x400, RZ ;  /* 0x0000040041027824 */ /* 0x000fe200078e00ff */
[----:B------:R-:W-:Y:S01]  /*0d10*/  IABS R74, R25 ;  /* 0x00000019004a7213 */ /* 0x000fe20000000000 */
[----:B------:R-:W-:Y:S01]  /*0d20*/  @!P1 IMAD.IADD R223, R223, 0x1, -R3 ;  /* 0x00000001dfdf9824 */ /* 0x000fe200078e0a03 */
[----:B------:R-:W-:Y:S01]  /*0d30*/  ISETP.GT.U32.AND P1, PT, R3, R14, PT ;  /* 0x0000000e0300720c */ /* 0x000fe20003f24070 */
[----:B------:R-:W-:Y:S01]  /*0d40*/  @!P0 IMAD.IADD R26, R26, 0x1, -R13 ;  /* 0x000000011a1a8824 */ /* 0x000fe200078e0a0d */
[----:B------:R-:W-:Y:S01]  /*0d50*/  LOP3.LUT R2, R9, 0x8000, R2, 0xf8, !PT ;  /* 0x0000800009027812 */ /* 0x000fe200078ef802 */
[----:B------:R-:W-:Y:S01]  /*0d60*/  IMAD.MOV R7, RZ, RZ, -R7 ;  /* 0x000000ffff077224 */ /* 0x000fe200078e0a07 */
[C---:B------:R-:W-:Y:S01]  /*0d70*/  ISETP.GT.U32.AND P3, PT, R3.reuse, R223, PT ;  /* 0x000000df0300720c */ /* 0x040fe20003f64070 */
[----:B------:R-:W-:Y:S01]  /*0d80*/  IMAD R55, R3, R8, R12 ;  /* 0x0000000803377224 */ /* 0x000fe200078e020c */
[----:B------:R-:W-:Y:S01]  /*0d90*/  ISETP.GT.U32.AND P0, PT, R13, R26, PT ;  /* 0x0000001a0d00720c */ /* 0x000fe20003f04070 */
[----:B------:R-:W-:Y:S01]  /*0da0*/  IMAD R40, R3, R7, R40 ;  /* 0x0000000703287224 */ /* 0x000fe200078e0228 */
[----:B------:R-:W-:-:S02]  /*0db0*/  LOP3.LUT R9, R4, 0xc, RZ, 0xfc, !PT ;  /* 0x0000000c04097812 */ /* 0x000fc400078efcff */
[C---:B------:R-:W-:Y:S02]  /*0dc0*/  ISETP.GT.U32.AND P6, PT, R3.reuse, R55, PT ;  /* 0x000000370300720c */ /* 0x040fe40003fc4070 */
[----:B------:R-:W-:Y:S01]  /*0dd0*/  IABS R28, R9 ;  /* 0x00000009001c7213 */ /* 0x000fe20000000000 */
[--C-:B------:R-:W-:Y:S01]  /*0de0*/  @!P1 IMAD.IADD R14, R14, 0x1, -R3.reuse ;  /* 0x000000010e0e9824 */ /* 0x100fe200078e0a03 */
[----:B------:R-:W-:Y:S02]  /*0df0*/  ISETP.GT.U32.AND P5, PT, R3, R40, PT ;  /* 0x000000280300720c */ /* 0x000fe40003fa4070 */
[----:B------:R-:W-:Y:S01]  /*0e00*/  LOP3.LUT R12, R4, 0x10, RZ, 0xfc, !PT ;  /* 0x00000010040c7812 */ /* 0x000fe200078efcff */
[----:B------:R-:W-:Y:S01]  /*0e10*/  @!P3 IMAD.IADD R223, R223, 0x1, -R3 ;  /* 0x00000001dfdfb824 */ /* 0x000fe200078e0a03 */
[----:B------:R-:W-:Y:S01]  /*0e20*/  ISETP.GT.U32.AND P3, PT, R3, R14, PT ;  /* 0x0000000e0300720c */ /* 0x000fe20003f64070 */
[----:B------:R-:W-:Y:S01]  /*0e30*/  IMAD.HI.U32 R6, R5, R28, RZ ;  /* 0x0000001c05067227 */ /* 0x000fe200078e00ff */
[----:B------:R-:W-:-:S02]  /*0e40*/  IABS R8, R12 ;  /* 0x0000000c00087213 */ /* 0x000fc40000000000 */
[----:B------:R-:W-:Y:S01]  /*0e50*/  ISETP.GE.AND P1, PT, R12, RZ, PT ;  /* 0x000000ff0c00720c */ /* 0x000fe20003f26270 */
[----:B------:R-:W-:Y:S01]  /*0e60*/  @!P0 IMAD.IADD R26, R26, 0x1, -R13 ;  /* 0x000000011a1a8824 */ /* 0x000fe200078e0a0d */
[----:B------:R-:W-:Y:S01]  /*0e70*/  ISETP.NE.AND P0, PT, R10, RZ, PT ;  /* 0x000000ff0a00720c */ /* 0x000fe20003f05270 */
[----:B------:R-:W-:Y:S01]  /*0e80*/  IMAD.MOV R6, RZ, RZ, -R6 ;  /* 0x000000ffff067224 */ /* 0x000fe200078e0a06 */
[C---:B------:R-:W-:Y:S01]  /*0e90*/  LOP3.LUT R12, R4.reuse, 0x18, RZ, 0xfc, !PT ;  /* 0x00000018040c7812 */ /* 0x040fe200078efcff */
[--C-:B------:R-:W-:Y:S01]  /*0ea0*/  @!P6 IMAD.IADD R55, R55, 0x1, -R3.reuse ;  /* 0x000000013737e824 */ /* 0x100fe200078e0a03 */
[----:B------:R-:W-:Y:S01]  /*0eb0*/  LOP3.LUT R13, R4, 0x1c, RZ, 0xfc, !PT ;  /* 0x0000001c040d7812 */ /* 0x000fe200078efcff */
[C---:B------:R-:W-:Y:S01]  /*0ec0*/  IMAD R28, R3.reuse, R6, R28 ;  /* 0x00000006031c7224 */ /* 0x040fe200078e021c */
[----:B------:R-:W-:Y:S01]  /*0ed0*/  IABS R54, R12 ;  /* 0x0000000c00367213 */ /* 0x000fe20000000000 */
[----:B------:R-:W-:Y:S01]  /*0ee0*/  @!P5 IMAD.IADD R40, R40, 0x1, -R3 ;  /* 0x000000012828d824 */ /* 0x000fe200078e0a03 */
[----:B------:R-:W-:Y:S01]  /*0ef0*/  ISETP.GT.U32.AND P6, PT, R3, R55, PT ;  /* 0x000000370300720c */ /* 0x000fe20003fc4070 */
[----:B------:R-:W-:Y:S01]  /*0f00*/  IMAD.HI.U32 R7, R5, R8, RZ ;  /* 0x0000000805077227 */ /* 0x000fe200078e00ff */
[----:B------:R-:W-:-:S02]  /*0f10*/  IABS R30, R13 ;  /* 0x0000000d001e7213 */ /* 0x000fc40000000000 */
[C---:B------:R-:W-:Y:S01]  /*0f20*/  ISETP.GT.U32.AND P5, PT, R3.reuse, R40, PT ;  /* 0x000000280300720c */ /* 0x040fe20003fa4070 */
[----:B------:R-:W-:Y:S01]  /*0f30*/  @!P3 IMAD.IADD R14, R14, 0x1, -R3 ;  /* 0x000000010e0eb824 */ /* 0x000fe200078e0a03 */
[C---:B------:R-:W-:Y:S01]  /*0f40*/  ISETP.GT.U32.AND P3, PT, R3.reuse, R28, PT ;  /* 0x0000001c0300720c */ /* 0x040fe20003f64070 */
[----:B------:R-:W-:Y:S01]  /*0f50*/  IMAD.MOV R7, RZ, RZ, -R7 ;  /* 0x000000ffff077224 */ /* 0x000fe200078e0a07 */
[C---:B------:R-:W-:Y:S01]  /*0f60*/  LOP3.LUT R27, R4.reuse, 0xd8, RZ, 0xfc, !PT ;  /* 0x000000d8041b7812 */ /* 0x040fe200078efcff */
[----:B------:R-:W-:Y:S01]  /*0f70*/  @!P2 IMAD.MOV R26, RZ, RZ, -R26 ;  /* 0x000000ffff1aa224 */ /* 0x000fe200078e0a1a */
[----:B------:R-:W-:Y:S01]  /*0f80*/  @!P0 LOP3.LUT R26, RZ, R10, RZ, 0x33, !PT ;  /* 0x0000000aff1a8212 */ /* 0x000fe200078e33ff */
[----:B------:R-:W-:Y:S01]  /*0f90*/  IMAD R53, R3, R7, R8 ;  /* 0x0000000703357224 */ /* 0x000fe200078e0208 */
[----:B------:R-:W-:Y:S01]  /*0fa0*/  ISETP.GE.AND P0, PT, R9, RZ, PT ;  /* 0x000000ff0900720c */ /* 0x000fe20003f06270 */
[----:B------:R-:W-:Y:S01]  /*0fb0*/  @!P6 IMAD.IADD R55, R55, 0x1, -R3 ;  /* 0x000000013737e824 */ /* 0x000fe200078e0a03 */
[----:B------:R-:W-:Y:S01]  /*0fc0*/  LOP3.LUT R9, R4, 0x14, RZ, 0xfc, !PT ;  /* 0x0000001404097812 */ /* 0x000fe200078efcff */
[----:B------:R-:W-:Y:S01]  /*0fd0*/  IMAD.HI.U32 R7, R5, R54, RZ ;  /* 0x0000003605077227 */ /* 0x000fe200078e00ff */
[----:B------:R-:W-:-:S02]  /*0fe0*/  ISETP.GT.U32.AND P6, PT, R3, R53, PT ;  /* 0x000000350300720c */ /* 0x000fc40003fc4070 */
[----:B------:R-:W-:Y:S01]  /*0ff0*/  IABS R10, R9 ;  /* 0x00000009000a7213 */ /* 0x000fe20000000000 */
[--C-:B------:R-:W-:Y:S01]  /*1000*/  @!P3 IMAD.IADD R28, R28, 0x1, -R3.reuse ;  /* 0x000000011c1cb824 */ /* 0x100fe200078e0a03 */
[----:B------:R-:W-:Y:S01]  /*1010*/  ISETP.GE.AND P3, PT, R18, RZ, PT ;  /* 0x000000ff1200720c */ /* 0x000fe20003f66270 */
[----:B------:R-:W-:Y:S01]  /*1020*/  @!P5 IMAD.IADD R40, R40, 0x1, -R3 ;  /* 0x000000012828d824 */ /* 0x000fe200078e0a03 */
[C---:B------:R-:W-:Y:S01]  /*1030*/  ISETP.GE.AND P5, PT, R4.reuse, RZ, PT ;  /* 0x000000ff0400720c */ /* 0x040fe20003fa6270 */
[----:B------:R-:W-:Y:S01]  /*1040*/  IMAD.HI.U32 R6, R5, R10, RZ ;  /* 0x0000000a05067227 */ /* 0x000fe200078e00ff */
[----:B------:R-:W-:Y:S02]  /*1050*/  ISETP.GE.AND P2, PT, R17, RZ, PT ;  /* 0x000000ff1100720c */ /* 0x000fe40003f46270 */
[C---:B------:R-:W-:Y:S01]  /*1060*/  LOP3.LUT R18, R4.reuse, 0x5c, RZ, 0xfc, !PT ;  /* 0x0000005c04127812 */ /* 0x040fe200078efcff */
[----:B------:R-:W-:Y:S01]  /*1070*/  IMAD.MOV R6, RZ, RZ, -R6 ;  /* 0x000000ffff067224 */ /* 0x000fe200078e0a06 */
[C---:B------:R-:W-:Y:S01]  /*1080*/  LOP3.LUT R17, R4.reuse, 0x54, RZ, 0xfc, !PT ;  /* 0x0000005404117812 */ /* 0x040fe200078efcff */
[----:B------:R-:W-:Y:S01]  /*1090*/  IMAD.MOV R7, RZ, RZ, -R7 ;  /* 0x000000ffff077224 */ /* 0x000fe200078e0a07 */
[----:B------:R-:W-:Y:S01]  /*10a0*/  IABS R76, R27 ;  /* 0x0000001b004c7213 */ /* 0x000fe20000000000 */
[----:B------:R-:W-:Y:S01]  /*10b0*/  IMAD R29, R3, R6, R10 ;  /* 0x00000006031d7224 */ /* 0x000fe200078e020a */
[----:B------:R-:W-:Y:S01]  /*10c0*/  LOP3.LUT R10, R4, 0x20, RZ, 0xfc, !PT ;  /* 0x00000020040a7812 */ /* 0x000fe200078efcff */
[----:B------:R-:W-:Y:S01]  /*10d0*/  @!P6 IMAD.IADD R53, R53, 0x1, -R3 ;  /* 0x000000013535e824 */ /* 0x000fe200078e0a03 */
[C---:B------:R-:W-:Y:S01]  /*10e0*/  ISETP.GT.U32.AND P6, PT, R3.reuse, R28, PT ;  /* 0x0000001c0300720c */ /* 0x040fe20003fc4070 */
[C---:B------:R-:W-:Y:S01]  /*10f0*/  IMAD R54, R3.reuse, R7, R54 ;  /* 0x0000000703367224 */ /* 0x040fe200078e0236 */
[----:B------:R-:W-:Y:S01]  /*1100*/  IABS R52, R10 ;  /* 0x0000000a00347213 */ /* 0x000fe20000000000 */
[----:B------:R-:W-:Y:S01]  /*1110*/  @!P3 IMAD.MOV R223, RZ, RZ, -R223 ;  /* 0x000000ffffdfb224 */ /* 0x000fe200078e0adf */
[C---:B------:R-:W-:Y:S01]  /*1120*/  ISETP.GT.U32.AND P3, PT, R3.reuse, R29, PT ;  /* 0x0000001d0300720c */ /* 0x040fe20003f64070 */
[----:B------:R-:W-:Y:S01]  /*1130*/  @!P5 IMAD.MOV R14, RZ, RZ, -R14 ;  /* 0x000000ffff0ed224 */ /* 0x000fe200078e0a0e */
[----:B------:R-:W-:Y:S01]  /*1140*/  ISETP.GT.U32.AND P5, PT, R3, R53, PT ;  /* 0x000000350300720c */ /* 0x000fe20003fa4070 */
[----:B------:R-:W-:Y:S01]  /*1150*/  IMAD.HI.U32 R8, R5, R30, RZ ;  /* 0x0000001e05087227 */ /* 0x000fe200078e00ff */
[----:B------:R-:W-:-:S02]  /*1160*/  IABS R34, R17 ;  /* 0x0000001100227213 */ /* 0x000fc40000000000 */
[C---:B------:R-:W-:Y:S01]  /*1170*/  LOP3.LUT R43, R4.reuse, 0xdc, RZ, 0xfc, !PT ;  /* 0x000000dc042b7812 */ /* 0x040fe200078efcff */
[----:B------:R-:W-:Y:S01]  /*1180*/  @!P4 IMAD.MOV R40, RZ, RZ, -R40 ;  /* 0x000000ffff28c224 */ /* 0x000fe200078e0a28 */
[----:B------:R-:W-:Y:S01]  /*1190*/  ISETP.GT.U32.AND P4, PT, R3, R54, PT ;  /* 0x000000360300720c */ /* 0x000fe20003f84070 */
[----:B------:R-:W-:Y:S01]  /*11a0*/  IMAD.MOV R8, RZ, RZ, -R8 ;  /* 0x000000ffff087224 */ /* 0x000fe200078e0a08 */
[----:B------:R-:W-:Y:S01]  /*11b0*/  IABS R78, R43 ;  /* 0x0000002b004e7213 */ /* 0x000fe20000000000 */
[----:B------:R-:W-:Y:S01]  /*11c0*/  IMAD.HI.U32 R6, R5, R52, RZ ;  /* 0x0000003405067227 */ /* 0x000fe200078e00ff */
[C---:B------:R-:W-:Y:S02]  /*11d0*/  LOP3.LUT R57, R4.reuse, 0xe0, RZ, 0xfc, !PT ;  /* 0x000000e004397812 */ /* 0x040fe400078efcff */
[----:B------:R-:W-:Y:S01]  /*11e0*/  LOP3.LUT R59, R4, 0xe4, RZ, 0xfc, !PT ;  /* 0x000000e4043b7812 */ /* 0x000fe200078efcff */
[----:B------:R-:W-:Y:S01]  /*11f0*/  IMAD R30, R3, R8, R30 ;  /* 0x00000008031e7224 */ /* 0x000fe200078e021e */
[----:B------:R-:W-:Y:S01]  /*1200*/  IABS R8, R15 ;  /* 0x0000000f00087213 */ /* 0x000fe20000000000 */
[----:B------:R-:W-:Y:S01]  /*1210*/  IMAD.MOV R7, RZ, RZ, -R6 ;  /* 0x000000ffff077224 */ /* 0x000fe200078e0a06 */
[----:B------:R-:W-:Y:S01]  /*1220*/  IABS R80, R57 ;  /* 0x0000003900507213 */ /* 0x000fe20000000000 */
[--C-:B------:R-:W-:Y:S01]  /*1230*/  @!P3 IMAD.IADD R29, R29, 0x1, -R3.reuse ;  /* 0x000000011d1db824 */ /* 0x100fe200078e0a03 */
[----:B------:R-:W-:Y:S01]  /*1240*/  ISETP.GE.AND P3, PT, R13, RZ, PT ;  /* 0x000000ff0d00720c */ /* 0x000fe20003f66270 */
[--C-:B------:R-:W-:Y:S01]  /*1250*/  @!P6 IMAD.IADD R28, R28, 0x1, -R3.reuse ;  /* 0x000000011c1ce824 */ /* 0x100fe200078e0a03 */
[----:B------:R-:W-:Y:S01]  /*1260*/  ISETP.GT.U32.AND P6, PT, R3, R30, PT ;  /* 0x0000001e0300720c */ /* 0x000fe20003fc4070 */
[--C-:B------:R-:W-:Y:S01]  /*1270*/  @!P5 IMAD.IADD R53, R53, 0x1, -R3.reuse ;  /* 0x000000013535d824 */ /* 0x100fe200078e0a03 */
[----:B------:R-:W-:Y:S01]  /*1280*/  ISETP.GE.AND P5, PT, R12, RZ, PT ;  /* 0x000000ff0c00720c */ /* 0x000fe20003fa6270 */
[C---:B------:R-:W-:Y:S01]  /*1290*/  IMAD R52, R3.reuse, R7, R52 ;  /* 0x0000000703347224 */ /* 0x040fe200078e0234 */
[----:B------:R-:W-:Y:S01]  /*12a0*/  LOP3.LUT R12, R4, 0x2c, RZ, 0xfc, !PT ;  /* 0x0000002c040c7812 */ /* 0x000fe200078efcff */
[----:B------:R-:W-:Y:S01]  /*12b0*/  @!P4 IMAD.IADD R54, R54, 0x1, -R3 ;  /* 0x000000013636c824 */ /* 0x000fe200078e0a03 */
[C---:B------:R-:W-:Y:S01]  /*12c0*/  ISETP.GT.U32.AND P4, PT, R3.reuse, R29, PT ;  /* 0x0000001d0300720c */ /* 0x040fe20003f84070 */
[----:B------:R-:W-:Y:S01]  /*12d0*/  @!P1 IMAD.MOV R53, RZ, RZ, -R53 ;  /* 0x000000ffff359224 */ /* 0x000fe200078e0a35 */
[----:B------:R-:W-:Y:S01]  /*12e0*/  ISETP.GT.U32.AND P1, PT, R3, R52, PT ;  /* 0x000000340300720c */ /* 0x000fe20003f24070 */
[----:B------:R-:W-:Y:S01]  /*12f0*/  @!P2 IMAD.MOV R55, RZ, RZ, -R55 ;  /* 0x000000ffff37a224 */ /* 0x000fe200078e0a37 */
[----:B------:R-:W-:Y:S01]  /*1300*/  ISETP.GE.AND P2, PT, R9, RZ, PT ;  /* 0x000000ff0900720c */ /* 0x000fe20003f46270 */
[----:B------:R-:W-:Y:S01]  /*1310*/  IMAD.HI.U32 R6, R5, R8, RZ ;  /* 0x0000000805067227 */ /* 0x000fe200078e00ff */
[----:B------:R-:W-:-:S02]  /*1320*/  LOP3.LUT R9, R4, 0x28, RZ, 0xfc, !PT ;  /* 0x0000002804097812 */ /* 0x000fc400078efcff */
[----:B------:R-:W-:Y:S01]  /*1330*/  LOP3.LUT R13, R4, 0x30, RZ, 0xfc, !PT ;  /* 0x00000030040d7812 */ /* 0x000fe200078efcff */
[--C-:B------:R-:W-:Y:S01]  /*1340*/  @!P6 IMAD.IADD R30, R30, 0x1, -R3.reuse ;  /* 0x000000011e1ee824 */ /* 0x100fe200078e0a03 */
[----:B------:R-:W-:Y:S01]  /*1350*/  ISETP.GT.U32.AND P6, PT, R3, R54, PT ;  /* 0x000000360300720c */ /* 0x000fe20003fc4070 */
[----:B------:R-:W-:Y:S01]  /*1360*/  IMAD.MOV R6, RZ, RZ, -R6 ;  /* 0x000000ffff067224 */ /* 0x000fe200078e0a06 */
[----:B------:R-:W-:Y:S01]  /*1370*/  IABS R50, R13 ;  /* 0x0000000d00327213 */ /* 0x000fe20000000000 */
[--C-:B------:R-:W-:Y:S01]  /*1380*/  @!P4 IMAD.IADD R29, R29, 0x1, -R3.reuse ;  /* 0x000000011d1dc824 */ /* 0x100fe200078e0a03 */
[----:B------:R-:W-:Y:S01]  /*1390*/  ISETP.GE.AND P4, PT, R10, RZ, PT ;  /* 0x000000ff0a00720c */ /* 0x000fe20003f86270 */
[----:B------:R-:W-:Y:S01]  /*13a0*/  @!P1 IMAD.IADD R52, R52, 0x1, -R3 ;  /* 0x0000000134349824 */ /* 0x000fe200078e0a03 */
[----:B------:R-:W-:Y:S01]  /*13b0*/  IABS R10, R12 ;  /* 0x0000000c000a7213 */ /* 0x000fe20000000000 */
[----:B------:R-:W-:Y:S01]  /*13c0*/  @!P2 IMAD.MOV R29, RZ, RZ, -R29 ;  /* 0x000000ffff1da224 */ /* 0x000fe200078e0a1d */
[----:B------:R-:W-:Y:S01]  /*13d0*/  ISETP.GE.AND P1, PT, R9, RZ, PT ;  /* 0x000000ff0900720c */ /* 0x000fe20003f26270 */
[C---:B------:R-:W-:Y:S01]  /*13e0*/  IMAD R31, R3.reuse, R6, R8 ;  /* 0x00000006031f7224 */ /* 0x040fe200078e0208 */
[----:B------:R-:W-:Y:S01]  /*13f0*/  ISETP.GT.U32.AND P2, PT, R3, R52, PT ;  /* 0x000000340300720c */ /* 0x000fe20003f44070 */
[----:B------:R-:W-:Y:S01]  /*1400*/  IMAD.HI.U32 R7, R5, R10, RZ ;  /* 0x0000000a05077227 */ /* 0x000fe200078e00ff */
[----:B------:R-:W-:-:S02]  /*1410*/  IABS R8, R9 ;  /* 0x0000000900087213 */ /* 0x000fc40000000000 */
[----:B------:R-:W-:Y:S01]  /*1420*/  LOP3.LUT R9, R4, 0x38, RZ, 0xfc, !PT ;  /* 0x0000003804097812 */ /* 0x000fe200078efcff */
[----:B------:R-:W-:Y:S01]  /*1430*/  @!P6 IMAD.IADD R54, R54, 0x1, -R3 ;  /* 0x000000013636e824 */ /* 0x000fe200078e0a03 */
[----:B------:R-:W-:Y:S01]  /*1440*/  ISETP.GT.U32.AND P6, PT, R3, R31, PT ;  /* 0x0000001f0300720c */ /* 0x000fe20003fc4070 */
[----:B------:R-:W-:Y:S01]  /*1450*/  IMAD.MOV R7, RZ, RZ, -R7 ;  /* 0x000000ffff077224 */ /* 0x000fe200078e0a07 */
[----:B------:R-:W-:Y:S01]  /*1460*/  IABS R82, R59 ;  /* 0x0000003b00527213 */ /* 0x000fe20000000000 */
[----:B------:R-:W-:Y:S01]  /*1470*/  IMAD.HI.U32 R6, R5, R8, RZ ;  /* 0x0000000805067227 */ /* 0x000fe200078e00ff */
[C---:B------:R-:W-:Y:S02]  /*1480*/  LOP3.LUT R61, R4.reuse, 0xf0, RZ, 0xfc, !PT ;  /* 0x000000f0043d7812 */ /* 0x040fe400078efcff */
[----:B------:R-:W-:Y:S01]  /*1490*/  LOP3.LUT R63, R4, 0xf4, RZ, 0xfc, !PT ;  /* 0x000000f4043f7812 */ /* 0x000fe200078efcff */
[C---:B------:R-:W-:Y:S01]  /*14a0*/  IMAD R39, R3.reuse, R7, R10 ;  /* 0x0000000703277224 */ /* 0x040fe200078e020a */
[----:B------:R-:W-:Y:S01]  /*14b0*/  IABS R10, R9 ;  /* 0x00000009000a7213 */ /* 0x000fe20000000000 */
[----:B------:R-:W-:Y:S01]  /*14c0*/  @!P0 IMAD.MOV R28, RZ, RZ, -R28 ;  /* 0x000000ffff1c8224 */ /* 0x000fe200078e0a1c */
[C---:B------:R-:W-:Y:S01]  /*14d0*/  ISETP.GT.U32.AND P0, PT, R3.reuse, R30, PT ;  /* 0x0000001e0300720c */ /* 0x040fe20003f04070 */
[--C-:B------:R-:W-:Y:S01]  /*14e0*/  @!P2 IMAD.IADD R52, R52, 0x1, -R3.reuse ;  /* 0x000000013434a824 */ /* 0x100fe200078e0a03 */
[----:B------:R-:W-:Y:S01]  /*14f0*/  ISETP.GT.U32.AND P2, PT, R3, R39, PT ;  /* 0x000000270300720c */ /* 0x000fe20003f44070 */
[----:B------:R-:W-:Y:S01]  /*1500*/  IMAD.MOV R6, RZ, RZ, -R6 ;  /* 0x000000ffff067224 */ /* 0x000fe200078e0a06 */
[----:B------:R-:W-:Y:S01]  /*1510*/  IABS R88, R61 ;  /* 0x0000003d00587213 */ /* 0x000fe20000000000 */
[----:B------:R-:W-:Y:S01]  /*1520*/  @!P6 IMAD.IADD R31, R31, 0x1, -R3 ;  /* 0x000000011f1fe824 */ /* 0x000fe200078e0a03 */
[----:B------:R-:W-:Y:S01]  /*1530*/  IABS R90, R63 ;  /* 0x0000003f005a7213 */ /* 0x000fe20000000000 */
[----:B------:R-:W-:-:S02]  /*1540*/  IMAD R51, R3, R6, R8 ;  /* 0x0000000603337224 */ /* 0x000fc400078e0208 */
[----:B------:R-:W-:Y:S01]  /*1550*/  IMAD.HI.U32 R6, R5, R50, RZ ;  /* 0x0000003205067227 */ /* 0x000fe200078e00ff */
[----:B------:R-:W-:-:S03]  /*1560*/  ISETP.GT.U32.AND P6, PT, R3, R31, PT ;  /* 0x0000001f0300720c */ /* 0x000fc60003fc4070 */
[----:B------:R-:W-:Y:S02]  /*1570*/  IMAD.MOV R6, RZ, RZ, -R6 ;  /* 0x000000ffff067224 */ /* 0x000fe400078e0a06 */
[--C-:B------:R-:W-:Y:S01]  /*1580*/  @!P0 IMAD.IADD R30, R30, 0x1, -R3.reuse ;  /* 0x000000011e1e8824 */ /* 0x100fe200078e0a03 */
[----:B------:R-:W-:Y:S01]  /*1590*/  ISETP.GE.AND P0, PT, R15, RZ, PT ;  /* 0x000000ff0f00720c */ /* 0x000fe20003f06270 */
[----:B------:R-:W-:Y:S01]  /*15a0*/  IMAD R50, R3, R6, R50 ;  /* 0x0000000603327224 */ /* 0x000fe200078e0232 */
[C---:B------:R-:W-:Y:S01]  /*15b0*/  LOP3.LUT R6, R4.reuse, 0x34, RZ, 0xfc, !PT ;  /* 0x0000003404067812 */ /* 0x040fe200078efcff */
[--C-:B------:R-:W-:Y:S01]  /*15c0*/  @!P2 IMAD.IADD R39, R39, 0x1, -R3.reuse ;  /* 0x000000012727a824 */ /* 0x100fe200078e0a03 */
[----:B------:R-:W-:Y:S01]  /*15d0*/  LOP3.LUT R15, R4, 0x4c, RZ, 0xfc, !PT ;  /* 0x0000004c040f7812 */ /* 0x000fe200078efcff */
[----:B------:R-:W-:Y:S01]  /*15e0*/  @!P5 IMAD.MOV R54, RZ, RZ, -R54 ;  /* 0x000000ffff36d224 */ /* 0x000fe200078e0a36 */
[C---:B------:R-:W-:Y:S01]  /*15f0*/  ISETP.GT.U32.AND P5, PT, R3.reuse, R51, PT ;  /* 0x000000330300720c */ /* 0x040fe20003fa4070 */
[----:B------:R-:W-:Y:S01]  /*1600*/  @!P3 IMAD.MOV R30, RZ, RZ, -R30 ;  /* 0x000000ffff1eb224 */ /* 0x000fe200078e0a1e */
[----:B------:R-:W-:Y:S01]  /*1610*/  IABS R38, R6 ;  /* 0x0000000600267213 */ /* 0x000fe20000000000 */
[----:B------:R-:W-:Y:S01]  /*1620*/  @!P4 IMAD.MOV R52, RZ, RZ, -R52 ;  /* 0x000000ffff34c224 */ /* 0x000fe200078e0a34 */
[----:B------:R-:W-:Y:S01]  /*1630*/  ISETP.GT.U32.AND P2, PT, R3, R39, PT ;  /* 0x000000270300720c */ /* 0x000fe20003f44070 */
[----:B------:R-:W-:Y:S01]  /*1640*/  @!P6 IMAD.IADD R31, R31, 0x1, -R3 ;  /* 0x000000011f1fe824 */ /* 0x000fe200078e0a03 */
[----:B------:R-:W-:Y:S01]  /*1650*/  ISETP.GE.AND P3, PT, R12, RZ, PT ;  /* 0x000000ff0c00720c */ /* 0x000fe20003f66270 */
[----:B------:R-:W-:Y:S01]  /*1660*/  IMAD.HI.U32 R7, R5, R10, RZ ;  /* 0x0000000a05077227 */ /* 0x000fe200078e00ff */
[----:B------:R-:W-:-:S02]  /*1670*/  ISETP.GE.AND P4, PT, R6, RZ, PT ;  /* 0x000000ff0600720c */ /* 0x000fc40003f86270 */
[----:B------:R-:W-:Y:S01]  /*1680*/  ISETP.GE.AND P6, PT, R13, RZ, PT ;  /* 0x000000ff0d00720c */ /* 0x000fe20003fc6270 */
[----:B------:R-:W-:Y:S01]  /*1690*/  IMAD.HI.U32 R6, R5, R38, RZ ;  /* 0x0000002605067227 */ /* 0x000fe200078e00ff */
[----:B------:R-:W-:-:S03]  /*16a0*/  LOP3.LUT R13, R4, 0x3c, RZ, 0xfc, !PT ;  /* 0x0000003c040d7812 */ /* 0x000fc600078efcff */
[----:B------:R-:W-:Y:S01]  /*16b0*/  @!P0 IMAD.MOV R31, RZ, RZ, -R31 ;  /* 0x000000ffff1f8224 */ /* 0x000fe200078e0a1f */
[----:B------:R-:W-:Y:S01]  /*16c0*/  ISETP.GT.U32.AND P0, PT, R3, R50, PT ;  /* 0x000000320300720c */ /* 0x000fe20003f04070 */
[----:B------:R-:W-:Y:S01]  /*16d0*/  IMAD.MOV R6, RZ, RZ, -R6 ;  /* 0x000000ffff067224 */ /* 0x000fe200078e0a06 */
[----:B------:R-:W-:Y:S01]  /*16e0*/  IABS R12, R13 ;  /* 0x0000000d000c7213 */ /* 0x000fe20000000000 */
[--C-:B------:R-:W-:Y:S02]  /*16f0*/  @!P5 IMAD.IADD R51, R51, 0x1, -R3.reuse ;  /* 0x000000013333d824 */ /* 0x100fe400078e0a03 */
[----:B------:R-:W-:Y:S01]  /*1700*/  @!P2 IMAD.IADD R39, R39, 0x1, -R3 ;  /* 0x000000012727a824 */ /* 0x000fe200078e0a03 */
[----:B------:R-:W-:Y:S01]  /*1710*/  ISETP.GE.AND P2, PT, R13, RZ, PT ;  /* 0x000000ff0d00720c */ /* 0x000fe20003f46270 */
[C---:B------:R-:W-:Y:S01]  /*1720*/  IMAD R38, R3.reuse, R6, R38 ;  /* 0x0000000603267224 */ /* 0x040fe200078e0226 */
[----:B------:R-:W-:Y:S01]  /*1730*/  ISETP.GT.U32.AND P5, PT, R3, R51, PT ;  /* 0x000000330300720c */ /* 0x000fe20003fa4070 */
[----:B------:R-:W-:Y:S01]  /*1740*/  @!P3 IMAD.MOV R39, RZ, RZ, -R39 ;  /* 0x000000ffff27b224 */ /* 0x000fe200078e0a27 */
[----:B------:R-:W-:Y:S01]  /*1750*/  LOP3.LUT R6, R4, 0x40, RZ, 0xfc, !PT ;  /* 0x0000004004067812 */ /* 0x000fe200078efcff */
[----:B------:R-:W-:Y:S01]  /*1760*/  IMAD.HI.U32 R8, R5, R12, RZ ;  /* 0x0000000c05087227 */ /* 0x000fe200078e00ff */
[----:B------:R-:W-:-:S02]  /*1770*/  ISETP.GT.U32.AND P3, PT, R3, R38, PT ;  /* 0x000000260300720c */ /* 0x000fc40003f64070 */
[----:B------:R-:W-:Y:S01]  /*1780*/  IABS R48, R6 ;  /* 0x0000000600307213 */ /* 0x000fe20000000000 */
[----:B------:R-:W-:Y:S01]  /*1790*/  @!P0 IMAD.IADD R50, R50, 0x1, -R3 ;  /* 0x0000000132328824 */ /* 0x000fe200078e0a03 */
[----:B------:R-:W-:Y:S01]  /*17a0*/  LOP3.LUT R13, R4, 0x48, RZ, 0xfc, !PT ;  /* 0x00000048040d7812 */ /* 0x000fe200078efcff */
[----:B------:R-:W-:Y:S02]  /*17b0*/  IMAD.MOV R8, RZ, RZ, -R8 ;  /* 0x000000ffff087224 */ /* 0x000fe400078e0a08 */
[----:B------:R-:W-:Y:S01]  /*17c0*/  IMAD.MOV R7, RZ, RZ, -R7 ;  /* 0x000000ffff077224 */ /* 0x000fe200078e0a07 */
[----:B------:R-:W-:Y:S01]  /*17d0*/  ISETP.GT.U32.AND P0, PT, R3, R50, PT ;  /* 0x000000320300720c */ /* 0x000fe20003f04070 */
[--C-:B------:R-:W-:Y:S01]  /*17e0*/  @!P5 IMAD.IADD R51, R51, 0x1, -R3.reuse ;  /* 0x000000013333d824 */ /* 0x100fe200078e0a03 */
[----:B------:R-:W-:Y:S01]  /*17f0*/  ISETP.GE.AND P5, PT, R9, RZ, PT ;  /* 0x000000ff0900720c */ /* 0x000fe20003fa6270 */
[----:B------:R-:W-:Y:S01]  /*1800*/  IMAD R37, R3, R8, R12 ;  /* 0x0000000803257224 */ /* 0x000fe200078e020c */
[----:B------:R-:W-:Y:S01]  /*1810*/  IABS R12, R15 ;  /* 0x0000000f000c7213 */ /* 0x000fe20000000000 */
[----:B------:R-:W-:Y:S01]  /*1820*/  @!P3 IMAD.IADD R38, R38, 0x1, -R3 ;  /* 0x000000012626b824 */ /* 0x000fe200078e0a03 */
[----:B------:R-:W-:Y:S01]  /*1830*/  LOP3.LUT R9, R4, 0x44, RZ, 0xfc, !PT ;  /* 0x0000004404097812 */ /* 0x000fe200078efcff */
[----:B------:R-:W-:Y:S01]  /*1840*/  @!P1 IMAD.MOV R51, RZ, RZ, -R51 ;  /* 0x000000ffff339224 */ /* 0x000fe200078e0a33 */
[----:B------:R-:W-:Y:S01]  /*1850*/  ISETP.GE.AND P1, PT, R6, RZ, PT ;  /* 0x000000ff0600720c */ /* 0x000fe20003f26270 */
[----:B------:R-:W-:Y:S01]  /*1860*/  IMAD.HI.U32 R6, R5, R48, RZ ;  /* 0x0000003005067227 */ /* 0x000fe200078e00ff */
[----:B------:R-:W-:-:S02]  /*1870*/  ISETP.GT.U32.AND P3, PT, R3, R38, PT ;  /* 0x000000260300720c */ /* 0x000fc40003f64070 */
[----:B------:R-:W-:Y:S01]  /*1880*/  IABS R36, R9 ;  /* 0x0000000900247213 */ /* 0x000fe20000000000 */
[--C-:B------:R-:W-:Y:S02]  /*1890*/  @!P0 IMAD.IADD R50, R50, 0x1, -R3.reuse ;  /* 0x0000000132328824 */ /* 0x100fe400078e0a03 */
[----:B------:R-:W-:Y:S02]  /*18a0*/  IMAD.MOV R6, RZ, RZ, -R6 ;  /* 0x000000ffff067224 */ /* 0x000fe400078e0a06 */
[----:B------:R-:W-:Y:S01]  /*18b0*/  @!P6 IMAD.MOV R50, RZ, RZ, -R50 ;  /* 0x000000ffff32e224 */ /* 0x000fe200078e0a32 */
[C---:B------:R-:W-:Y:S01]  /*18c0*/  ISETP.GT.U32.AND P6, PT, R3.reuse, R37, PT ;  /* 0x000000250300720c */ /* 0x040fe20003fc4070 */
[C---:B------:R-:W-:Y:S02]  /*18d0*/  IMAD R48, R3.reuse, R6, R48 ;  /* 0x0000000603307224 */ /* 0x040fe400078e0230 */
[C---:B------:R-:W-:Y:S01]  /*18e0*/  IMAD R49, R3.reuse, R7, R10 ;  /* 0x0000000703317224 */ /* 0x040fe200078e020a */
[----:B------:R-:W-:Y:S01]  /*18f0*/  IABS R10, R13 ;  /* 0x0000000d000a7213 */ /* 0x000fe20000000000 */
[----:B------:R-:W-:Y:S01]  /*1900*/  @!P3 IMAD.IADD R38, R38, 0x1, -R3 ;  /* 0x000000012626b824 */ /* 0x000fe200078e0a03 */
[----:B------:R-:W-:Y:S01]  /*1910*/  ISETP.GT.U32.AND P3, PT, R3, R48, PT ;  /* 0x000000300300720c */ /* 0x000fe20003f64070 */
[----:B------:R-:W-:Y:S01]  /*1920*/  IMAD.HI.U32 R6, R5, R12, RZ ;  /* 0x0000000c05067227 */ /* 0x000fe200078e00ff */
[----:B------:R-:W-:-:S03]  /*1930*/  ISETP.GT.U32.AND P0, PT, R3, R49, PT ;  /* 0x000000310300720c */ /* 0x000fc60003f04070 */
[----:B------:R-:W-:-:S04]  /*1940*/  IMAD.HI.U32 R8, R5, R10, RZ ;  /* 0x0000000a05087227 */ /* 0x000fc800078e00ff */
[--C-:B------:R-:W-:Y:S02]  /*1950*/  @!P6 IMAD.IADD R37, R37, 0x1, -R3.reuse ;  /* 0x000000012525e824 */ /* 0x100fe400078e0a03 */
[----:B------:R-:W-:Y:S02]  /*1960*/  IMAD.MOV R8, RZ, RZ, -R8 ;  /* 0x000000ffff087224 */ /* 0x000fe400078e0a08 */
[--C-:B------:R-:W-:Y:S01]  /*1970*/  @!P3 IMAD.IADD R48, R48, 0x1, -R3.reuse ;  /* 0x000000013030b824 */ /* 0x100fe200078e0a03 */
[----:B------:R-:W-:Y:S01]  /*1980*/  ISETP.GT.U32.AND P3, PT, R3, R37, PT ;  /* 0x000000250300720c */ /* 0x000fe20003f64070 */
[----:B------:R-:W-:Y:S02]  /*1990*/  @!P0 IMAD.IADD R49, R49, 0x1, -R3 ;  /* 0x0000000131318824 */ /* 0x000fe400078e0a03 */
[C---:B------:R-:W-:Y:S01]  /*19a0*/  IMAD R47, R3.reuse, R8, R10 ;  /* 0x00000008032f7224 */ /* 0x040fe200078e020a */
[----:B------:R-:W-:Y:S01]  /*19b0*/  IABS R10, R18 ;  /* 0x00000012000a7213 */ /* 0x000fe20000000000 */
[----:B------:R-:W-:Y:S01]  /*19c0*/  IMAD.MOV R6, RZ, RZ, -R6 ;  /* 0x000000ffff067224 */ /* 0x000fe200078e0a06 */
[----:B------:R-:W-:Y:S01]  /*19d0*/  ISETP.GT.U32.AND P0, PT, R3, R49, PT ;  /* 0x000000310300720c */ /* 0x000fe20003f04070 */
[----:B------:R-:W-:Y:S01]  /*19e0*/  IMAD.HI.U32 R7, R5, R36, RZ ;  /* 0x0000002405077227 */ /* 0x000fe200078e00ff */
[----:B------:R-:W-:-:S03]  /*19f0*/  ISETP.GT.U32.AND P6, PT, R3, R47, PT ;  /* 0x0000002f0300720c */ /* 0x000fc60003fc4070 */
[----:B------:R-:W-:Y:S01]  /*1a00*/  IMAD R35, R3, R6, R12 ;  /* 0x0000000603237224 */ /* 0x000fe200078e020c */
[----:B------:R-:W-:Y:S01]  /*1a10*/  LOP3.LUT R12, R4, 0x58, RZ, 0xfc, !PT ;  /* 0x00000058040c7812 */ /* 0x000fe200078efcff */
[----:B------:R-:W-:Y:S02]  /*1a20*/  IMAD.MOV R7, RZ, RZ, -R7 ;  /* 0x000000ffff077224 */ /* 0x000fe400078e0a07 */
[--C-:B------:R-:W-:Y:S01]  /*1a30*/  @!P3 IMAD.IADD R37, R37, 0x1, -R3.reuse ;  /* 0x000000012525b824 */ /* 0x100fe200078e0a03 */
[C---:B------:R-:W-:Y:S01]  /*1a40*/  ISETP.GT.U32.AND P3, PT, R3.reuse, R35, PT ;  /* 0x000000230300720c */ /* 0x040fe20003f64070 */
[----:B------:R-:W-:Y:S01]  /*1a50*/  IMAD R36, R3, R7, R36 ;  /* 0x0000000703247224 */ /* 0x000fe200078e0224 */
[----:B------:R-:W-:Y:S01]  /*1a60*/  IABS R8, R12 ;  /* 0x0000000c00087213 */ /* 0x000fe20000000000 */
[--C-:B------:R-:W-:Y:S02]  /*1a70*/  @!P0 IMAD.IADD R49, R49, 0x1, -R3.reuse ;  /* 0x0000000131318824 */ /* 0x100fe400078e0a03 */
[----:B------:R-:W-:Y:S01]  /*1a80*/  @!P6 IMAD.IADD R47, R47, 0x1, -R3 ;  /* 0x000000012f2fe824 */ /* 0x000fe200078e0a03 */
[----:B------:R-:W-:Y:S01]  /*1a90*/  ISETP.GT.U32.AND P0, PT, R3, R36, PT ;  /* 0x000000240300720c */ /* 0x000fe20003f04070 */
[----:B------:R-:W-:-:S03]  /*1aa0*/  IMAD.HI.U32 R7, R5, R46, RZ ;  /* 0x0000002e05077227 */ /* 0x000fc600078e00ff */
[----:B------:R-:W-:Y:S01]  /*1ab0*/  ISETP.GT.U32.AND P6, PT, R3, R47, PT ;  /* 0x0000002f0300720c */ /* 0x000fe20003fc4070 */
[----:B------:R-:W-:Y:S02]  /*1ac0*/  IMAD.MOV R7, RZ, RZ, -R7 ;  /* 0x000000ffff077224 */ /* 0x000fe400078e0a07 */
[----:B------:R-:W-:Y:S01]  /*1ad0*/  @!P3 IMAD.IADD R35, R35, 0x1, -R3 ;  /* 0x000000012323b824 */ /* 0x000fe200078e0a03 */
[----:B------:R-:W-:Y:S01]  /*1ae0*/  ISETP.GE.AND P3, PT, R13, RZ, PT ;  /* 0x000000ff0d00720c */ /* 0x000fe20003f66270 */
[----:B------:R-:W-:Y:S01]  /*1af0*/  IMAD R46, R3, R7, R46 ;  /* 0x00000007032e7224 */ /* 0x000fe200078e022e */
[----:B------:R-:W-:Y:S01]  /*1b00*/  LOP3.LUT R13, R4, 0x74, RZ, 0xfc, !PT ;  /* 0x00000074040d7812 */ /* 0x000fe200078efcff */
[----:B------:R-:W-:-:S04]  /*1b10*/  IMAD.HI.U32 R7, R5, R10, RZ ;  /* 0x0000000a05077227 */ /* 0x000fc800078e00ff */
[----:B------:R-:W-:Y:S01]  /*1b20*/  @!P0 IMAD.IADD R36, R36, 0x1, -R3 ;  /* 0x0000000124248824 */ /* 0x000fe200078e0a03 */
[C---:B------:R-:W-:Y:S01]  /*1b30*/  ISETP.GT.U32.AND P0, PT, R3.reuse, R48, PT ;  /* 0x000000300300720c */ /* 0x040fe20003f04070 */
[----:B------:R-:W-:Y:S02]  /*1b40*/  IMAD.MOV R7, RZ, RZ, -R7 ;  /* 0x000000ffff077224 */ /* 0x000fe400078e0a07 */
[----:B------:R-:W-:Y:S01]  /*1b50*/  @!P4 IMAD.MOV R38, RZ, RZ, -R38 ;  /* 0x000000ffff26c224 */ /* 0x000fe200078e0a26 */
[----:B------:R-:W-:Y:S01]  /*1b60*/  ISETP.GT.U32.AND P4, PT, R3, R36, PT ;  /* 0x000000240300720c */ /* 0x000fe20003f84070 */
[----:B------:R-:W-:-:S04]  /*1b70*/  IMAD.HI.U32 R6, R5, R34, RZ ;  /* 0x0000002205067227 */ /* 0x000fc800078e00ff */
[----:B------:R-:W-:Y:S02]  /*1b80*/  @!P6 IMAD.IADD R47, R47, 0x1, -R3 ;  /* 0x000000012f2fe824 */ /* 0x000fe400078e0a03 */
[C---:B------:R-:W-:Y:S01]  /*1b90*/  IMAD R33, R3.reuse, R7, R10 ;  /* 0x0000000703217224 */ /* 0x040fe200078e020a */
[----:B------:R-:W-:Y:S01]  /*1ba0*/  LOP3.LUT R7, R4, 0x68, RZ, 0xfc, !PT ;  /* 0x0000006804077812 */ /* 0x000fe200078efcff */
[----:B------:R-:W-:Y:S02]  /*1bb0*/  IMAD.MOV R6, RZ, RZ, -R6 ;  /* 0x000000ffff067224 */ /* 0x000fe400078e0a06 */
[----:B------:R-:W-:Y:S01]  /*1bc0*/  @!P3 IMAD.MOV R47, RZ, RZ, -R47 ;  /* 0x000000ffff2fb224 */ /* 0x000fe200078e0a2f */
[C---:B------:R-:W-:Y:S01]  /*1bd0*/  ISETP.GT.U32.AND P3, PT, R3.reuse, R33, PT ;  /* 0x000000210300720c */ /* 0x040fe20003f64070 */
[----:B------:R-:W-:Y:S01]  /*1be0*/  IMAD R34, R3, R6, R34 ;  /* 0x0000000603227224 */ /* 0x000fe200078e0222 */
[----:B------:R-:W-:Y:S01]  /*1bf0*/  IABS R10, R7 ;  /* 0x00000007000a7213 */ /* 0x000fe20000000000 */
[----:B------:R-:W-:-:S03]  /*1c00*/  IMAD.HI.U32 R6, R5, R8, RZ ;  /* 0x0000000805067227 */ /* 0x000fc600078e00ff */
[C---:B------:R-:W-:Y:S01]  /*1c10*/  ISETP.GT.U32.AND P6, PT, R3.reuse, R34, PT ;  /* 0x000000220300720c */ /* 0x040fe20003fc4070 */
[--C-:B------:R-:W-:Y:S01]  /*1c20*/  @!P0 IMAD.IADD R48, R48, 0x1, -R3.reuse ;  /* 0x0000000130308824 */ /* 0x100fe200078e0a03 */
[----:B------:R-:W-:Y:S01]  /*1c30*/  ISETP.GT.U32.AND P0, PT, R3, R46, PT ;  /* 0x0000002e0300720c */ /* 0x000fe20003f04070 */
[--C-:B------:R-:W-:Y:S01]  /*1c40*/  @!P4 IMAD.IADD R36, R36, 0x1, -R3.reuse ;  /* 0x000000012424c824 */ /* 0x100fe200078e0a03 */
[----:B------:R-:W-:Y:S01]  /*1c50*/  ISETP.GE.AND P4, PT, R9, RZ, PT ;  /* 0x000000ff0900720c */ /* 0x000fe20003f86270 */
[----:B------:R-:W-:Y:S01]  /*1c60*/  IMAD.MOV R6, RZ, RZ, -R6 ;  /* 0x000000ffff067224 */ /* 0x000fe200078e0a06 */
[----:B------:R-:W-:Y:S01]  /*1c70*/  LOP3.LUT R9, R4, 0x60, RZ, 0xfc, !PT ;  /* 0x0000006004097812 */ /* 0x000fe200078efcff */
[----:B------:R-:W-:Y:S02]  /*1c80*/  @!P3 IMAD.IADD R33, R33, 0x1, -R3 ;  /* 0x000000012121b824 */ /* 0x000fe400078e0a03 */
[C---:B------:R-:W-:Y:S01]  /*1c90*/  IMAD R45, R3.reuse, R6, R8 ;  /* 0x00000006032d7224 */ /* 0x040fe200078e0208 */
[----:B------:R-:W-:Y:S01]  /*1ca0*/  IABS R44, R9 ;  /* 0x00000009002c7213 */ /* 0x000fe20000000000 */
[----:B------:R-:W-:Y:S01]  /*1cb0*/  @!P5 IMAD.MOV R49, RZ, RZ, -R49 ;  /* 0x000000ffff31d224 */ /* 0x000fe200078e0a31 */
[C---:B------:R-:W-:Y:S01]  /*1cc0*/  ISETP.GT.U32.AND P5, PT, R3.reuse, R35, PT ;  /* 0x000000230300720c */ /* 0x040fe20003fa4070 */
[----:B------:R-:W-:Y:S01]  /*1cd0*/  @!P1 IMAD.MOV R48, RZ, RZ, -R48 ;  /* 0x000000ffff309224 */ /* 0x000fe200078e0a30 */
[----:B------:R-:W-:Y:S01]  /*1ce0*/  ISETP.GT.U32.AND P1, PT, R3, R45, PT ;  /* 0x0000002d0300720c */ /* 0x000fe20003f24070 */
[----:B------:R-:W-:Y:S01]  /*1cf0*/  IMAD.HI.U32 R6, R5, R44, RZ ;  /* 0x0000002c05067227 */ /* 0x000fe200078e00ff */
[----:B------:R-:W-:-:S02]  /*1d00*/  ISETP.GT.U32.AND P3, PT, R3, R33, PT ;  /* 0x000000210300720c */ /* 0x000fc40003f64070 */
[----:B------:R-:W-:Y:S01]  /*1d10*/  LOP3.LUT R8, R4, 0x6c, RZ, 0xfc, !PT ;  /* 0x0000006c04087812 */ /* 0x000fe200078efcff */
[--C-:B------:R-:W-:Y:S01]  /*1d20*/  @!P0 IMAD.IADD R46, R46, 0x1, -R3.reuse ;  /* 0x000000012e2e8824 */ /* 0x100fe200078e0a03 */
[----:B------:R-:W-:Y:S01]  /*1d30*/  ISETP.GE.AND P0, PT, R15, RZ, PT ;  /* 0x000000ff0f00720c */ /* 0x000fe20003f06270 */
[----:B------:R-:W-:Y:S01]  /*1d40*/  @!P6 IMAD.IADD R34, R34, 0x1, -R3 ;  /* 0x000000012222e824 */ /* 0x000fe200078e0a03 */
[C---:B------:R-:W-:Y:S01]  /*1d50*/  LOP3.LUT R15, R4.reuse, 0x7c, RZ, 0xfc, !PT ;  /* 0x0000007c040f7812 */ /* 0x040fe200078efcff */
[----:B------:R-:W-:Y:S01]  /*1d60*/  IMAD.MOV R6, RZ, RZ, -R6 ;  /* 0x000000ffff067224 */ /* 0x000fe200078e0a06 */
[C---:B------:R-:W-:Y:S01]  /*1d70*/  ISETP.GT.U32.AND P6, PT, R3.reuse, R46, PT ;  /* 0x0000002e0300720c */ /* 0x040fe20003fc4070 */
[----:B------:R-:W-:Y:S01]  /*1d80*/  @!P2 IMAD.MOV R37, RZ, RZ, -R37 ;  /* 0x000000ffff25a224 */ /* 0x000fe200078e0a25 */
[C---:B------:R-:W-:Y:S01]  /*1d90*/  ISETP.GT.U32.AND P2, PT, R3.reuse, R34, PT ;  /* 0x000000220300720c */ /* 0x040fe20003f44070 */
[----:B------:R-:W-:Y:S01]  /*1da0*/  IMAD R44, R3, R6, R44 ;  /* 0x00000006032c7224 */ /* 0x000fe200078e022c */
[----:B------:R-:W-:Y:S01]  /*1db0*/  LOP3.LUT R6, R4, 0x64, RZ, 0xfc, !PT ;  /* 0x0000006404067812 */ /* 0x000fe200078efcff */
[----:B------:R-:W-:Y:S01]  /*1dc0*/  @!P4 IMAD.MOV R36, RZ, RZ, -R36 ;  /* 0x000000ffff24c224 */ /* 0x000fe200078e0a24 */
[----:B------:R-:W-:Y:S01]  /*1dd0*/  ISETP.GE.AND P4, PT, R16, RZ, PT ;  /* 0x000000ff1000720c */ /* 0x000fe20003f86270 */
[--C-:B------:R-:W-:Y:S01]  /*1de0*/  @!P5 IMAD.IADD R35, R35, 0x1, -R3.reuse ;  /* 0x000000012323d824 */ /* 0x100fe200078e0a03 */
[----:B------:R-:W-:Y:S01]  /*1df0*/  ISETP.GE.AND P5, PT, R17, RZ, PT ;  /* 0x000000ff1100720c */ /* 0x000fe20003fa6270 */
[--C-:B------:R-:W-:Y:S01]  /*1e00*/  @!P1 IMAD.IADD R45, R45, 0x1, -R3.reuse ;  /* 0x000000012d2d9824 */ /* 0x100fe200078e0a03 */
[----:B------:R-:W-:Y:S01]  /*1e10*/  IABS R32, R6 ;  /* 0x0000000600207213 */ /* 0x000fe20000000000 */
[----:B------:R-:W-:Y:S01]  /*1e20*/  @!P3 IMAD.IADD R33, R33, 0x1, -R3 ;  /* 0x000000012121b824 */ /* 0x000fe200078e0a03 */
[C---:B------:R-:W-:Y:S01]  /*1e30*/  ISETP.GT.U32.AND P3, PT, R3.reuse, R44, PT ;  /* 0x0000002c0300720c */ /* 0x040fe20003f64070 */
[----:B------:R-:W-:Y:S01]  /*1e40*/  @!P0 IMAD.MOV R35, RZ, RZ, -R35 ;  /* 0x000000ffff238224 */ /* 0x000fe200078e0a23 */
[----:B------:R-:W-:Y:S01]  /*1e50*/  ISETP.GT.U32.AND P0, PT, R3, R45, PT ;  /* 0x0000002d0300720c */ /* 0x000fe20003f04070 */
[--C-:B------:R-:W-:Y:S01]  /*1e60*/  @!P6 IMAD.IADD R46, R46, 0x1, -R3.reuse ;  /* 0x000000012e2ee824 */ /* 0x100fe200078e0a03 */
[----:B------:R-:W-:Y:S01]  /*1e70*/  ISETP.GE.AND P6, PT, R12, RZ, PT ;  /* 0x000000ff0c00720c */ /* 0x000fe20003fc6270 */
[----:B------:R-:W-:Y:S01]  /*1e80*/  @!P2 IMAD.IADD R34, R34, 0x1, -R3 ;  /* 0x000000012222a824 */ /* 0x000fe200078e0a03 */
[----:B------:R-:W-:Y:S01]  /*1e90*/  ISETP.GE.AND P2, PT, R18, RZ, PT ;  /* 0x000000ff1200720c */ /* 0x000fe20003f46270 */
[----:B------:R-:W-:Y:S01]  /*1ea0*/  @!P4 IMAD.MOV R46, RZ, RZ, -R46 ;  /* 0x000000ffff2ec224 */ /* 0x000fe200078e0a2e */
[----:B------:R-:W-:Y:S01]  /*1eb0*/  ISETP.GE.AND P4, PT, R6, RZ, PT ;  /* 0x000000ff0600720c */ /* 0x000fe20003f86270 */
[----:B------:R-:W-:Y:S01]  /*1ec0*/  @!P5 IMAD.MOV R34, RZ, RZ, -R34 ;  /* 0x000000ffff22d224 */ /* 0x000fe200078e0a22 */
[----:B------:R-:W-:Y:S01]  /*1ed0*/  ISETP.GE.AND P5, PT, R7, RZ, PT ;  /* 0x000000ff0700720c */ /* 0x000fe20003fa6270 */
[----:B------:R-:W-:Y:S01]  /*1ee0*/  IMAD.HI.U32 R6, R5, R32, RZ ;  /* 0x0000002005067227 */ /* 0x000fe200078e00ff */
[----:B------:R-:W-:-:S02]  /*1ef0*/  IABS R12, R8 ;  /* 0x00000008000c7213 */ /* 0x000fc40000000000 */
[----:B------:R-:W-:Y:S01]  /*1f00*/  ISETP.GE.AND P1, PT, R9, RZ, PT ;  /* 0x000000ff0900720c */ /* 0x000fe20003f26270 */
[--C-:B------:R-:W-:Y:S01]  /*1f10*/  @!P3 IMAD.IADD R44, R44, 0x1, -R3.reuse ;  /* 0x000000012c2cb824 */ /* 0x100fe200078e0a03 */
[C---:B------:R-:W-:Y:S01]  /*1f20*/  LOP3.LUT R9, R4.reuse, 0x70, RZ, 0xfc, !PT ;  /* 0x0000007004097812 */ /* 0x040fe200078efcff */
[----:B------:R-:W-:Y:S01]  /*1f30*/  IMAD.HI.U32 R7, R5, R10, RZ ;  /* 0x0000000a05077227 */ /* 0x000fe200078e00ff */
[----:B------:R-:W-:Y:S02]  /*1f40*/  LOP3.LUT R16, R4, 0x80, RZ, 0xfc, !PT ;  /* 0x0000008004107812 */ /* 0x000fe400078efcff */
[----:B------:R-:W-:Y:S01]  /*1f50*/  ISETP.GT.U32.AND P3, PT, R3, R44, PT ;  /* 0x0000002c0300720c */ /* 0x000fe20003f64070 */
[----:B------:R-:W-:Y:S01]  /*1f60*/  @!P0 IMAD.IADD R45, R45, 0x1, -R3 ;  /* 0x000000012d2d8824 */ /* 0x000fe200078e0a03 */
[----:B------:R-:W-:Y:S01]  /*1f70*/  ISETP.GE.AND P0, PT, R8, RZ, PT ;  /* 0x000000ff0800720c */ /* 0x000fe20003f06270 */
[----:B------:R-:W-:Y:S01]  /*1f80*/  IMAD.MOV R8, RZ, RZ, -R6 ;  /* 0x000000ffff087224 */ /* 0x000fe200078e0a06 */
[----:B------:R-:W-:Y:S01]  /*1f90*/  IABS R252, R9 ;  /* 0x0000000900fc7213 */ /* 0x000fe20000000000 */
[----:B------:R-:W-:Y:S01]  /*1fa0*/  IMAD.HI.U32 R6, R5, R12, RZ ;  /* 0x0000000c05067227 */ /* 0x000fe200078e00ff */
[----:B------:R-:W-:-:S02]  /*1fb0*/  IABS R248, R16 ;  /* 0x0000001000f87213 */ /* 0x000fc40000000000 */
[C---:B------:R-:W-:Y:S01]  /*1fc0*/  LOP3.LUT R17, R4.reuse, 0x84, RZ, 0xfc, !PT ;  /* 0x0000008404117812 */ /* 0x040fe200078efcff */
[----:B------:R-:W-:Y:S02]  /*1fd0*/  IMAD.MOV R7, RZ, RZ, -R7 ;  /* 0x000000ffff077224 */ /* 0x000fe400078e0a07 */
[----:B------:R-:W-:Y:S02]  /*1fe0*/  IMAD.MOV R6, RZ, RZ, -R6 ;  /* 0x000000ffff067224 */ /* 0x000fe400078e0a06 */
[C---:B------:R-:W-:Y:S02]  /*1ff0*/  IMAD R41, R3.reuse, R7, R10 ;  /* 0x0000000703297224 */ /* 0x040fe400078e020a */
[C---:B------:R-:W-:Y:S01]  /*2000*/  IMAD R6, R3.reuse, R6, R12 ;  /* 0x0000000603067224 */ /* 0x040fe200078e020c */
[----:B------:R-:W-:Y:S01]  /*2010*/  LOP3.LUT R12, R4, 0x78, RZ, 0xfc, !PT ;  /* 0x00000078040c7812 */ /* 0x000fe200078efcff */
[----:B------:R-:W-:Y:S01]  /*2020*/  @!P2 IMAD.MOV R33, RZ, RZ, -R33 ;  /* 0x000000ffff21a224 */ /* 0x000fe200078e0a21 */
[C---:B------:R-:W-:Y:S01]  /*2030*/  ISETP.GT.U32.AND P2, PT, R3.reuse, R41, PT ;  /* 0x000000290300720c */ /* 0x040fe20003f44070 */
[----:B------:R-:W-:Y:S01]  /*2040*/  @!P3 IMAD.IADD R44, R44, 0x1, -R3 ;  /* 0x000000012c2cb824 */ /* 0x000fe200078e0a03 */
[C---:B------:R-:W-:Y:S01]  /*2050*/  ISETP.GT.U32.AND P3, PT, R3.reuse, R6, PT ;  /* 0x000000060300720c */ /* 0x040fe20003f64070 */
[----:B------:R-:W-:Y:S01]  /*2060*/  IMAD R32, R3, R8, R32 ;  /* 0x0000000803207224 */ /* 0x000fe200078e0220 */
[----:B------:R-:W-:Y:S01]  /*2070*/  IABS R8, R13 ;  /* 0x0000000d00087213 */ /* 0x000fe20000000000 */
[----:B------:R-:W-:Y:S01]  /*2080*/  IMAD.HI.U32 R7, R5, R252, RZ ;  /* 0x000000fc05077227 */ /* 0x000fe200078e00ff */
[----:B------:R-:W-:-:S03]  /*2090*/  IABS R250, R12 ;  /* 0x0000000c00fa7213 */ /* 0x000fc60000000000 */
[----:B------:R-:W-:Y:S02]  /*20a0*/  IMAD.MOV R7, RZ, RZ, -R7 ;  /* 0x000000ffff077224 */ /* 0x000fe400078e0a07 */
[----:B------:R-:W-:Y:S02]  /*20b0*/  IMAD.MOV.U32 R10, RZ, RZ, R8 ;  /* 0x000000ffff0a7224 */ /* 0x000fe400078e0008 */
[--C-:B------:R-:W-:Y:S02]  /*20c0*/  @!P2 IMAD.IADD R41, R41, 0x1, -R3.reuse ;  /* 0x000000012929a824 */ /* 0x100fe400078e0a03 */
[----:B------:R-:W-:Y:S02]  /*20d0*/  @!P3 IMAD.IADD R6, R6, 0x1, -R3 ;  /* 0x000000010606b824 */ /* 0x000fe400078e0a03 */
[C---:B------:R-:W-:Y:S01]  /*20e0*/  IMAD R252, R3.reuse, R7, R252 ;  /* 0x0000000703fc7224 */ /* 0x040fe200078e02fc */
[----:B------:R-:W-:Y:S01]  /*20f0*/  ISETP.GT.U32.AND P3, PT, R3, R41, PT ;  /* 0x000000290300720c */ /* 0x000fe20003f64070 */
[----:B------:R-:W-:-:S04]  /*2100*/  IMAD.HI.U32 R8, R5, R10, RZ ;  /* 0x0000000a05087227 */ /* 0x000fc800078e00ff */
[----:B------:R-:W-:-:S04]  /*2110*/  IMAD.HI.U32 R7, R5, R250, RZ ;  /* 0x000000fa05077227 */ /* 0x000fc800078e00ff */
[----:B------:R-:W-:Y:S01]  /*2120*/  @!P6 IMAD.MOV R45, RZ, RZ, -R45 ;  /* 0x000000ffff2de224 */ /* 0x000fe200078e0a2d */
[C---:B------:R-:W-:Y:S01]  /*2130*/  ISETP.GT.U32.AND P6, PT, R3.reuse, R32, PT ;  /* 0x000000200300720c */ /* 0x040fe20003fc4070 */
[----:B------:R-:W-:Y:S02]  /*2140*/  IMAD.MOV R8, RZ, RZ, -R8 ;  /* 0x000000ffff087224 */ /* 0x000fe400078e0a08 */
[----:B------:R-:W-:Y:S02]  /*2150*/  IMAD.MOV R7, RZ, RZ, -R7 ;  /* 0x000000ffff077224 */ /* 0x000fe400078e0a07 */
[C---:B------:R-:W-:Y:S01]  /*2160*/  IMAD R251, R3.reuse, R8, R10 ;  /* 0x0000000803fb7224 */ /* 0x040fe200078e020a */
[----:B------:R-:W-:Y:S01]  /*2170*/  IABS R8, R15 ;  /* 0x0000000f00087213 */ /* 0x000fe20000000000 */
[----:B------:R-:W-:Y:S02]  /*2180*/  IMAD R250, R3, R7, R250 ;  /* 0x0000000703fa7224 */ /* 0x000fe400078e02fa */
[----:B------:R-:W-:-:S02]  /*2190*/  @!P3 IMAD.IADD R41, R41, 0x1, -R3 ;  /* 0x000000012929b824 */ /* 0x000fc400078e0a03 */
[----:B------:R-:W-:Y:S01]  /*21a0*/  IMAD.HI.U32 R7, R5, R8, RZ ;  /* 0x0000000805077227 */ /* 0x000fe200078e00ff */
[----:B------:R-:W-:-:S03]  /*21b0*/  ISETP.GT.U32.AND P3, PT, R3, R250, PT ;  /* 0x000000fa0300720c */ /* 0x000fc60003f64070 */
[----:B------:R-:W-:Y:S01]  /*21c0*/  @!P6 IMAD.IADD R32, R32, 0x1, -R3 ;  /* 0x000000012020e824 */ /* 0x000fe200078e0a03 */
[C---:B------:R-:W-:Y:S01]  /*21d0*/  ISETP.GT.U32.AND P6, PT, R3.reuse, R252, PT ;  /* 0x000000fc0300720c */ /* 0x040fe20003fc4070 */
[----:B------:R-:W-:Y:S02]  /*21e0*/  IMAD.MOV R7, RZ, RZ, -R7 ;  /* 0x000000ffff077224 */ /* 0x000fe400078e0a07 */
[----:B------:R-:W-:Y:S01]  /*21f0*/  @!P5 IMAD.MOV R41, RZ, RZ, -R41 ;  /* 0x000000ffff29d224 */ /* 0x000fe200078e0a29 */
[C---:B------:R-:W-:Y:S01]  /*2200*/  ISETP.GT.U32.AND P2, PT, R3.reuse, R32, PT ;  /* 0x000000200300720c */ /* 0x040fe20003f44070 */
[----:B------:R-:W-:Y:S01]  /*2210*/  IMAD R249, R3, R7, R8 ;  /* 0x0000000703f97224 */ /* 0x000fe200078e0208 */
[----:B------:R-:W-:Y:S01]  /*2220*/  IABS R8, R17 ;  /* 0x0000001100087213 */ /* 0x000fe20000000000 */
[----:B------:R-:W-:-:S04]  /*2230*/  IMAD.HI.U32 R7, R5, R248, RZ ;  /* 0x000000f805077227 */ /* 0x000fc800078e00ff */
[----:B------:R-:W-:Y:S01]  /*2240*/  @!P3 IMAD.IADD R250, R250, 0x1, -R3 ;  /* 0x00000001fafab824 */ /* 0x000fe200078e0a03 */
[----:B------:R-:W-:Y:S01]  /*2250*/  ISETP.GE.AND P3, PT, R12, RZ, PT ;  /* 0x000000ff0c00720c */ /* 0x000fe20003f66270 */
[----:B------:R-:W-:Y:S02]  /*2260*/  IMAD.MOV R7, RZ, RZ, -R7 ;  /* 0x000000ffff077224 */ /* 0x000fe400078e0a07 */
[----:B------:R-:W-:Y:S01]  /*2270*/  @!P6 IMAD.IADD R252, R252, 0x1, -R3 ;  /* 0x00000001fcfce824 */ /* 0x000fe200078e0a03 */
[C---:B------:R-:W-:Y:S01]  /*2280*/  ISETP.GT.U32.AND P5, PT, R3.reuse, R250, PT ;  /* 0x000000fa0300720c */ /* 0x040fe20003fa4070 */
[----:B------:R-:W-:Y:S02]  /*2290*/  IMAD R248, R3, R7, R248 ;  /* 0x0000000703f87224 */ /* 0x000fe400078e02f8 */
[----:B------:R-:W-:Y:S01]  /*22a0*/  IMAD.HI.U32 R7, R5, R8, RZ ;  /* 0x0000000805077227 */ /* 0x000fe200078e00ff */
[----:B------:R-:W-:-:S03]  /*22b0*/  ISETP.GT.U32.AND P6, PT, R3, R252, PT ;  /* 0x000000fc0300720c */ /* 0x000fc60003fc4070 */
[----:B------:R-:W-:Y:S02]  /*22c0*/  IMAD.MOV R247, RZ, RZ, -R7 ;  /* 0x000000fffff77224 */ /* 0x000fe400078e0a07 */
[----:B------:R-:W-:Y:S01]  /*22d0*/  @!P1 IMAD.MOV R44, RZ, RZ, -R44 ;  /* 0x000000ffff2c9224 */ /* 0x000fe200078e0a2c */
[C---:B------:R-:W-:Y:S01]  /*22e0*/  ISETP.GT.U32.AND P1, PT, R3.reuse, R6, PT ;  /* 0x000000060300720c */ /* 0x040fe20003f24070 */
[--C-:B------:R-:W-:Y:S01]  /*22f0*/  @!P2 IMAD.IADD R32, R32, 0x1, -R3.reuse ;  /* 0x000000012020a824 */ /* 0x100fe200078e0a03 */
[C---:B------:R-:W-:Y:S01]  /*2300*/  ISETP.GT.U32.AND P2, PT, R3.reuse, R251, PT ;  /* 0x000000fb0300720c */ /* 0x040fe20003f44070 */
[C---:B------:R-:W-:Y:S01]  /*2310*/  IMAD R247, R3.reuse, R247, R8 ;  /* 0x000000f703f77224 */ /* 0x040fe200078e0208 */
[----:B------:R-:W-:Y:S01]  /*2320*/  LOP3.LUT R8, R4, 0x90, RZ, 0xfc, !PT ;  /* 0x0000009004087812 */ /* 0x000fe200078efcff */
[--C-:B------:R-:W-:Y:S02]  /*2330*/  @!P5 IMAD.IADD R250, R250, 0x1, -R3.reuse ;  /* 0x00000001fafad824 */ /* 0x100fe400078e0a03 */
[--C-:B------:R-:W-:Y:S01]  /*2340*/  @!P6 IMAD.IADD R252, R252, 0x1, -R3.reuse ;  /* 0x00000001fcfce824 */ /* 0x100fe200078e0a03 */
[C---:B------:R-:W-:Y:S01]  /*2350*/  ISETP.GT.U32.AND P5, PT, R3.reuse, R247, PT ;  /* 0x000000f70300720c */ /* 0x040fe20003fa4070 */
[----:B------:R-:W-:Y:S01]  /*2360*/  @!P4 IMAD.MOV R32, RZ, RZ, -R32 ;  /* 0x000000ffff20c224 */ /* 0x000fe200078e0a20 */
[----:B------:R-:W-:Y:S01]  /*2370*/  ISETP.GT.U32.AND P6, PT, R3, R249, PT ;  /* 0x000000f90300720c */ /* 0x000fe20003fc4070 */
[----:B------:R-:W-:Y:S01]  /*2380*/  @!P3 IMAD.MOV R250, RZ, RZ, -R250 ;  /* 0x000000fffffab224 */ /* 0x000fe200078e0afa */
[----:B------:R-:W-:Y:S01]  /*2390*/  IABS R12, R8 ;  /* 0x00000008000c7213 */ /* 0x000fe20000000000 */
[--C-:B------:R-:W-:Y:S01]  /*23a0*/  @!P1 IMAD.IADD R6, R6, 0x1, -R3.reuse ;  /* 0x0000000106069824 */ /* 0x100fe200078e0a03 */
[----:B------:R-:W-:Y:S01]  /*23b0*/  ISETP.GE.AND P1, PT, R9, RZ, PT ;  /* 0x000000ff0900720c */ /* 0x000fe20003f26270 */
[--C-:B------:R-:W-:Y:S01]  /*23c0*/  @!P2 IMAD.IADD R251, R251, 0x1, -R3.reuse ;  /* 0x00000001fbfba824 */ /* 0x100fe200078e0a03 */
[----:B------:R-:W-:Y:S01]  /*23d0*/  LOP3.LUT R9, R4, 0x88, RZ, 0xfc, !PT ;  /* 0x0000008804097812 */ /* 0x000fe200078efcff */
[----:B------:R-:W-:Y:S01]  /*23e0*/  @!P0 IMAD.MOV R6, RZ, RZ, -R6 ;  /* 0x000000ffff068224 */ /* 0x000fe200078e0a06 */
[----:B------:R-:W-:Y:S01]  /*23f0*/  ISETP.GT.U32.AND P0, PT, R3, R248, PT ;  /* 0x000000f80300720c */ /* 0x000fe20003f04070 */
[----:B------:R-:W-:Y:S01]  /*2400*/  IMAD R26, R26, UR4, RZ ;  /* 0x000000041a1a7c24 */ /* 0x000fe2000f8e02ff */
[----:B------:R-:W-:Y:S01]  /*2410*/  IABS R10, R9 ;  /* 0x00000009000a7213 */ /* 0x000fe20000000000 */
[--C-:B------:R-:W-:Y:S01]  /*2420*/  @!P5 IMAD.IADD R247, R247, 0x1, -R3.reuse ;  /* 0x00000001f7f7d824 */ /* 0x100fe200078e0a03 */
[----:B------:R-:W-:Y:S01]  /*2430*/  ISETP.GT.U32.AND P4, PT, R3, R251, PT ;  /* 0x000000fb0300720c */ /* 0x000fe20003f84070 */
[----:B------:R-:W-:Y:S01]  /*2440*/  @!P6 IMAD.IADD R249, R249, 0x1, -R3 ;  /* 0x00000001f9f9e824 */ /* 0x000fe200078e0a03 */
[----:B------:R-:W-:Y:S01]  /*2450*/  ISETP.GE.AND P2, PT, R13, RZ, PT ;  /* 0x000000ff0d00720c */ /* 0x000fe20003f46270 */
[----:B------:R-:W-:Y:S01]  /*2460*/  IMAD.HI.U32 R7, R5, R10, RZ ;  /* 0x0000000a05077227 */ /* 0x000fe200078e00ff */
[C---:B------:R-:W-:Y:S01]  /*2470*/  ISETP.GT.U32.AND P5, PT, R3.reuse, R247, PT ;  /* 0x000000f70300720c */ /* 0x040fe20003fa4070 */
[----:B------:R-:W-:Y:S01]  /*2480*/  USHF.L.U32 UR4, UR9, 0x15, URZ ;  /* 0x0000001509047899 */ /* 0x000fe200080006ff */
[----:B------:R-:W-:Y:S01]  /*2490*/  ISETP.GT.U32.AND P6, PT, R3, R249, PT ;  /* 0x000000f90300720c */ /* 0x000fe20003fc4070 */
[----:B------:R-:W-:-:S02]  /*24a0*/  IMAD.MOV R7, RZ, RZ, -R7 ;  /* 0x000000ffff077224 */ /* 0x000fc400078e0a07 */
[----:B------:R-:W-:Y:S01]  /*24b0*/  @!P1 IMAD.MOV R252, RZ, RZ, -R252 ;  /* 0x000000fffffc9224 */ /* 0x000fe200078e0afc */
[----:B------:R-:W-:Y:S01]  /*24c0*/  ISETP.GE.AND P1, PT, R15, RZ, PT ;  /* 0x000000ff0f00720c */ /* 0x000fe20003f26270 */
[--C-:B------:R-:W-:Y:S01]  /*24d0*/  @!P0 IMAD.IADD R248, R248, 0x1, -R3.reuse ;  /* 0x00000001f8f88824 */ /* 0x100fe200078e0a03 */
[----:B------:R-:W-:Y:S01]  /*24e0*/  ISETP.GE.AND P0, PT, R9, RZ, PT ;  /* 0x000000ff0900720c */ /* 0x000fe20003f06270 */
[----:B------:R-:W-:Y:S01]  /*24f0*/  @!P4 IMAD.IADD R251, R251, 0x1, -R3 ;  /* 0x00000001fbfbc824 */ /* 0x000fe200078e0a03 */
[----:B------:R-:W-:Y:S01]  /*2500*/  ISETP.GE.AND P4, PT, R16, RZ, PT ;  /* 0x000000ff1000720c */ /* 0x000fe20003f86270 */
[C---:B------:R-:W-:Y:S01]  /*2510*/  IMAD R245, R3.reuse, R7, R10 ;  /* 0x0000000703f57224 */ /* 0x040fe200078e020a */
[C---:B------:R-:W-:Y:S01]  /*2520*/  LOP3.LUT R7, R4.reuse, 0x8c, RZ, 0xfc, !PT ;  /* 0x0000008c04077812 */ /* 0x040fe200078efcff */
[----:B------:R-:W-:Y:S01]  /*2530*/  @!P2 IMAD.MOV R251, RZ, RZ, -R251 ;  /* 0x000000fffffba224 */ /* 0x000fe200078e0afb */
[----:B------:R-:W-:Y:S01]  /*2540*/  ISETP.GT.U32.AND P2, PT, R3, R248, PT ;  /* 0x000000f80300720c */ /* 0x000fe20003f44070 */
[--C-:B------:R-:W-:Y:S01]  /*2550*/  @!P5 IMAD.IADD R247, R247, 0x1, -R3.reuse ;  /* 0x00000001f7f7d824 */ /* 0x100fe200078e0a03 */
[----:B------:R-:W-:Y:S01]  /*2560*/  IABS R10, R7 ;  /* 0x00000007000a7213 */ /* 0x000fe20000000000 */
[----:B------:R-:W-:Y:S01]  /*2570*/  @!P6 IMAD.IADD R249, R249, 0x1, -R3 ;  /* 0x00000001f9f9e824 */ /* 0x000fe200078e0a03 */
[----:B------:R-:W-:Y:S01]  /*2580*/  ISETP.GT.U32.AND P5, PT, R3, R245, PT ;  /* 0x000000f50300720c */ /* 0x000fe20003fa4070 */
[----:B------:R-:W-:Y:S01]  /*2590*/  ULOP3.LUT UR15, UR4, 0x600000, URZ, 0xc0, !UPT ;  /* 0x00600000040f7892 */ /* 0x000fe2000f8ec0ff */
[----:B------:R-:W-:Y:S01]  /*25a0*/  ISETP.GE.AND P3, PT, R7, RZ, PT ;  /* 0x000000ff0700720c */ /* 0x000fe20003f66270 */
[----:B------:R-:W-:Y:S01]  /*25b0*/  IMAD.HI.U32 R7, R5, R10, RZ ;  /* 0x0000000a05077227 */ /* 0x000fe200078e00ff */
[----:B------:R-:W-:Y:S01]  /*25c0*/  ISETP.GE.AND P6, PT, R17, RZ, PT ;  /* 0x000000ff1100720c */ /* 0x000fe20003fc6270 */
[----:B------:R-:W-:Y:S01]  /*25d0*/  UIADD3 UR13, UPT, UPT, UR12, UR15, URZ ;  /* 0x0000000f0c0d7290 */ /* 0x000fe2000fffe0ff */
[----:B------:R-:W-:Y:S01]  /*25e0*/  LOP3.LUT R9, R4, 0x94, RZ, 0xfc, !PT ;  /* 0x0000009404097812 */ /* 0x000fe200078efcff */
[----:B------:R-:W-:Y:S01]  /*25f0*/  @!P1 IMAD.MOV R249, RZ, RZ, -R249 ;  /* 0x000000fffff99224 */ /* 0x000fe200078e0af9 */
[----:B------:R-:W-:Y:S01]  /*2600*/  ISETP.GE.AND P1, PT, R8, RZ, PT ;  /* 0x000000ff0800720c */ /* 0x000fe20003f26270 */
[----:B------:R-:W-:Y:S01]  /*2610*/  IMAD.HI.U32 R8, R5, R12, RZ ;  /* 0x0000000c05087227 */ /* 0x000fe200078e00ff */
[----:B------:R-:W-:-:S02]  /*2620*/  IABS R16, R9 ;  /* 0x0000000900107213 */ /* 0x000fc40000000000 */
[C---:B------:R-:W-:Y:S01]  /*2630*/  LOP3.LUT R15, R4.reuse, 0x98, RZ, 0xfc, !PT ;  /* 0x00000098040f7812 */ /* 0x040fe200078efcff */
[----:B------:R-:W-:Y:S01]  /*2640*/  IMAD.MOV R7, RZ, RZ, -R7 ;  /* 0x000000ffff077224 */ /* 0x000fe200078e0a07 */
[----:B------:R-:W-:Y:S01]  /*2650*/  LOP3.LUT R17, R4, 0x9c, RZ, 0xfc, !PT ;  /* 0x0000009c04117812 */ /* 0x000fe200078efcff */
[----:B------:R-:W-:Y:S01]  /*2660*/  IMAD.MOV R13, RZ, RZ, -R8 ;  /* 0x000000ffff0d7224 */ /* 0x000fe200078e0a08 */
[----:B------:R-:W-:Y:S01]  /*2670*/  IABS R18, R15 ;  /* 0x0000000f00127213 */ /* 0x000fe20000000000 */
[--C-:B------:R-:W-:Y:S01]  /*2680*/  @!P2 IMAD.IADD R248, R248, 0x1, -R3.reuse ;  /* 0x00000001f8f8a824 */ /* 0x100fe200078e0a03 */
[----:B------:R-:W-:Y:S01]  /*2690*/  ISETP.GE.AND P2, PT, R9, RZ, PT ;  /* 0x000000ff0900720c */ /* 0x000fe20003f46270 */
[----:B------:R-:W-:Y:S01]  /*26a0*/  IMAD R8, R3, R7, R10 ;  /* 0x0000000703087224 */ /* 0x000fe200078e020a */
[----:B-1----:R-:W-:Y:S01]  /*26b0*/  IABS R20, R17 ;  /* 0x0000001100147213 */ /* 0x002fe20000000000 */
[----:B------:R-:W-:Y:S02]  /*26c0*/  @!P5 IMAD.IADD R245, R245, 0x1, -R3 ;  /* 0x00000001f5f5d824 */ /* 0x000fe400078e0a03 */
[C---:B------:R-:W-:Y:S01]  /*26d0*/  IMAD R10, R3.reuse, R13, R12 ;  /* 0x0000000d030a7224 */ /* 0x040fe200078e020c */
[----:B------:R-:W-:Y:S01]  /*26e0*/  IABS R13, R19 ;  /* 0x00000013000d7213 */ /* 0x000fe20000000000 */
[----:B------:R-:W-:Y:S01]  /*26f0*/  @!P4 IMAD.MOV R248, RZ, RZ, -R248 ;  /* 0x000000fffff8c224 */ /* 0x000fe200078e0af8 */
[----:B------:R-:W-:Y:S01]  /*2700*/  ISETP.GT.U32.AND P5, PT, R3, R245, PT ;  /* 0x000000f50300720c */ /* 0x000fe20003fa4070 */
[----:B------:R-:W-:Y:S01]  /*2710*/  IMAD.HI.U32 R9, R5, R16, RZ ;  /* 0x0000001005097227 */ /* 0x000fe200078e00ff */
[----:B------:R-:W-:-:S03]  /*2720*/  ISETP.GT.U32.AND P4, PT, R3, R8, PT ;  /* 0x000000080300720c */ /* 0x000fc60003f84070 */
[----:B------:R-:W-:Y:S01]  /*2730*/  @!P6 IMAD.MOV R247, RZ, RZ, -R247 ;  /* 0x000000fffff7e224 */ /* 0x000fe200078e0af7 */
[----:B------:R-:W-:Y:S01]  /*2740*/  ISETP.GT.U32.AND P6, PT, R3, R10, PT ;  /* 0x0000000a0300720c */ /* 0x000fe20003fc4070 */
[----:B------:R-:W-:Y:S02]  /*2750*/  IMAD.MOV R9, RZ, RZ, -R9 ;  /* 0x000000ffff097224 */ /* 0x000fe400078e0a09 */
[----:B------:R-:W-:-:S04]  /*2760*/  IMAD.HI.U32 R7, R5, R18, RZ ;  /* 0x0000001205077227 */ /* 0x000fc800078e00ff */
[----:B------:R-:W-:Y:S02]  /*2770*/  IMAD R12, R3, R9, R16 ;  /* 0x00000009030c7224 */ /* 0x000fe400078e0210 */
[----:B------:R-:W-:Y:S02]  /*2780*/  IMAD.MOV R7, RZ, RZ, -R7 ;  /* 0x000000ffff077224 */ /* 0x000fe400078e0a07 */
[----:B------:R-:W-:-:S04]  /*2790*/  IMAD.HI.U32 R9, R5, R20, RZ ;  /* 0x0000001405097227 */ /* 0x000fc800078e00ff */
[----:B------:R-:W-:Y:S02]  /*27a0*/  IMAD R16, R3, R7, R18 ;  /* 0x0000000703107224 */ /* 0x000fe400078e0212 */
[--C-:B------:R-:W-:Y:S01]  /*27b0*/  @!P5 IMAD.IADD R245, R245, 0x1, -R3.reuse ;  /* 0x00000001f5f5d824 */ /* 0x100fe200078e0a03 */
[C---:B------:R-:W-:Y:S01]  /*27c0*/  ISETP.GT.U32.AND P5, PT, R3.reuse, R12, PT ;  /* 0x0000000c0300720c */ /* 0x040fe20003fa4070 */
[----:B------:R-:W-:Y:S02]  /*27d0*/  @!P4 IMAD.IADD R8, R8, 0x1, -R3 ;  /* 0x000000010808c824 */ /* 0x000fe400078e0a03 */
[----:B------:R-:W-:Y:S02]  /*27e0*/  IMAD.MOV R9, RZ, RZ, -R9 ;  /* 0x000000ffff097224 */ /* 0x000fe400078e0a09 */
[----:B------:R-:W-:Y:S01]  /*27f0*/  @!P6 IMAD.IADD R10, R10, 0x1, -R3 ;  /* 0x000000010a0ae824 */ /* 0x000fe200078e0a03 */
[C---:B------:R-:W-:Y:S01]  /*2800*/  ISETP.GT.U32.AND P4, PT, R3.reuse, R8, PT ;  /* 0x000000080300720c */ /* 0x040fe20003f84070 */
[----:B------:R-:W-:Y:S01]  /*2810*/  @!P0 IMAD.MOV R245, RZ, RZ, -R245 ;  /* 0x000000fffff58224 */ /* 0x000fe200078e0af5 */
[C---:B------:R-:W-:Y:S01]  /*2820*/  ISETP.GT.U32.AND P0, PT, R3.reuse, R16, PT ;  /* 0x000000100300720c */ /* 0x040fe20003f04070 */
[C---:B------:R-:W-:Y:S01]  /*2830*/  IMAD R18, R3.reuse, R9, R20 ;  /* 0x0000000903127224 */ /* 0x040fe200078e0214 */
[----:B------:R-:W-:Y:S01]  /*2840*/  ISETP.GT.U32.AND P6, PT, R3, R10, PT ;  /* 0x0000000a0300720c */ /* 0x000fe20003fc4070 */
[----:B------:R-:W-:Y:S01]  /*2850*/  IMAD.MOV.U32 R20, RZ, RZ, R13 ;  /* 0x000000ffff147224 */ /* 0x000fe200078e000d */
[----:B------:R-:W-:Y:S01]  /*2860*/  LOP3.LUT R13, R4, 0xa8, RZ, 0xfc, !PT ;  /* 0x000000a8040d7812 */ /* 0x000fe200078efcff */
[----:B------:R-:W-:-:S02]  /*2870*/  @!P5 IMAD.IADD R12, R12, 0x1, -R3 ;  /* 0x000000010c0cd824 */ /* 0x000fc400078e0a03 */
[----:B------:R-:W-:Y:S01]  /*2880*/  IMAD.HI.U32 R7, R5, R20, RZ ;  /* 0x0000001405077227 */ /* 0x000fe200078e00ff */
[----:B------:R-:W-:Y:S02]  /*2890*/  IABS R24, R13 ;  /* 0x0000000d00187213 */ /* 0x000fe40000000000 */
[C---:B------:R-:W-:Y:S01]  /*28a0*/  ISETP.GT.U32.AND P5, PT, R3.reuse, R12, PT ;  /* 0x0000000c0300720c */ /* 0x040fe20003fa4070 */
[----:B------:R-:W-:Y:S02]  /*28b0*/  IMAD.MOV R7, RZ, RZ, -R7 ;  /* 0x000000ffff077224 */ /* 0x000fe400078e0a07 */
[--C-:B------:R-:W-:Y:S01]  /*28c0*/  @!P4 IMAD.IADD R8, R8, 0x1, -R3.reuse ;  /* 0x000000010808c824 */ /* 0x100fe200078e0a03 */
[C---:B------:R-:W-:Y:S01]  /*28d0*/  ISETP.GT.U32.AND P4, PT, R3.reuse, R18, PT ;  /* 0x000000120300720c */ /* 0x040fe20003f84070 */
[----:B------:R-:W-:Y:S02]  /*28e0*/  IMAD R20, R3, R7, R20 ;  /* 0x0000000703147224 */ /* 0x000fe400078e0214 */
[----:B------:R-:W-:-:S02]  /*28f0*/  @!P0 IMAD.IADD R16, R16, 0x1, -R3 ;  /* 0x0000000110108824 */ /* 0x000fc400078e0a03 */
[----:B------:R-:W-:Y:S01]  /*2900*/  @!P6 IMAD.IADD R10, R10, 0x1, -R3 ;  /* 0x000000010a0ae824 */ /* 0x000fe200078e0a03 */
[----:B------:R-:W-:Y:S01]  /*2910*/  ISETP.GT.U32.AND P6, PT, R3, R20, PT ;  /* 0x000000140300720c */ /* 0x000fe20003fc4070 */
[----:B------:R-:W-:Y:S01]  /*2920*/  IMAD.HI.U32 R7, R5, R22, RZ ;  /* 0x0000001605077227 */ /* 0x000fe200078e00ff */
[----:B------:R-:W-:-:S03]  /*2930*/  ISETP.GT.U32.AND P0, PT, R3, R16, PT ;  /* 0x000000100300720c */ /* 0x000fc60003f04070 */
[----:B------:R-:W-:Y:S01]  /*2940*/  @!P3 IMAD.MOV R8, RZ, RZ, -R8 ;  /* 0x000000ffff08b224 */ /* 0x000fe200078e0a08 */
[----:B------:R-:W-:Y:S01]  /*2950*/  ISETP.GE.AND P3, PT, R15, RZ, PT ;  /* 0x000000ff0f00720c */ /* 0x000fe20003f66270 */
[----:B------:R-:W-:Y:S01]  /*2960*/  IMAD.HI.U32 R9, R5, R24, RZ ;  /* 0x0000001805097227 */ /* 0x000fe200078e00ff */
[----:B------:R-:W-:-:S03]  /*2970*/  LOP3.LUT R15, R4, 0xb0, RZ, 0xfc, !PT ;  /* 0x000000b0040f7812 */ /* 0x000fc600078efcff */
[----:B------:R-:W-:Y:S01]  /*2980*/  IMAD.MOV R7, RZ, RZ, -R7 ;  /* 0x000000ffff077224 */ /* 0x000fe200078e0a07 */
[----:B------:R-:W-:Y:S01]  /*2990*/  IABS R56, R15 ;  /* 0x0000000f00387213 */ /* 0x000fe20000000000 */
[----:B------:R-:W-:Y:S02]  /*29a0*/  IMAD.MOV R9, RZ, RZ, -R9 ;  /* 0x000000ffff097224 */ /* 0x000fe400078e0a09 */
[--C-:B------:R-:W-:Y:S01]  /*29b0*/  @!P4 IMAD.IADD R18, R18, 0x1, -R3.reuse ;  /* 0x000000011212c824 */ /* 0x100fe200078e0a03 */
[----:B------:R-:W-:Y:S01]  /*29c0*/  ISETP.GE.AND P4, PT, R19, RZ, PT ;  /* 0x000000ff1300720c */ /* 0x000fe20003f86270 */
[C---:B------:R-:W-:Y:S01]  /*29d0*/  IMAD R22, R3.reuse, R7, R22 ;  /* 0x0000000703167224 */ /* 0x040fe200078e0216 */
[C---:B------:R-:W-:Y:S01]  /*29e0*/  LOP3.LUT R7, R4.reuse, 0xac, RZ, 0xfc, !PT ;  /* 0x000000ac04077812 */ /* 0x040fe200078efcff */
[C---:B------:R-:W-:Y:S01]  /*29f0*/  IMAD R24, R3.reuse, R9, R24 ;  /* 0x0000000903187224 */ /* 0x040fe200078e0218 */
[----:B------:R-:W-:Y:S01]  /*2a00*/  LOP3.LUT R19, R4, 0xc8, RZ, 0xfc, !PT ;  /* 0x000000c804137812 */ /* 0x000fe200078efcff */
[--C-:B------:R-:W-:Y:S01]  /*2a10*/  @!P6 IMAD.IADD R20, R20, 0x1, -R3.reuse ;  /* 0x000000011414e824 */ /* 0x100fe200078e0a03 */
[C---:B------:R-:W-:Y:S01]  /*2a20*/  ISETP.GT.U32.AND P6, PT, R3.reuse, R18, PT ;  /* 0x000000120300720c */ /* 0x040fe20003fc4070 */
[--C-:B------:R-:W-:Y:S01]  /*2a30*/  @!P0 IMAD.IADD R16, R16, 0x1, -R3.reuse ;  /* 0x0000000110108824 */ /* 0x100fe200078e0a03 */
[----:B------:R-:W-:Y:S01]  /*2a40*/  ISETP.GT.U32.AND P0, PT, R3, R22, PT ;  /* 0x000000160300720c */ /* 0x000fe20003f04070 */
[----:B------:R-:W-:Y:S01]  /*2a50*/  @!P5 IMAD.IADD R12, R12, 0x1, -R3 ;  /* 0x000000010c0cd824 */ /* 0x000fe200078e0a03 */
[----:B------:R-:W-:Y:S01]  /*2a60*/  ISETP.GE.AND P5, PT, R17, RZ, PT ;  /* 0x000000ff1100720c */ /* 0x000fe20003fa6270 */
[----:B------:R-:W-:Y:S01]  /*2a70*/  @!P1 IMAD.MOV R10, RZ, RZ, -R10 ;  /* 0x000000ffff0a9224 */ /* 0x000fe200078e0a0a */
[C---:B------:R-:W-:Y:S01]  /*2a80*/  ISETP.GT.U32.AND P1, PT, R3.reuse, R20, PT ;  /* 0x000000140300720c */ /* 0x040fe20003f24070 */
[----:B------:R-:W-:Y:S01]  /*2a90*/  @!P3 IMAD.MOV R16, RZ, RZ, -R16 ;  /* 0x000000ffff10b224 */ /* 0x000fe200078e0a10 */
[----:B------:R-:W-:Y:S01]  /*2aa0*/  ISETP.GT.U32.AND P3, PT, R3, R24, PT ;  /* 0x000000180300720c */ /* 0x000fe20003f64070 */
[----:B------:R-:W-:Y:S01]  /*2ab0*/  IMAD.HI.U32 R9, R5, R56, RZ ;  /* 0x0000003805097227 */ /* 0x000fe200078e00ff */
[----:B------:R-:W-:-:S02]  /*2ac0*/  IABS R42, R7 ;  /* 0x00000007002a7213 */ /* 0x000fc40000000000 */
[----:B------:R-:W-:Y:S01]  /*2ad0*/  LOP3.LUT R17, R4, 0xc4, RZ, 0xfc, !PT ;  /* 0x000000c404117812 */ /* 0x000fe200078efcff */
[--C-:B------:R-:W-:Y:S01]  /*2ae0*/  @!P6 IMAD.IADD R18, R18, 0x1, -R3.reuse ;  /* 0x000000011212e824 */ /* 0x100fe200078e0a03 */
[----:B------:R-:W-:Y:S01]  /*2af0*/  ISETP.GE.AND P6, PT, R13, RZ, PT ;  /* 0x000000ff0d00720c */ /* 0x000fe20003fc6270 */
[--C-:B------:R-:W-:Y:S01]  /*2b00*/  @!P0 IMAD.IADD R22, R22, 0x1, -R3.reuse ;  /* 0x0000000116168824 */ /* 0x100fe200078e0a03 */
[----:B------:R-:W-:Y:S01]  /*2b10*/  LOP3.LUT R13, R4, 0xbc, RZ, 0xfc, !PT ;  /* 0x000000bc040d7812 */ /* 0x000fe200078efcff */
[----:B------:R-:W-:Y:S01]  /*2b20*/  @!P5 IMAD.MOV R18, RZ, RZ, -R18 ;  /* 0x000000ffff12d224 */ /* 0x000fe200078e0a12 */
[----:B------:R-:W-:Y:S01]  /*2b30*/  IABS R66, R17 ;  /* 0x0000001100427213 */ /* 0x000fe20000000000 */
[--C-:B------:R-:W-:Y:S01]  /*2b40*/  @!P1 IMAD.IADD R20, R20, 0x1, -R3.reuse ;  /* 0x0000000114149824 */ /* 0x100fe200078e0a03 */
[----:B------:R-:W-:Y:S01]  /*2b50*/  ISETP.GE.AND P1, PT, R7, RZ, PT ;  /* 0x000000ff0700720c */ /* 0x000fe20003f26270 */
[----:B------:R-:W-:Y:S01]  /*2b60*/  @!P3 IMAD.IADD R24, R24, 0x1, -R3 ;  /* 0x000000011818b824 */ /* 0x000fe200078e0a03 */
[----:B------:R-:W-:Y:S01]  /*2b70*/  ISETP.GT.U32.AND P5, PT, R3, R22, PT ;  /* 0x000000160300720c */ /* 0x000fe20003fa4070 */
[----:B------:R-:W-:Y:S01]  /*2b80*/  IMAD.HI.U32 R7, R5, R42, RZ ;  /* 0x0000002a05077227 */ /* 0x000fe200078e00ff */
[----:B------:R-:W-:-:S02]  /*2b90*/  IABS R62, R13 ;  /* 0x0000000d003e7213 */ /* 0x000fc40000000000 */
[----:B------:R-:W-:Y:S01]  /*2ba0*/  ISETP.GT.U32.AND P3, PT, R3, R24, PT ;  /* 0x000000180300720c */ /* 0x000fe20003f64070 */
[----:B------:R-:W-:Y:S01]  /*2bb0*/  IMAD.MOV R7, RZ, RZ, -R7 ;  /* 0x000000ffff077224 */ /* 0x000fe200078e0a07 */
[----:B------:R-:W-:Y:S01]  /*2bc0*/  IABS R68, R19 ;  /* 0x0000001300447213 */ /* 0x000fe20000000000 */
[----:B------:R-:W-:Y:S01]  /*2bd0*/  IMAD.MOV R9, RZ, RZ, -R9 ;  /* 0x000000ffff097224 */ /* 0x000fe200078e0a09 */
[----:B------:R-:W-:Y:S01]  /*2be0*/  ISETP.GE.AND P0, PT, R15, RZ, PT ;  /* 0x000000ff0f00720c */ /* 0x000fe20003f06270 */
[C---:B------:R-:W-:Y:S01]  /*2bf0*/  IMAD R42, R3.reuse, R7, R42 ;  /* 0x00000007032a7224 */ /* 0x040fe200078e022a */
[C---:B------:R-:W-:Y:S01]  /*2c00*/  LOP3.LUT R7, R4.reuse, 0xb4, RZ, 0xfc, !PT ;  /* 0x000000b404077812 */ /* 0x040fe200078efcff */
[C---:B------:R-:W-:Y:S01]  /*2c10*/  IMAD R56, R3.reuse, R9, R56 ;  /* 0x0000000903387224 */ /* 0x040fe200078e0238 */
[----:B------:R-:W-:Y:S01]  /*2c20*/  LOP3.LUT R9, R4, 0xb8, RZ, 0xfc, !PT ;  /* 0x000000b804097812 */ /* 0x000fe200078efcff */
[--C-:B------:R-:W-:Y:S01]  /*2c30*/  @!P5 IMAD.IADD R22, R22, 0x1, -R3.reuse ;  /* 0x000000011616d824 */ /* 0x100fe200078e0a03 */
[----:B------:R-:W-:Y:S01]  /*2c40*/  ISETP.GT.U32.AND P5, PT, R3, R42, PT ;  /* 0x0000002a0300720c */ /* 0x000fe20003fa4070 */
[----:B------:R-:W-:Y:S01]  /*2c50*/  @!P2 IMAD.MOV R12, RZ, RZ, -R12 ;  /* 0x000000ffff0ca224 */ /* 0x000fe200078e0a0c */
[----:B------:R-:W-:Y:S01]  /*2c60*/  IABS R58, R7 ;  /* 0x00000007003a7213 */ /* 0x000fe20000000000 */
[----:B------:R-:W-:Y:S01]  /*2c70*/  @!P3 IMAD.IADD R24, R24, 0x1, -R3 ;  /* 0x000000011818b824 */ /* 0x000fe200078e0a03 */
[----:B------:R-:W-:Y:S01]  /*2c80*/  ISETP.GE.AND P2, PT, R21, RZ, PT ;  /* 0x000000ff1500720c */ /* 0x000fe20003f46270 */
[----:B------:R-:W-:Y:S01]  /*2c90*/  @!P4 IMAD.MOV R20, RZ, RZ, -R20 ;  /* 0x000000ffff14c224 */ /* 0x000fe200078e0a14 */
[----:B------:R-:W-:Y:S01]  /*2ca0*/  ISETP.GE.AND P4, PT, R7, RZ, PT ;  /* 0x000000ff0700720c */ /* 0x000fe20003f86270 */
[----:B------:R-:W-:Y:S01]  /*2cb0*/  @!P6 IMAD.MOV R24, RZ, RZ, -R24 ;  /* 0x000000ffff18e224 */ /* 0x000fe200078e0a18 */
[----:B------:R-:W-:Y:S01]  /*2cc0*/  ISETP.GT.U32.AND P6, PT, R3, R56, PT ;  /* 0x000000380300720c */ /* 0x000fe20003fc4070 */
[----:B------:R-:W-:Y:S01]  /*2cd0*/  IMAD.HI.U32 R7, R5, R58, RZ ;  /* 0x0000003a05077227 */ /* 0x000fe200078e00ff */
[----:B------:R-:W-:-:S02]  /*2ce0*/  IABS R60, R9 ;  /* 0x00000009003c7213 */ /* 0x000fc40000000000 */
[----:B------:R-:W-:Y:S01]  /*2cf0*/  ISETP.GE.AND P3, PT, R9, RZ, PT ;  /* 0x000000ff0900720c */ /* 0x000fe20003f66270 */
[----:B------:R-:W-:Y:S01]  /*2d00*/  @!P5 IMAD.IADD R42, R42, 0x1, -R3 ;  /* 0x000000012a2ad824 */ /* 0x000fe200078e0a03 */
[C---:B------:R-:W-:Y:S01]  /*2d10*/  LOP3.LUT R15, R4.reuse, 0xc0, RZ, 0xfc, !PT ;  /* 0x000000c0040f7812 */ /* 0x040fe200078efcff */
[----:B------:R-:W-:Y:S01]  /*2d20*/  IMAD.MOV R7, RZ, RZ, -R7 ;  /* 0x000000ffff077224 */ /* 0x000fe200078e0a07 */
[----:B------:R-:W-:Y:S01]  /*2d30*/  LOP3.LUT R21, R4, 0xcc, RZ, 0xfc, !PT ;  /* 0x000000cc04157812 */ /* 0x000fe200078efcff */
[----:B------:R-:W-:Y:S01]  /*2d40*/  IMAD.HI.U32 R9, R5, R60, RZ ;  /* 0x0000003c05097227 */ /* 0x000fe200078e00ff */
[C---:B------:R-:W-:Y:S02]  /*2d50*/  ISETP.GT.U32.AND P5, PT, R3.reuse, R42, PT ;  /* 0x0000002a0300720c */ /* 0x040fe40003fa4070 */
[----:B------:R-:W-:Y:S01]  /*2d60*/  IABS R64, R15 ;  /* 0x0000000f00407213 */ /* 0x000fe20000000000 */
[----:B------:R-:W-:Y:S01]  /*2d70*/  @!P6 IMAD.IADD R56, R56, 0x1, -R3 ;  /* 0x000000013838e824 */ /* 0x000fe200078e0a03 */
[----:B------:R-:W-:Y:S01]  /*2d80*/  IABS R70, R21 ;  /* 0x0000001500467213 */ /* 0x000fe20000000000 */
[----:B------:R-:W-:-:S02]  /*2d90*/  IMAD R58, R3, R7, R58 ;  /* 0x00000007033a7224 */ /* 0x000fc400078e023a */
[----:B------:R-:W-:Y:S01]  /*2da0*/  IMAD.MOV R9, RZ, RZ, -R9 ;  /* 0x000000ffff097224 */ /* 0x000fe200078e0a09 */
[----:B------:R-:W-:Y:S01]  /*2db0*/  ISETP.GT.U32.AND P6, PT, R3, R56, PT ;  /* 0x000000380300720c */ /* 0x000fe20003fc4070 */
[----:B------:R-:W-:-:S04]  /*2dc0*/  IMAD.HI.U32 R7, R5, R62, RZ ;  /* 0x0000003e05077227 */ /* 0x000fc800078e00ff */
[----:B------:R-:W-:Y:S01]  /*2dd0*/  @!P2 IMAD.MOV R22, RZ, RZ, -R22 ;  /* 0x000000ffff16a224 */ /* 0x000fe200078e0a16 */
[----:B------:R-:W-:Y:S01]  /*2de0*/  ISETP.GE.AND P2, PT, R13, RZ, PT ;  /* 0x000000ff0d00720c */ /* 0x000fe20003f46270 */
[C---:B------:R-:W-:Y:S02]  /*2df0*/  IMAD R60, R3.reuse, R9, R60 ;  /* 0x00000009033c7224 */ /* 0x040fe400078e023c */
[----:B------:R-:W-:Y:S01]  /*2e00*/  @!P5 IMAD.IADD R42, R42, 0x1, -R3 ;  /* 0x000000012a2ad824 */ /* 0x000fe200078e0a03 */
[C---:B------:R-:W-:Y:S01]  /*2e10*/  ISETP.GT.U32.AND P5, PT, R3.reuse, R58, PT ;  /* 0x0000003a0300720c */ /* 0x040fe20003fa4070 */
[----:B------:R-:W-:Y:S02]  /*2e20*/  IMAD.MOV R13, RZ, RZ, -R7 ;  /* 0x000000ffff0d7224 */ /* 0x000fe400078e0a07 */
[----:B------:R-:W-:Y:S01]  /*2e30*/  @!P1 IMAD.MOV R42, RZ, RZ, -R42 ;  /* 0x000000ffff2a9224 */ /* 0x000fe200078e0a2a */
[C---:B------:R-:W-:Y:S01]  /*2e40*/  ISETP.GT.U32.AND P1, PT, R3.reuse, R60, PT ;  /* 0x0000003c0300720c */ /* 0x040fe20003f24070 */
[----:B------:R-:W-:-:S02]  /*2e50*/  IMAD R62, R3, R13, R62 ;  /* 0x0000000d033e7224 */ /* 0x000fc400078e023e */
[----:B------:R-:W-:Y:S02]  /*2e60*/  @!P6 IMAD.IADD R56, R56, 0x1, -R3 ;  /* 0x000000013838e824 */ /* 0x000fe400078e0a03 */
[----:B------:R-:W-:Y:S01]  /*2e70*/  IMAD.HI.U32 R7, R5, R66, RZ ;  /* 0x0000004205077227 */ /* 0x000fe200078e00ff */
[----:B------:R-:W-:-:S03]  /*2e80*/  ISETP.GT.U32.AND P6, PT, R3, R62, PT ;  /* 0x0000003e0300720c */ /* 0x000fc60003fc4070 */
[----:B------:R-:W-:Y:S02]  /*2e90*/  IMAD.MOV R7, RZ, RZ, -R7 ;  /* 0x000000ffff077224 */ /* 0x000fe400078e0a07 */
[--C-:B------:R-:W-:Y:S02]  /*2ea0*/  @!P5 IMAD.IADD R58, R58, 0x1, -R3.reuse ;  /* 0x000000013a3ad824 */ /* 0x100fe400078e0a03 */
[----:B------:R-:W-:Y:S02]  /*2eb0*/  @!P1 IMAD.IADD R60, R60, 0x1, -R3 ;  /* 0x000000013c3c9824 */ /* 0x000fe400078e0a03 */
[C---:B------:R-:W-:Y:S01]  /*2ec0*/  IMAD R66, R3.reuse, R7, R66 ;  /* 0x0000000703427224 */ /* 0x040fe200078e0242 */
[----:B------:R-:W-:Y:S01]  /*2ed0*/  ISETP.GT.U32.AND P5, PT, R3, R58, PT ;  /* 0x0000003a0300720c */ /* 0x000fe20003fa4070 */
[----:B------:R-:W-:Y:S01]  /*2ee0*/  IMAD.HI.U32 R7, R5, R68, RZ ;  /* 0x0000004405077227 */ /* 0x000fe200078e00ff */
[----:B------:R-:W-:-:S03]  /*2ef0*/  ISETP.GT.U32.AND P1, PT, R3, R60, PT ;  /* 0x0000003c0300720c */ /* 0x000fc60003f24070 */
[----:B------:R-:W-:Y:S02]  /*2f00*/  @!P6 IMAD.IADD R62, R62, 0x1, -R3 ;  /* 0x000000013e3ee824 */ /* 0x000fe400078e0a03 */
[----:B------:R-:W-:Y:S02]  /*2f10*/  IMAD.MOV R7, RZ, RZ, -R7 ;  /* 0x000000ffff077224 */ /* 0x000fe400078e0a07 */
[----:B------:R-:W-:Y:S01]  /*2f20*/  IMAD.HI.U32 R9, R5, R64, RZ ;  /* 0x0000004005097227 */ /* 0x000fe200078e00ff */
[----:B------:R-:W-:-:S03]  /*2f30*/  ISETP.GT.U32.AND P6, PT, R3, R62, PT ;  /* 0x0000003e0300720c */ /* 0x000fc60003fc4070 */
[C---:B------:R-:W-:Y:S02]  /*2f40*/  IMAD R68, R3.reuse, R7, R68 ;  /* 0x0000000703447224 */ /* 0x040fe400078e0244 */
[----:B------:R-:W-:Y:S01]  /*2f50*/  @!P1 IMAD.IADD R60, R60, 0x1, -R3 ;  /* 0x000000013c3c9824 */ /* 0x000fe200078e0a03 */
[C---:B------:R-:W-:Y:S01]  /*2f60*/  ISETP.GT.U32.AND P1, PT, R3.reuse, R66, PT ;  /* 0x000000420300720c */ /* 0x040fe20003f24070 */
[----:B------:R-:W-:Y:S02]  /*2f70*/  IMAD.MOV R9, RZ, RZ, -R9 ;  /* 0x000000ffff097224 */ /* 0x000fe400078e0a09 */
[--C-:B------:R-:W-:Y:S02]  /*2f80*/  @!P5 IMAD.IADD R58, R58, 0x1, -R3.reuse ;  /* 0x000000013a3ad824 */ /* 0x100fe400078e0a03 */
[C---:B------:R-:W-:Y:S02]  /*2f90*/  IMAD R64, R3.reuse, R9, R64 ;  /* 0x0000000903407224 */ /* 0x040fe400078e0240 */
[----:B------:R-:W-:Y:S01]  /*2fa0*/  @!P6 IMAD.IADD R62, R62, 0x1, -R3 ;  /* 0x000000013e3ee824 */ /* 0x000fe200078e0a03 */
[----:B------:R-:W-:Y:S01]  /*2fb0*/  ISETP.GT.U32.AND P6, PT, R3, R68, PT ;  /* 0x000000440300720c */ /* 0x000fe20003fc4070 */
[----:B------:R-:W-:Y:S01]  /*2fc0*/  IMAD.HI.U32 R9, R5, R72, RZ ;  /* 0x0000004805097227 */ /* 0x000fe200078e00ff */
[----:B------:R-:W-:-:S03]  /*2fd0*/  ISETP.GT.U32.AND P5, PT, R3, R64, PT ;  /* 0x000000400300720c */ /* 0x000fc60003fa4070 */
[----:B------:R-:W-:Y:S02]  /*2fe0*/  @!P1 IMAD.IADD R66, R66, 0x1, -R3 ;  /* 0x0000000142429824 */ /* 0x000fe400078e0a03 */
[----:B------:R-:W-:Y:S02]  /*2ff0*/  IMAD.MOV R9, RZ, RZ, -R9 ;  /* 0x000000ffff097224 */ /* 0x000fe400078e0a09 */
[----:B------:R-:W-:-:S04]  /*3000*/  IMAD.HI.U32 R7, R5, R70, RZ ;  /* 0x0000004605077227 */ /* 0x000fc800078e00ff */
[----:B------:R-:W-:Y:S01]  /*3010*/  @!P6 IMAD.IADD R68, R68, 0x1, -R3 ;  /* 0x000000014444e824 */ /* 0x000fe200078e0a03 */
[C---:B------:R-:W-:Y:S01]  /*3020*/  ISETP.GT.U32.AND P6, PT, R3.reuse, R66, PT ;  /* 0x000000420300720c */ /* 0x040fe20003fc4070 */
[----:B------:R-:W-:Y:S02]  /*3030*/  IMAD R72, R3, R9, R72 ;  /* 0x0000000903487224 */ /* 0x000fe400078e0248 */
[----:B------:R-:W-:-:S04]  /*3040*/  IMAD.HI.U32 R13, R5, R74, RZ ;  /* 0x0000004a050d7227 */ /* 0x000fc800078e00ff */
[----:B------:R-:W-:Y:S02]  /*3050*/  IMAD.MOV R7, RZ, RZ, -R7 ;  /* 0x000000ffff077224 */ /* 0x000fe400078e0a07 */
[----:B------:R-:W-:Y:S02]  /*3060*/  IMAD.MOV R13, RZ, RZ, -R13 ;  /* 0x000000ffff0d7224 */ /* 0x000fe400078e0a0d */
[C---:B------:R-:W-:Y:S02]  /*3070*/  IMAD R70, R3.reuse, R7, R70 ;  /* 0x0000000703467224 */ /* 0x040fe400078e0246 */
[----:B------:R-:W-:Y:S01]  /*3080*/  @!P6 IMAD.IADD R66, R66, 0x1, -R3 ;  /* 0x000000014242e824 */ /* 0x000fe200078e0a03 */
[----:B------:R-:W-:Y:S01]  /*3090*/  ISETP.GT.U32.AND P6, PT, R3, R72, PT ;  /* 0x000000480300720c */ /* 0x000fe20003fc4070 */
[----:B------:R-:W-:-:S04]  /*30a0*/  IMAD.HI.U32 R7, R5, R76, RZ ;  /* 0x0000004c05077227 */ /* 0x000fc800078e00ff */
[----:B------:R-:W-:Y:S01]  /*30b0*/  @!P5 IMAD.IADD R64, R64, 0x1, -R3 ;  /* 0x000000014040d824 */ /* 0x000fe200078e0a03 */
[----:B------:R-:W-:Y:S01]  /*30c0*/  ISETP.GE.AND P5, PT, R15, RZ, PT ;  /* 0x000000ff0f00720c */ /* 0x000fe20003fa6270 */
[C---:B------:R-:W-:Y:S01]  /*30d0*/  IMAD R74, R3.reuse, R13, R74 ;  /* 0x0000000d034a7224 */ /* 0x040fe200078e024a */
[----:B------:R-:W-:Y:S01]  /*30e0*/  LOP3.LUT R15, R4, 0xf8, RZ, 0xfc, !PT ;  /* 0x000000f8040f7812 */ /* 0x000fe200078efcff */
[----:B------:R-:W-:Y:S01]  /*30f0*/  IMAD.MOV R13, RZ, RZ, -R7 ;  /* 0x000000ffff0d7224 */ /* 0x000fe200078e0a07 */
[C---:B------:R-:W-:Y:S01]  /*3100*/  ISETP.GT.U32.AND P1, PT, R3.reuse, R64, PT ;  /* 0x000000400300720c */ /* 0x040fe20003f24070 */
[----:B------:R-:W-:Y:S01]  /*3110*/  @!P0 IMAD.MOV R56, RZ, RZ, -R56 ;  /* 0x000000ffff388224 */ /* 0x000fe200078e0a38 */
[C---:B------:R-:W-:Y:S01]  /*3120*/  ISETP.GT.U32.AND P0, PT, R3.reuse, R68, PT ;  /* 0x000000440300720c */ /* 0x040fe20003f04070 */
[----:B------:R-:W-:Y:S01]  /*3130*/  IMAD R76, R3, R13, R76 ;  /* 0x0000000d034c7224 */ /* 0x000fe200078e024c */
[----:B------:R-:W-:Y:S01]  /*3140*/  IABS R92, R15 ;  /* 0x0000000f005c7213 */ /* 0x000fe20000000000 */
[----:B------:R-:W-:-:S02]  /*3150*/  @!P6 IMAD.IADD R72, R72, 0x1, -R3 ;  /* 0x000000014848e824 */ /* 0x000fc400078e0a03 */
[----:B------:R-:W-:Y:S01]  /*3160*/  IMAD.HI.U32 R7, R5, R78, RZ ;  /* 0x0000004e05077227 */ /* 0x000fe200078e00ff */
[----:B------:R-:W-:-:S03]  /*3170*/  ISETP.GT.U32.AND P6, PT, R3, R76, PT ;  /* 0x0000004c0300720c */ /* 0x000fc60003fc4070 */
[----:B------:R-:W-:Y:S02]  /*3180*/  IMAD.MOV R7, RZ, RZ, -R7 ;  /* 0x000000ffff077224 */ /* 0x000fe400078e0a07 */
[--C-:B------:R-:W-:Y:S01]  /*3190*/  @!P1 IMAD.IADD R64, R64, 0x1, -R3.reuse ;  /* 0x0000000140409824 */ /* 0x100fe200078e0a03 */
[C---:B------:R-:W-:Y:S01]  /*31a0*/  ISETP.GT.U32.AND P1, PT, R3.reuse, R70, PT ;  /* 0x000000460300720c */ /* 0x040fe20003f24070 */
[----:B------:R-:W-:Y:S01]  /*31b0*/  @!P0 IMAD.IADD R68, R68, 0x1, -R3 ;  /* 0x0000000144448824 */ /* 0x000fe200078e0a03 */
[C---:B------:R-:W-:Y:S01]  /*31c0*/  ISETP.GT.U32.AND P0, PT, R3.reuse, R74, PT ;  /* 0x0000004a0300720c */ /* 0x040fe20003f04070 */
[----:B------:R-:W-:Y:S02]  /*31d0*/  IMAD R78, R3, R7, R78 ;  /* 0x00000007034e7224 */ /* 0x000fe400078e024e */
[----:B------:R-:W-:-:S04]  /*31e0*/  IMAD.HI.U32 R9, R5, R80, RZ ;  /* 0x0000005005097227 */ /* 0x000fc800078e00ff */
[----:B------:R-:W-:Y:S01]  /*31f0*/  @!P6 IMAD.IADD R76, R76, 0x1, -R3 ;  /* 0x000000014c4ce824 */ /* 0x000fe200078e0a03 */
[----:B------:R-:W-:Y:S01]  /*3200*/  ISETP.GT.U32.AND P6, PT, R3, R78, PT ;  /* 0x0000004e0300720c */ /* 0x000fe20003fc4070 */
[----:B------:R-:W-:Y:S02]  /*3210*/  IMAD.MOV R9, RZ, RZ, -R9 ;  /* 0x000000ffff097224 */ /* 0x000fe400078e0a09 */
[--C-:B------:R-:W-:Y:S01]  /*3220*/  @!P1 IMAD.IADD R70, R70, 0x1, -R3.reuse ;  /* 0x0000000146469824 */ /* 0x100fe200078e0a03 */
[----:B------:R-:W-:Y:S01]  /*3230*/  ISETP.GE.AND P1, PT, R17, RZ, PT ;  /* 0x000000ff1100720c */ /* 0x000fe20003f26270 */
[--C-:B------:R-:W-:Y:S01]  /*3240*/  @!P0 IMAD.IADD R74, R74, 0x1, -R3.reuse ;  /* 0x000000014a4a8824 */ /* 0x100fe200078e0a03 */
[----:B------:R-:W-:Y:S01]  /*3250*/  ISETP.GE.AND P0, PT, R19, RZ, PT ;  /* 0x000000ff1300720c */ /* 0x000fe20003f06270 */
[----:B------:R-:W-:Y:S01]  /*3260*/  IMAD R80, R3, R9, R80 ;  /* 0x0000000903507224 */ /* 0x000fe200078e0250 */
[C---:B------:R-:W-:Y:S01]  /*3270*/  LOP3.LUT R17, R4.reuse, 0xe8, RZ, 0xfc, !PT ;  /* 0x000000e804117812 */ /* 0x040fe200078efcff */
[----:B------:R-:W-:Y:S01]  /*3280*/  @!P4 IMAD.MOV R58, RZ, RZ, -R58 ;  /* 0x000000ffff3ac224 */ /* 0x000fe200078e0a3a */
[----:B------:R-:W-:Y:S01]  /*3290*/  LOP3.LUT R19, R4, 0xec, RZ, 0xfc, !PT ;  /* 0x000000ec04137812 */ /* 0x000fe200078efcff */
[----:B------:R-:W-:Y:S01]  /*32a0*/  @!P3 IMAD.MOV R60, RZ, RZ, -R60 ;  /* 0x000000ffff3cb224 */ /* 0x000fe200078e0a3c */
[----:B------:R-:W-:Y:S01]  /*32b0*/  IABS R84, R17 ;  /* 0x0000001100547213 */ /* 0x000fe20000000000 */
[----:B------:R-:W-:Y:S01]  /*32c0*/  @!P6 IMAD.IADD R78, R78, 0x1, -R3 ;  /* 0x000000014e4ee824 */ /* 0x000fe200078e0a03 */
[----:B------:R-:W-:Y:S01]  /*32d0*/  IABS R86, R19 ;  /* 0x0000001300567213 */ /* 0x000fe20000000000 */
[----:B------:R-:W-:Y:S01]  /*32e0*/  IMAD.HI.U32 R13, R5, R82, RZ ;  /* 0x00000052050d7227 */ /* 0x000fe200078e00ff */
[----:B------:R-:W-:-:S02]  /*32f0*/  ISETP.GT.U32.AND P6, PT, R3, R80, PT ;  /* 0x000000500300720c */ /* 0x000fc40003fc4070 */
[----:B------:R-:W-:Y:S01]  /*3300*/  ISETP.GT.U32.AND P4, PT, R3, R70, PT ;  /* 0x000000460300720c */ /* 0x000fe20003f84070 */
[----:B------:R-:W-:Y:S01]  /*3310*/  IMAD.HI.U32 R4, R5, R84, RZ ;  /* 0x0000005405047227 */ /* 0x000fe200078e00ff */
[----:B------:R-:W-:-:S03]  /*3320*/  ISETP.GT.U32.AND P3, PT, R3, R72, PT ;  /* 0x000000480300720c */ /* 0x000fc60003f64070 */
[----:B------:R-:W-:-:S04]  /*3330*/  IMAD.HI.U32 R7, R5, R86, RZ ;  /* 0x0000005605077227 */ /* 0x000fc800078e00ff */
[----:B------:R-:W-:Y:S02]  /*3340*/  IMAD.MOV R4, RZ, RZ, -R4 ;  /* 0x000000ffff047224 */ /* 0x000fe400078e0a04 */
[----:B------:R-:W-:Y:S02]  /*3350*/  IMAD.MOV R13, RZ, RZ, -R13 ;  /* 0x000000ffff0d7224 */ /* 0x000fe400078e0a0d */
[----:B------:R-:W-:Y:S02]  /*3360*/  IMAD.MOV R7, RZ, RZ, -R7 ;  /* 0x000000ffff077224 */ /* 0x000fe400078e0a07 */
[C---:B------:R-:W-:Y:S02]  /*3370*/  IMAD R4, R3.reuse, R4, R84 ;  /* 0x0000000403047224 */ /* 0x040fe400078e0254 */
[C---:B------:R-:W-:Y:S02]  /*3380*/  IMAD R82, R3.reuse, R13, R82 ;  /* 0x0000000d03527224 */ /* 0x040fe400078e0252 */
[C---:B------:R-:W-:Y:S01]  /*3390*/  IMAD R84, R3.reuse, R7, R86 ;  /* 0x0000000703547224 */ /* 0x040fe200078e0256 */
[----:B------:R-:W-:Y:S01]  /*33a0*/  SHF.R.U32.HI R7, RZ, 0x7, R65 ;  /* 0x00000007ff077819 */ /* 0x000fe20000011641 */
[----:B------:R-:W-:Y:S01]  /*33b0*/  @!P6 IMAD.IADD R80, R80, 0x1, -R3 ;  /* 0x000000015050e824 */ /* 0x000fe200078e0a03 */
[C---:B------:R-:W-:Y:S01]  /*33c0*/  ISETP.GT.U32.AND P6, PT, R3.reuse, R78, PT ;  /* 0x0000004e0300720c */ /* 0x040fe20003fc4070 */
[----:B------:R-:W-:Y:S01]  /*33d0*/  @!P2 IMAD.MOV R62, RZ, RZ, -R62 ;  /* 0x000000ffff3ea224 */ /* 0x000fe200078e0a3e */
[C---:B------:R-:W-:Y:S01]  /*33e0*/  ISETP.GT.U32.AND P2, PT, R3.reuse, R74, PT ;  /* 0x0000004a0300720c */ /* 0x040fe20003f44070 */
[----:B------:R-:W-:Y:S01]  /*33f0*/  @!P5 IMAD.MOV R64, RZ, RZ, -R64 ;  /* 0x000000ffff40d224 */ /* 0x000fe200078e0a40 */
[----:B------:R-:W-:Y:S01]  /*3400*/  ISETP.GT.U32.AND P5, PT, R3, R76, PT ;  /* 0x0000004c0300720c */ /* 0x000fe20003fa4070 */
[----:B------:R-:W-:-:S04]  /*3410*/  IMAD.HI.U32 R9, R5, R88, RZ ;  /* 0x0000005805097227 */ /* 0x000fc800078e00ff */
[----:B------:R-:W-:-:S04]  /*3420*/  IMAD.HI.U32 R13, R5, R90, RZ ;  /* 0x0000005a050d7227 */ /* 0x000fc800078e00ff */
[----:B------:R-:W-:Y:S01]  /*3430*/  @!P1 IMAD.MOV R66, RZ, RZ, -R66 ;  /* 0x000000ffff429224 */ /* 0x000fe200078e0a42 */
[C---:B------:R-:W-:Y:S01]  /*3440*/  ISETP.GT.U32.AND P1, PT, R3.reuse, R80, PT ;  /* 0x000000500300720c */ /* 0x040fe20003f24070 */
[----:B------:R-:W-:Y:S01]  /*3450*/  @!P0 IMAD.MOV R68, RZ, RZ, -R68 ;  /* 0x000000ffff448224 */ /* 0x000fe200078e0a44 */
[C---:B------:R-:W-:Y:S01]  /*3460*/  ISETP.GT.U32.AND P0, PT, R3.reuse, R82, PT ;  /* 0x000000520300720c */ /* 0x040fe20003f04070 */
[--C-:B------:R-:W-:Y:S01]  /*3470*/  @!P4 IMAD.IADD R70, R70, 0x1, -R3.reuse ;  /* 0x000000014646c824 */ /* 0x100fe200078e0a03 */
[C---:B------:R-:W-:Y:S01]  /*3480*/  ISETP.GT.U32.AND P4, PT, R3.reuse, R4, PT ;  /* 0x000000040300720c */ /* 0x040fe20003f84070 */
[----:B------:R-:W-:Y:S01]  /*3490*/  @!P3 IMAD.IADD R72, R72, 0x1, -R3 ;  /* 0x000000014848b824 */ /* 0x000fe200078e0a03 */
[----:B------:R-:W-:Y:S01]  /*34a0*/  ISETP.GT.U32.AND P3, PT, R3, R84, PT ;  /* 0x000000540300720c */ /* 0x000fe20003f64070 */
[----:B------:R-:W-:Y:S02]  /*34b0*/  IMAD.MOV R9, RZ, RZ, -R9 ;  /* 0x000000ffff097224 */ /* 0x000fe400078e0a09 */
[----:B------:R-:W-:-:S02]  /*34c0*/  IMAD.MOV R13, RZ, RZ, -R13 ;  /* 0x000000ffff0d7224 */ /* 0x000fc400078e0a0d */
[----:B------:R-:W-:-:S04]  /*34d0*/  IMAD.HI.U32 R5, R5, R92, RZ ;  /* 0x0000005c05057227 */ /* 0x000fc800078e00ff */
[C---:B------:R-:W-:Y:S02]  /*34e0*/  IMAD R86, R3.reuse, R9, R88 ;  /* 0x0000000903567224 */ /* 0x040fe400078e0258 */
[C---:B------:R-:W-:Y:S02]  /*34f0*/  IMAD R88, R3.reuse, R13, R90 ;  /* 0x0000000d03587224 */ /* 0x040fe400078e025a */
[----:B------:R-:W-:Y:S02]  /*3500*/  IMAD.MOV R5, RZ, RZ, -R5 ;  /* 0x000000ffff057224 */ /* 0x000fe400078e0a05 */
[--C-:B------:R-:W-:Y:S01]  /*3510*/  @!P2 IMAD.IADD R74, R74, 0x1, -R3.reuse ;  /* 0x000000014a4aa824 */ /* 0x100fe200078e0a03 */
[C---:B------:R-:W-:Y:S01]  /*3520*/  ISETP.GT.U32.AND P2, PT, R3.reuse, R86, PT ;  /* 0x000000560300720c */ /* 0x040fe20003f44070 */
[C---:B------:R-:W-:Y:S02]  /*3530*/  IMAD R90, R3.reuse, R5, R92 ;  /* 0x00000005035a7224 */ /* 0x040fe400078e025c */
[--C-:B------:R-:W-:Y:S01]  /*3540*/  @!P5 IMAD.IADD R76, R76, 0x1, -R3.reuse ;  /* 0x000000014c4cd824 */ /* 0x100fe200078e0a03 */
[C---:B------:R-:W-:Y:S01]  /*3550*/  ISETP.GT.U32.AND P5, PT, R3.reuse, R88, PT ;  /* 0x000000580300720c */ /* 0x040fe20003fa4070 */
[--C-:B------:R-:W-:Y:S01]  /*3560*/  @!P6 IMAD.IADD R78, R78, 0x1, -R3.reuse ;  /* 0x000000014e4ee824 */ /* 0x100fe200078e0a03 */
[----:B------:R-:W-:Y:S01]  /*3570*/  ISETP.GT.U32.AND P6, PT, R3, R90, PT ;  /* 0x0000005a0300720c */ /* 0x000fe20003fc4070 */
[--C-:B------:R-:W-:Y:S01]  /*3580*/  @!P1 IMAD.IADD R80, R80, 0x1, -R3.reuse ;  /* 0x0000000150509824 */ /* 0x100fe200078e0a03 */
[----:B------:R-:W-:Y:S01]  /*3590*/  ISETP.GE.AND P1, PT, R21, RZ, PT ;  /* 0x000000ff1500720c */ /* 0x000fe20003f26270 */
        /* <DEDUP_REMOVED lines=10> */
[----:B------:R-:W-:-:S02]  /*3640*/  @!P6 IMAD.IADD R90, R90, 0x1, -R3 ;  /* 0x000000015a5ae824 */ /* 0x000fc400078e0a03 */
[----:B------:R-:W-:Y:S01]  /*3650*/  @!P1 IMAD.MOV R70, RZ, RZ, -R70 ;  /* 0x000000ffff469224 */ /* 0x000fe200078e0a46 */
[C---:B------:R-:W-:Y:S01]  /*3660*/  ISETP.GT.U32.AND P1, PT, R3.reuse, R82, PT ;  /* 0x000000520300720c */ /* 0x040fe20003f24070 */
        /* <DEDUP_REMOVED lines=9> */
[----:B------:R-:W-:Y:S01]  /*3700*/  ISETP.GT.U32.AND P2, PT, R3, R90, PT ;  /* 0x0000005a0300720c */ /* 0x000fe20003f44070 */
[----:B------:R-:W-:Y:S01]  /*3710*/  IMAD R27, R81, UR21, RZ ;  /* 0x00000015511b7c24 */ /* 0x000fe2000f8e02ff */
        /* <DEDUP_REMOVED lines=11> */
[----:B------:R-:W-:Y:S01]  /*37d0*/  @!P2 IMAD.IADD R90, R90, 0x1, -R3 ;  /* 0x000000015a5aa824 */ /* 0x000fe200078e0a03 */
[----:B------:R-:W-:Y:S01]  /*37e0*/  ISETP.NE.AND P2, PT, R11, RZ, PT ;  /* 0x000000ff0b00720c */ /* 0x000fe20003f45270 */
[----:B------:R-:W-:Y:S01]  /*37f0*/  @!P5 IMAD.MOV R82, RZ, RZ, -R82 ;  /* 0x000000ffff52d224 */ /* 0x000fe200078e0a52 */
[----:B------:R-:W-:Y:S01]  /*3800*/  LOP3.LUT R3, RZ, R11, RZ, 0x33, !PT ;  /* 0x0000000bff037212 */ /* 0x000fe200078e33ff */
[----:B------:R-:W-:-:S02]  /*3810*/  @!P1 IMAD.MOV R4, RZ, RZ, -R4 ;  /* 0x000000ffff049224 */ /* 0x000fc400078e0a04 */
[----:B------:R-:W-:Y:S01]  /*3820*/  @!P0 IMAD.MOV R84, RZ, RZ, -R84 ;  /* 0x000000ffff548224 */ /* 0x000fe200078e0a54 */
[C---:B------:R-:W-:Y:S01]  /*3830*/  SEL R243, R3.reuse, R10, !P2 ;  /* 0x0000000a03f37207 */ /* 0x040fe20005000000 */
[----:B------:R-:W-:Y:S01]  /*3840*/  @!P4 IMAD.MOV R86, RZ, RZ, -R86 ;  /* 0x000000ffff56c224 */ /* 0x000fe200078e0a56 */
[C---:B------:R-:W-:Y:S01]  /*3850*/  SEL R242, R3.reuse, R12, !P2 ;  /* 0x0000000c03f27207 */ /* 0x040fe20005000000 */
[----:B------:R-:W-:Y:S01]  /*3860*/  @!P3 IMAD.MOV R88, RZ, RZ, -R88 ;  /* 0x000000ffff58b224 */ /* 0x000fe200078e0a58 */
[C---:B------:R-:W-:Y:S01]  /*3870*/  SEL R14, R3.reuse, R14, !P2 ;  /* 0x0000000e030e7207 */ /* 0x040fe20005000000 */
[----:B------:R-:W-:Y:S01]  /*3880*/  @!P6 IMAD.MOV R90, RZ, RZ, -R90 ;  /* 0x000000ffff5ae224 */ /* 0x000fe200078e0a5a */
[C---:B------:R-:W-:Y:S01]  /*3890*/  SEL R40, R3.reuse, R40, !P2 ;  /* 0x0000002803287207 */ /* 0x040fe20005000000 */
[----:B------:R-:W-:Y:S01]  /*38a0*/  IMAD.U32 R25, RZ, RZ, UR20 ;  /* 0x00000014ff197e24 */ /* 0x000fe2000f8e00ff */
[C---:B------:R-:W-:Y:S02]  /*38b0*/  SEL R55, R3.reuse, R55, !P2 ;  /* 0x0000003703377207 */ /* 0x040fe40005000000 */
[----:B------:R-:W-:-:S02]  /*38c0*/  SEL R28, R3, R28, !P2 ;  /* 0x0000001c031c7207 */ /* 0x000fc40005000000 */
[C---:B------:R-:W-:Y:S02]  /*38d0*/  SEL R53, R3.reuse, R53, !P2 ;  /* 0x0000003503357207 */ /* 0x040fe40005000000 */
[C---:B------:R-:W-:Y:S02]  /*38e0*/  SEL R29, R3.reuse, R29, !P2 ;  /* 0x0000001d031d7207 */ /* 0x040fe40005000000 */
[C---:B------:R-:W-:Y:S02]  /*38f0*/  SEL R54, R3.reuse, R54, !P2 ;  /* 0x0000003603367207 */ /* 0x040fe40005000000 */
[C---:B------:R-:W-:Y:S02]  /*3900*/  SEL R30, R3.reuse, R30, !P2 ;  /* 0x0000001e031e7207 */ /* 0x040fe40005000000 */
        /* <DEDUP_REMOVED lines=53> */
[----:B------:R-:W-:Y:S02]  /*3c60*/  SEL R223, R3, R223, !P2 ;  /* 0x000000df03df7207 */ /* 0x000fe40005000000 */
[----:B------:R-:W-:Y:S02]  /*3c70*/  SGXT.U32 R3, R7, 0x1 ;  /* 0x000000010703781a */ /* 0x000fe40000000000 */
[----:B------:R-:W-:-:S02]  /*3c80*/  LEA R220, P2, R27, UR18, 0x2 ;  /* 0x000000121bdc7c11 */ /* 0x000fc4000f8410ff */
[----:B------:R-:W-:Y:S01]  /*3c90*/  ISETP.GT.AND P0, PT, R77, 0x3f, PT ;  /* 0x0000003f4d00780c */ /* 0x000fe20003f04270 */
[C---:B------:R-:W-:Y:S01]  /*3ca0*/  IMAD R16, R3.reuse, UR20, RZ ;  /* 0x0000001403107c24 */ /* 0x040fe2000f8e02ff */
[----:B------:R-:W-:Y:S02]  /*3cb0*/  LOP3.LUT R79, R3, 0x2, RZ, 0xfc, !PT ;  /* 0x00000002034f7812 */ /* 0x000fe400078efcff */
[----:B------:R-:W-:Y:S01]  /*3cc0*/  LEA.HI.X.SX32 R221, R27, UR19, 0x2, P2 ;  /* 0x000000131bdd7c11 */ /* 0x000fe200090f16ff */
[----:B------:R-:W-:Y:S01]  /*3cd0*/  IMAD R25, R25, 0x2, R16 ;  /* 0x0000000219197824 */ /* 0x000fe200078e0210 */
[----:B------:R1:W-:Y:S01]  /*3ce0*/  STL [R1+0xe4], R16 ;  /* 0x0000e41001007387 */ /* 0x0003e20000100800 */
[-C--:B------:R-:W-:Y:S02]  /*3cf0*/  ISETP.GE.AND P1, PT, R3, R205.reuse, PT ;  /* 0x000000cd0300720c */ /* 0x080fe40003f26270 */
[----:B------:R-:W-:Y:S02]  /*3d00*/  SEL R56, RZ, 0x4, !P0 ;  /* 0x00000004ff387807 */ /* 0x000fe40004000000 */
[----:B------:R-:W-:-:S02]  /*3d10*/  ISETP.GE.AND P2, PT, R79, R205, PT ;  /* 0x000000cd4f00720c */ /* 0x000fc40003f46270 */
[C---:B------:R-:W-:Y:S02]  /*3d20*/  SEL R4, R56.reuse, RZ, !P1 ;  /* 0x000000ff38047207 */ /* 0x040fe40004800000 */
[----:B------:R-:W-:Y:S02]  /*3d30*/  SEL R6, R56, RZ, !P2 ;  /* 0x000000ff38067207 */ /* 0x000fe40005000000 */
[----:B------:R-:W-:Y:S02]  /*3d40*/  ISETP.NE.U32.AND P1, PT, R4, RZ, PT ;  /* 0x000000ff0400720c */ /* 0x000fe40003f25070 */
[----:B------:R-:W-:Y:S02]  /*3d50*/  ISETP.NE.U32.AND P2, PT, R6, RZ, PT ;  /* 0x000000ff0600720c */ /* 0x000fe40003f45070 */
[C---:B------:R-:W-:Y:S02]  /*3d60*/  LOP3.LUT R6, R3.reuse, 0x4, RZ, 0xfc, !PT ;  /* 0x0000000403067812 */ /* 0x040fe400078efcff */
[----:B------:R-:W-:-:S02]  /*3d70*/  LOP3.LUT R4, R3, 0x6, RZ, 0xfc, !PT ;  /* 0x0000000603047812 */ /* 0x000fc400078efcff */
[----:B------:R-:W-:Y:S02]  /*3d80*/  LEA R42, P3, R26, UR16, 0x2 ;  /* 0x000000101a2a7c11 */ /* 0x000fe4000f8610ff */
[-C--:B------:R-:W-:Y:S02]  /*3d90*/  ISETP.GE.AND P5, PT, R6, R205.reuse, PT ;  /* 0x000000cd0600720c */ /* 0x080fe40003fa6270 */
[----:B------:R-:W-:Y:S02]  /*3da0*/  ISETP.GE.AND P6, PT, R4, R205, PT ;  /* 0x000000cd0400720c */ /* 0x000fe40003fc6270 */
[----:B------:R-:W-:Y:S02]  /*3db0*/  LEA.HI.X.SX32 R58, R26, UR17, 0x2, P3 ;  /* 0x000000111a3a7c11 */ /* 0x000fe400098f16ff */
[----:B------:R-:W-:Y:S02]  /*3dc0*/  LOP3.LUT P3, RZ, R65, 0xff, RZ, 0xc0, !PT ;  /* 0x000000ff41ff7812 */ /* 0x000fe4000786c0ff */
[----:B------:R-:W-:-:S02]  /*3dd0*/  LEA R6, P4, R16, R42, 0x2 ;  /* 0x0000002a10067211 */ /* 0x000fc400078810ff */
[C---:B------:R-:W-:Y:S02]  /*3de0*/  SEL R9, R56.reuse, RZ, !P5 ;  /* 0x000000ff38097207 */ /* 0x040fe40006800000 */
[----:B------:R-:W-:Y:S01]  /*3df0*/  SEL R15, R56, RZ, !P6 ;  /* 0x000000ff380f7207 */ /* 0x000fe20007000000 */
[----:B-1----:R-:W-:Y:S08]  /*3e00*/  BRA.U UP0, `(.L_x_5) ;  /* 0x0000000100187547 */ /* 0x002ff0000b800000 */
[----:B------:R-:W-:Y:S01]  /*3e10*/  ELECT P5, URZ, PT ;  /* 0x0000000000ff782f */ /* 0x000fe200038a0000 */
[----:B------:R-:W-:Y:S01]  /*3e20*/  IMAD.MOV.U32 R4, RZ, RZ, 0x1 ;  /* 0x00000001ff047424 */ /* 0x000fe200078e00ff */
[----:B------:R-:W-:Y:S01]  /*3e30*/  UMOV UR4, 0x40 ;  /* 0x0000004000047882 */ /* 0x000fe20000000000 */
[----:B------:R-:W-:Y:S01]  /*3e40*/  UVIRTCOUNT.DEALLOC.SMPOOL 0x80 ;  /* 0x000000800000784c */ /* 0x000fe20000000000 */
[----:B------:R-:W-:-:S09]  /*3e50*/  ULEA UR4, UR6, UR4, 0x18 ;  /* 0x0000000406047291 */ /* 0x000fd2000f8ec0ff */
[----:B------:R1:W-:Y:S03]  /*3e60*/  @P5 STS.U8 [UR4], R4 ;  /* 0x00000004ff005988 */ /* 0x0003e60008000004 */
.L_x_5:
[----:B------:R-:W-:Y:S01]  /*3e70*/  ULEA UR13, UR5, UR13, 0x5 ;  /* 0x0000000d050d7291 */ /* 0x000fe2000f8e28ff */
[----:B-1----:R-:W-:Y:S01]  /*3e80*/  LEA R4, R204, UR14, 0x8 ;  /* 0x0000000ecc047c11 */ /* 0x002fe2000f8e40ff */
[----:B------:R-:W-:Y:S01]  /*3e90*/  VOTEU.ALL UP1, P3 ;  /* 0x0000000000ff7886 */ /* 0x000fe20001820000 */
[----:B------:R-:W-:Y:S01]  /*3ea0*/  UIADD3 UR16, UPT, UPT, UR11, 0x40000, URZ ;  /* 0x000400000b107890 */ /* 0x000fe2000fffe0ff */
[----:B------:R-:W-:Y:S01]  /*3eb0*/  IMAD.U32 R24, RZ, RZ, UR20 ;  /* 0x00000014ff187e24 */ /* 0x000fe2000f8e00ff */
[----:B------:R-:W-:Y:S01]  /*3ec0*/  LEA R8, P5, R25, R42, 0x2 ;  /* 0x0000002a19087211 */ /* 0x000fe200078a10ff */
[----:B------:R-:W-:Y:S01]  /*3ed0*/  VOTEU.ALL UP2, P3 ;  /* 0x0000000000ff7886 */ /* 0x000fe20001840000 */
[----:B------:R-:W-:-:S04]  /*3ee0*/  @!UP1 UIADD3 UR18, UPT, UPT, -UR7, 0x100000, URZ ;  /* 0x0010000007129890 */ /* 0x000fc8000fffe1ff */
[----:B------:R-:W-:Y:S02]  /*3ef0*/  @!UP1 USHF.L.U32 UR19, UR18, 0xb, URZ ;  /* 0x0000000b12139899 */ /* 0x000fe400080006ff */
[----:B------:R-:W-:Y:S01]  /*3f00*/  @!UP1 USHF.L.U32 UR18, UR18, 0x1, URZ ;  /* 0x0000000112129899 */ /* 0x000fe200080006ff */
[----:B------:R-:W-:Y:S01]  /*3f10*/  VIADD R204, R4, UR11 ;  /* 0x0000000b04cc7c36 */ /* 0x000fe20008000000 */
[----:B------:R-:W-:Y:S01]  /*3f20*/  STTM.x128 tmem[UR13], RZ ;  /* 0x000000ff000079ed */ /* 0x000fe200083c000d */
[----:B------:R-:W1:Y:S01]  /*3f30*/  FENCE.VIEW.ASYNC.T ;  /* 0x00000000000073c6 */ /* 0x000e620000000200 */
[----:B------:R-:W-:-:S04]  /*3f40*/  @!UP1 UIADD3 UR4, UPT, UPT, -UR7, 0x100000, URZ ;  /* 0x0010000007049890 */ /* 0x000fc8000fffe1ff */
[----:B------:R-:W-:Y:S02]  /*3f50*/  @!UP1 USHF.L.U32 UR5, UR4, 0xb, URZ ;  /* 0x0000000b04059899 */ /* 0x000fe400080006ff */
[----:B------:R-:W-:Y:S01]  /*3f60*/  @!UP1 USHF.L.U32 UR4, UR4, 0x1, URZ ;  /* 0x0000000104049899 */ /* 0x000fe200080006ff */
[----:B-1----:R-:W-:Y:S01]  /*3f70*/  BAR.SYNC.DEFER_BLOCKING 0x0 ;  /* 0x0000000000007b1d */ /* 0x002fe20000010000 */
[-C--:B------:R-:W-:Y:S01]  /*3f80*/  LEA.HI.X.SX32 R7, R16, R58.reuse, 0x2, P4 ;  /* 0x0000003a10077211 */ /* 0x080fe200020f16ff */
[----:B------:R-:W-:Y:S01]  /*3f90*/  IMAD.U32 R179, RZ, RZ, UR8 ;  /* 0x00000008ffb37e24 */ /* 0x000fe2000f8e00ff */
[----:B------:R-:W-:Y:S01]  /*3fa0*/  ISETP.NE.U32.AND P4, PT, R9, RZ, PT ;  /* 0x000000ff0900720c */ /* 0x000fe20003f85070 */
[----:B------:R-:W-:Y:S01]  /*3fb0*/  IMAD R24, R24, 0x2, R25 ;  /* 0x0000000218187824 */ /* 0x000fe200078e0219 */
[----:B------:R-:W-:Y:S01]  /*3fc0*/  LEA.HI.X.SX32 R9, R25, R58, 0x2, P5 ;  /* 0x0000003a19097211 */ /* 0x000fe200028f16ff */
[----:B------:R-:W-:Y:S01]  /*3fd0*/  VOTEU.ALL UP1, P3 ;  /* 0x0000000000ff7886 */ /* 0x000fe20001820000 */
[----:B------:R-:W-:Y:S01]  /*3fe0*/  IMAD.U32 R23, RZ, RZ, UR20 ;  /* 0x00000014ff177e24 */ /* 0x000fe2000f8e00ff */
[----:B------:R-:W-:Y:S01]  /*3ff0*/  LOP3.LUT R17, R3, 0x8, RZ, 0xfc, !PT ;  /* 0x0000000803117812 */ /* 0x000fe200078efcff */
[----:B------:R-:W-:Y:S01]  /*4000*/  IMAD.WIDE R178, R179, 0x4, R6 ;  /* 0x00000004b3b27825 */ /* 0x000fe200078e0206 */
[----:B------:R-:W-:Y:S01]  /*4010*/  ISETP.NE.U32.AND P5, PT, R15, RZ, PT ;  /* 0x000000ff0f00720c */ /* 0x000fe20003fa5070 */
[----:B------:R1:W-:Y:S01]  /*4020*/  STL [R1+0xf0], R27 ;  /* 0x0000f01b01007387 */ /* 0x0003e20000100800 */
[C---:B------:R-:W-:Y:S01]  /*4030*/  LOP3.LUT R16, R3.reuse, 0xa, RZ, 0xfc, !PT ;  /* 0x0000000a03107812 */ /* 0x040fe200078efcff */
[----:B------:R-:W-:Y:S01]  /*4040*/  IMAD.U32 R177, RZ, RZ, UR8 ;  /* 0x00000008ffb17e24 */ /* 0x000fe2000f8e00ff */
[----:B------:R-:W-:Y:S01]  /*4050*/  LOP3.LUT R43, R3, 0x14, RZ, 0xfc, !PT ;  /* 0x00000014032b7812 */ /* 0x000fe200078efcff */
[----:B------:R-:W-:Y:S01]  /*4060*/  IMAD R23, R23, 0x2, R24 ;  /* 0x0000000217177824 */ /* 0x000fe200078e0218 */
[----:B------:R2:W-:Y:S01]  /*4070*/  STL [R1+0xec], R26 ;  /* 0x0000ec1a01007387 */ /* 0x0005e20000100800 */
[----:B------:R-:W-:Y:S01]  /*4080*/  IMAD.WIDE R176, R177, 0x4, R8 ;  /* 0x00000004b1b07825 */ /* 0x000fe200078e0208 */
[C---:B------:R-:W-:Y:S01]  /*4090*/  LOP3.LUT R80, R3.reuse, 0x1a, RZ, 0xfc, !PT ;  /* 0x0000001a03507812 */ /* 0x040fe200078efcff */
[----:B------:R-:W-:Y:S01]  /*40a0*/  USHF.L.U32 UR32, UR21, 0x6, URZ ;  /* 0x0000000615207899 */ /* 0x000fe200080006ff */
[----:B------:R3:W-:Y:S01]  /*40b0*/  STL [R1+0xe8], R0 ;  /* 0x0000e80001007387 */ /* 0x0007e20000100800 */
[----:B------:R-:W-:Y:S01]  /*40c0*/  IMAD.U32 R22, RZ, RZ, UR20 ;  /* 0x00000014ff167e24 */ /* 0x000fe2000f8e00ff */
[C---:B-1----:R-:W-:Y:S01]  /*40d0*/  LOP3.LUT R27, R3.reuse, 0x12, RZ, 0xfc, !PT ;  /* 0x00000012031b7812 */ /* 0x042fe200078efcff */
[----:B------:R-:W-:Y:S01]  /*40e0*/  IMAD.U32 R21, RZ, RZ, UR20 ;  /* 0x00000014ff157e24 */ /* 0x000fe2000f8e00ff */
[----:B------:R-:W1:Y:S02]  /*40f0*/  FENCE.VIEW.ASYNC.S ;  /* 0x00000000000073c6 */ /* 0x000e640000000000 */
[----:B-1----:R-:W1:Y:S02]  /*4100*/  @!UP1 SYNCS.EXCH.64 URZ, [UR16], UR18 ;  /* 0x0000001210ff95b2 */ /* 0x002e640008000100 */
[----:B-1----:R-:W-:Y:S01]  /*4110*/  BAR.SYNC.DEFER_BLOCKING 0x0 ;  /* 0x0000000000007b1d */ /* 0x002fe20000010000 */
[----:B------:R-:W-:Y:S01]  /*4120*/  IMAD R22, R22, 0x2, R23 ;  /* 0x0000000216167824 */ /* 0x000fe200078e0217 */
[C---:B--2---:R-:W-:Y:S01]  /*4130*/  LOP3.LUT R26, R3.reuse, 0xe, RZ, 0xfc, !PT ;  /* 0x0000000e031a7812 */ /* 0x044fe200078efcff */
[----:B------:R-:W-:Y:S01]  /*4140*/  IMAD.U32 R175, RZ, RZ, UR8 ;  /* 0x00000008ffaf7e24 */ /* 0x000fe2000f8e00ff */
[----:B---3--:R-:W-:Y:S01]  /*4150*/  LOP3.LUT R0, R3, 0xc, RZ, 0xfc, !PT ;  /* 0x0000000c03007812 */ /* 0x008fe200078efcff */
[----:B------:R-:W-:-:S02]  /*4160*/  IMAD R21, R21, 0x2, R22 ;  /* 0x0000000215157824 */ /* 0x000fc400078e0216 */
[----:B------:R-:W-:Y:S02]  /*4170*/  IMAD.U32 R20, RZ, RZ, UR20 ;  /* 0x00000014ff147e24 */ /* 0x000fe4000f8e00ff */
[----:B------:R-:W-:Y:S02]  /*4180*/  IMAD.U32 R173, RZ, RZ, UR8 ;  /* 0x00000008ffad7e24 */ /* 0x000fe4000f8e00ff */
[----:B------:R-:W-:Y:S02]  /*4190*/  IMAD R20, R20, 0x2, R21 ;  /* 0x0000000214147824 */ /* 0x000fe400078e0215 */
[----:B------:R-:W-:Y:S02]  /*41a0*/  IMAD.U32 R19, RZ, RZ, UR20 ;  /* 0x00000014ff137e24 */ /* 0x000fe4000f8e00ff */
[----:B------:R-:W-:Y:S02]  /*41b0*/  IMAD.U32 R171, RZ, RZ, UR8 ;  /* 0x00000008ffab7e24 */ /* 0x000fe4000f8e00ff */
[----:B------:R-:W-:-:S02]  /*41c0*/  IMAD R19, R19, 0x2, R20 ;  /* 0x0000000213137824 */ /* 0x000fc400078e0214 */
[----:B------:R-:W-:Y:S02]  /*41d0*/  IMAD.U32 R167, RZ, RZ, UR8 ;  /* 0x00000008ffa77e24 */ /* 0x000fe4000f8e00ff */
[----:B------:R-:W-:Y:S01]  /*41e0*/  IMAD.U32 R169, RZ, RZ, UR8 ;  /* 0x00000008ffa97e24 */ /* 0x000fe2000f8e00ff */
[----:B------:R1:W2:Y:S02]  /*41f0*/  @!UP2 SYNCS.EXCH.64 URZ, [UR11+0x40008], UR4 ;  /* 0x040008040bffa5b2 */ /* 0x0002a40008000100 */
[----:B------:R-:W-:Y:S01]  /*4200*/  @!PT LDS RZ, [RZ] ;  /* 0x00000000fffff984 */ /* 0x000fe20000000800 */
[----:B------:R-:W-:Y:S01]  /*4210*/  @!PT LDS RZ, [RZ] ;  /* 0x00000000fffff984 */ /* 0x000fe20000000800 */
[----:B------:R-:W-:Y:S01]  /*4220*/  @!PT LDS RZ, [RZ] ;  /* 0x00000000fffff984 */ /* 0x000fe20000000800 */
[----:B--2---:R2:W-:Y:S01]  /*4230*/  LDGSTS.E [R204+0x30000], desc[UR36][R6.64], P1 ;  /* 0x3000000006cc7fae */ /* 0x0045e200089a1024 */
[-C--:B------:R-:W-:Y:S01]  /*4240*/  ISETP.GE.AND P1, PT, R16, R205.reuse, PT ;  /* 0x000000cd1000720c */ /* 0x080fe20003f26270 */
[----:B------:R-:W-:Y:S02]  /*4250*/  IMAD.U32 R165, RZ, RZ, UR8 ;  /* 0x00000008ffa57e24 */ /* 0x000fe4000f8e00ff */
[----:B------:R3:W-:Y:S01]  /*4260*/  LDGSTS.E [R204+0x30008], desc[UR36][R8.64], P2 ;  /* 0x3000800008cc7fae */ /* 0x0007e200091a1024 */
[-C--:B------:R-:W-:Y:S01]  /*4270*/  ISETP.GE.AND P2, PT, R17, R205.reuse, PT ;  /* 0x000000cd1100720c */ /* 0x080fe20003f46270 */
[----:B------:R-:W-:Y:S01]  /*4280*/  IMAD.U32 R64, RZ, RZ, UR20 ;  /* 0x00000014ff407e24 */ /* 0x000fe2000f8e00ff */
[C---:B------:R-:W-:Y:S01]  /*4290*/  SEL R18, R56.reuse, RZ, !P1 ;  /* 0x000000ff38127207 */ /* 0x040fe20004800000 */
[----:B------:R-:W-:Y:S01]  /*42a0*/  IMAD.U32 R163, RZ, RZ, UR8 ;  /* 0x00000008ffa37e24 */ /* 0x000fe2000f8e00ff */
[----:B------:R-:W-:Y:S01]  /*42b0*/  SEL R15, R56, RZ, !P2 ;  /* 0x000000ff380f7207 */ /* 0x000fe20005000000 */
[----:B------:R-:W-:Y:S01]  /*42c0*/  IMAD.U32 R161, RZ, RZ, UR8 ;  /* 0x00000008ffa17e24 */ /* 0x000fe2000f8e00ff */
[-C--:B------:R-:W-:Y:S01]  /*42d0*/  LEA R16, P1, R22, R42.reuse, 0x2 ;  /* 0x0000002a16107211 */ /* 0x080fe200078210ff */
[----:B------:R-:W-:Y:S01]  /*42e0*/  IMAD.U32 R66, RZ, RZ, UR20 ;  /* 0x00000014ff427e24 */ /* 0x000fe2000f8e00ff */
[----:B--2---:R-:W-:Y:S01]  /*42f0*/  LEA R6, P6, R24, R42, 0x2 ;  /* 0x0000002a18067211 */ /* 0x004fe200078c10ff */
[----:B------:R-:W-:Y:S01]  /*4300*/  IMAD.U32 R159, RZ, RZ, UR8 ;  /* 0x00000008ff9f7e24 */ /* 0x000fe2000f8e00ff */
[-C--:B------:R-:W-:Y:S01]  /*4310*/  LEA.HI.X.SX32 R17, R22, R58.reuse, 0x2, P1 ;  /* 0x0000003a16117211 */ /* 0x080fe200008f16ff */
[----:B------:R-:W-:Y:S01]  /*4320*/  IMAD.U32 R68, RZ, RZ, UR20 ;  /* 0x00000014ff447e24 */ /* 0x000fe2000f8e00ff */
[----:B------:R-:W-:Y:S01]  /*4330*/  LEA.HI.X.SX32 R7, R24, R58, 0x2, P6 ;  /* 0x0000003a18077211 */ /* 0x000fe200030f16ff */
[----:B------:R-:W-:Y:S01]  /*4340*/  IMAD.U32 R70, RZ, RZ, UR20 ;  /* 0x00000014ff467e24 */ /* 0x000fe2000f8e00ff */
[----:B---3--:R-:W-:Y:S01]  /*4350*/  LEA R8, P6, R23, R42, 0x2 ;  /* 0x0000002a17087211 */ /* 0x008fe200078c10ff */
[----:B------:R-:W-:Y:S01]  /*4360*/  IMAD.WIDE R170, R171, 0x4, R16 ;  /* 0x00000004abaa7825 */ /* 0x000fe200078e0210 */
[-C--:B------:R-:W-:Y:S01]  /*4370*/  ISETP.GE.AND P2, PT, R0, R205.reuse, PT ;  /* 0x000000cd0000720c */ /* 0x080fe20003f46270 */
[----:B------:R2:W-:Y:S01]  /*4380*/  LDGSTS.E [R204+0x30010], desc[UR36][R6.64], P4 ;  /* 0x3001000006cc7fae */ /* 0x0005e2000a1a1024 */
[----:B------:R-:W-:Y:S01]  /*4390*/  LEA.HI.X.SX32 R9, R23, R58, 0x2, P6 ;  /* 0x0000003a17097211 */ /* 0x000fe200030f16ff */
[----:B------:R-:W-:Y:S01]  /*43a0*/  IMAD.WIDE R174, R175, 0x4, R6 ;  /* 0x00000004afae7825 */ /* 0x000fe200078e0206 */
[----:B------:R-:W-:Y:S01]  /*43b0*/  ISETP.NE.U32.AND P6, PT, R15, RZ, PT ;  /* 0x000000ff0f00720c */ /* 0x000fe20003fc5070 */
[----:B-1----:R-:W1:Y:S01]  /*43c0*/  LDCU UR4, c[0x0][0x3b0] ;  /* 0x00007600ff0477ac */ /* 0x002e620008000800 */
[----:B------:R-:W-:Y:S01]  /*43d0*/  SEL R15, R56, RZ, !P2 ;  /* 0x000000ff380f7207 */ /* 0x000fe20005000000 */
[----:B------:R3:W-:Y:S01]  /*43e0*/  LDGSTS.E [R204+0x30018], desc[UR36][R8.64], P5 ;  /* 0x3001800008cc7fae */ /* 0x0007e2000a9a1024 */
[----:B------:R-:W-:Y:S01]  /*43f0*/  ISETP.GE.AND P5, PT, R26, R205, PT ;  /* 0x000000cd1a00720c */ /* 0x000fe20003fa6270 */
[----:B------:R-:W-:Y:S01]  /*4400*/  IMAD.WIDE R172, R173, 0x4, R8 ;  /* 0x00000004adac7825 */ /* 0x000fe200078e0208 */
[----:B------:R-:W-:-:S02]  /*4410*/  ISETP.NE.U32.AND P2, PT, R15, RZ, PT ;  /* 0x000000ff0f00720c */ /* 0x000fc40003f45070 */
[----:B------:R-:W-:Y:S01]  /*4420*/  LOP3.LUT R0, R3, 0x10, RZ, 0xfc, !PT ;  /* 0x0000001003007812 */ /* 0x000fe200078efcff */
[----:B------:R-:W-:Y:S01]  /*4430*/  IMAD.U32 R72, RZ, RZ, UR20 ;  /* 0x00000014ff487e24 */ /* 0x000fe2000f8e00ff */
[----:B------:R-:W-:Y:S01]  /*4440*/  SEL R15, R56, RZ, !P5 ;  /* 0x000000ff380f7207 */ /* 0x000fe20006800000 */
[----:B------:R-:W-:Y:S01]  /*4450*/  IMAD.U32 R74, RZ, RZ, UR20 ;  /* 0x00000014ff4a7e24 */ /* 0x000fe2000f8e00ff */
[----:B------:R-:W-:Y:S01]  /*4460*/  ISETP.NE.U32.AND P1, PT, R18, RZ, PT ;  /* 0x000000ff1200720c */ /* 0x000fe20003f25070 */
[----:B------:R4:W-:Y:S01]  /*4470*/  LDGSTS.E [R204+0x30020], desc[UR36][R16.64], P6 ;  /* 0x3002000010cc7fae */ /* 0x0009e2000b1a1024 */
[C---:B--2---:R-:W-:Y:S01]  /*4480*/  LEA R6, P6, R21.reuse, R42, 0x2 ;  /* 0x0000002a15067211 */ /* 0x044fe200078c10ff */
[----:B------:R-:W-:Y:S01]  /*4490*/  IMAD.U32 R18, RZ, RZ, UR20 ;  /* 0x00000014ff127e24 */ /* 0x000fe2000f8e00ff */
[-C--:B------:R-:W-:Y:S01]  /*44a0*/  ISETP.GE.AND P4, PT, R0, R205.reuse, PT ;  /* 0x000000cd0000720c */ /* 0x080fe20003f86270 */
[----:B------:R-:W-:Y:S01]  /*44b0*/  IMAD.U32 R76, RZ, RZ, UR20 ;  /* 0x00000014ff4c7e24 */ /* 0x000fe2000f8e00ff */
[----:B------:R-:W-:Y:S01]  /*44c0*/  LEA.HI.X.SX32 R7, R21, R58, 0x2, P6 ;  /* 0x0000003a15077211 */ /* 0x000fe200030f16ff */
[----:B------:R-:W-:Y:S01]  /*44d0*/  IMAD R18, R18, 0x2, R19 ;  /* 0x0000000212127824 */ /* 0x000fe200078e0213 */
[C---:B---3--:R-:W-:Y:S01]  /*44e0*/  LEA R8, P6, R20.reuse, R42, 0x2 ;  /* 0x0000002a14087211 */ /* 0x048fe200078c10ff */
[----:B------:R-:W-:Y:S01]  /*44f0*/  IMAD.U32 R78, RZ, RZ, UR20 ;  /* 0x00000014ff4e7e24 */ /* 0x000fe2000f8e00ff */
[----:B------:R-:W-:Y:S01]  /*4500*/  ISETP.GE.AND P5, PT, R27, R205, PT ;  /* 0x000000cd1b00720c */ /* 0x000fe20003fa6270 */
[----:B------:R-:W-:Y:S01]  /*4510*/  IMAD.WIDE R168, R169, 0x4, R6 ;  /* 0x00000004a9a87825 */ /* 0x000fe200078e0206 */
[----:B------:R-:W-:Y:S01]  /*4520*/  LEA.HI.X.SX32 R9, R20, R58, 0x2, P6 ;  /* 0x0000003a14097211 */ /* 0x000fe200030f16ff */
[----:B------:R-:W-:Y:S01]  /*4530*/  LDGSTS.E [R204+0x30028], desc[UR36][R6.64], P1 ;  /* 0x3002800006cc7fae */ /* 0x000fe200089a1024 */
[----:B------:R-:W-:Y:S01]  /*4540*/  ISETP.NE.U32.AND P6, PT, R15, RZ, PT ;  /* 0x000000ff0f00720c */ /* 0x000fe20003fc5070 */
[----:B----4-:R-:W-:Y:S01]  /*4550*/  IMAD.U32 R17, RZ, RZ, UR20 ;  /* 0x00000014ff117e24 */ /* 0x010fe2000f8e00ff */
[----:B------:R-:W-:Y:S01]  /*4560*/  SEL R16, R56, RZ, !P4 ;  /* 0x000000ff38107207 */ /* 0x000fe20006000000 */
[----:B------:R2:W-:Y:S01]  /*4570*/  LDGSTS.E [R204+0x30030], desc[UR36][R8.64], P2 ;  /* 0x3003000008cc7fae */ /* 0x0005e200091a1024 */
[-C--:B------:R-:W-:Y:S01]  /*4580*/  LEA R62, P4, R19, R42.reuse, 0x2 ;  /* 0x0000002a133e7211 */ /* 0x080fe200078810ff */
[----:B------:R-:W-:Y:S01]  /*4590*/  IMAD R17, R17, 0x2, R18 ;  /* 0x0000000211117824 */ /* 0x000fe200078e0212 */
[----:B------:R-:W-:Y:S01]  /*45a0*/  LEA R60, P1, R18, R42, 0x2 ;  /* 0x0000002a123c7211 */ /* 0x000fe200078210ff */
[----:B------:R-:W-:Y:S01]  /*45b0*/  IMAD.WIDE R166, R167, 0x4, R8 ;  /* 0x00000004a7a67825 */ /* 0x000fe200078e0208 */
[----:B------:R-:W-:-:S02]  /*45c0*/  LEA.HI.X.SX32 R63, R19, R58, 0x2, P4 ;  /* 0x0000003a133f7211 */ /* 0x000fc400020f16ff */
[----:B------:R-:W-:Y:S01]  /*45d0*/  ISETP.NE.U32.AND P4, PT, R16, RZ, PT ;  /* 0x000000ff1000720c */ /* 0x000fe20003f85070 */
[----:B------:R-:W-:Y:S01]  /*45e0*/  IMAD.U32 R16, RZ, RZ, UR20 ;  /* 0x00000014ff107e24 */ /* 0x000fe2000f8e00ff */
[----:B------:R-:W-:Y:S01]  /*45f0*/  SEL R15, R56, RZ, !P5 ;  /* 0x000000ff380f7207 */ /* 0x000fe20006800000 */
[----:B------:R3:W-:Y:S01]  /*4600*/  LDGSTS.E [R204+0x30038], desc[UR36][R62.64], P6 ;  /* 0x300380003ecc7fae */ /* 0x0007e2000b1a1024 */
[----:B------:R-:W-:Y:S01]  /*4610*/  LOP3.LUT R26, R3, 0x16, RZ, 0xfc, !PT ;  /* 0x00000016031a7812 */ /* 0x000fe200078efcff */
[----:B------:R-:W-:Y:S01]  /*4620*/  IMAD R16, R16, 0x2, R17 ;  /* 0x0000000210107824 */ /* 0x000fe200078e0211 */
[----:B--2---:R-:W-:Y:S01]  /*4630*/  LEA R8, P6, R17, R42, 0x2 ;  /* 0x0000002a11087211 */ /* 0x004fe200078c10ff */
[----:B------:R-:W-:Y:S01]  /*4640*/  IMAD.WIDE R164, R165, 0x4, R62 ;  /* 0x00000004a5a47825 */ /* 0x000fe200078e023e */
[-C--:B------:R-:W-:Y:S02]  /*4650*/  ISETP.GE.AND P2, PT, R43, R205.reuse, PT ;  /* 0x000000cd2b00720c */ /* 0x080fe40003f46270 */
[-C--:B------:R-:W-:Y:S01]  /*4660*/  LEA.HI.X.SX32 R61, R18, R58.reuse, 0x2, P1 ;  /* 0x0000003a123d7211 */ /* 0x080fe200008f16ff */
[----:B------:R-:W-:Y:S01]  /*4670*/  IMAD.U32 R155, RZ, RZ, UR8 ;  /* 0x00000008ff9b7e24 */ /* 0x000fe2000f8e00ff */
[----:B------:R-:W-:Y:S01]  /*4680*/  LEA.HI.X.SX32 R9, R17, R58, 0x2, P6 ;  /* 0x0000003a11097211 */ /* 0x000fe200030f16ff */
[----:B------:R-:W-:Y:S01]  /*4690*/  IMAD.U32 R157, RZ, RZ, UR8 ;  /* 0x00000008ff9d7e24 */ /* 0x000fe2000f8e00ff */
[----:B------:R-:W-:Y:S01]  /*46a0*/  ISETP.NE.U32.AND P5, PT, R15, RZ, PT ;  /* 0x000000ff0f00720c */ /* 0x000fe20003fa5070 */
[----:B---3--:R-:W-:Y:S01]  /*46b0*/  IMAD.U32 R62, RZ, RZ, UR20 ;  /* 0x00000014ff3e7e24 */ /* 0x008fe2000f8e00ff */
[----:B------:R-:W-:Y:S01]  /*46c0*/  ISETP.GE.AND P1, PT, R26, R205, PT ;  /* 0x000000cd1a00720c */ /* 0x000fe20003f26270 */
[----:B------:R-:W-:Y:S01]  /*46d0*/  IMAD.WIDE R162, R163, 0x4, R60 ;  /* 0x00000004a3a27825 */ /* 0x000fe200078e023c */
[----:B------:R-:W-:Y:S01]  /*46e0*/  LEA R6, P6, R16, R42, 0x2 ;  /* 0x0000002a10067211 */ /* 0x000fe200078c10ff */
[----:B------:R2:W-:Y:S01]  /*46f0*/  LDGSTS.E [R204+0x30040], desc[UR36][R60.64], P4 ;  /* 0x300400003ccc7fae */ /* 0x0005e2000a1a1024 */
[----:B------:R-:W-:Y:S01]  /*4700*/  LOP3.LUT R0, R3, 0x18, RZ, 0xfc, !PT ;  /* 0x0000001803007812 */ /* 0x000fe200078efcff */
[----:B------:R-:W-:Y:S01]  /*4710*/  IMAD.WIDE R160, R161, 0x4, R8 ;  /* 0x00000004a1a07825 */ /* 0x000fe200078e0208 */
[----:B------:R-:W-:-:S02]  /*4720*/  SEL R15, R56, RZ, !P2 ;  /* 0x000000ff380f7207 */ /* 0x000fc40005000000 */
[----:B------:R-:W-:Y:S01]  /*4730*/  SEL R43, R56, RZ, !P1 ;  /* 0x000000ff382b7207 */ /* 0x000fe20004800000 */
[----:B------:R-:W-:Y:S01]  /*4740*/  IMAD.U32 R153, RZ, RZ, UR8 ;  /* 0x00000008ff997e24 */ /* 0x000fe2000f8e00ff */
[----:B------:R-:W-:Y:S01]  /*4750*/  LEA.HI.X.SX32 R7, R16, R58, 0x2, P6 ;  /* 0x0000003a10077211 */ /* 0x000fe200030f16ff */
[----:B------:R3:W-:Y:S01]  /*4760*/  LDGSTS.E [R204+0x30048], desc[UR36][R8.64], P5 ;  /* 0x3004800008cc7fae */ /* 0x0007e2000a9a1024 */
[----:B------:R-:W-:Y:S01]  /*4770*/  ISETP.GE.AND P2, PT, R0, R205, PT ;  /* 0x000000cd0000720c */ /* 0x000fe20003f46270 */
[----:B------:R-:W-:Y:S01]  /*4780*/  VIADD R246, R205, 0xffffffc0 ;  /* 0xffffffc0cdf67836 */ /* 0x000fe20000000000 */
[----:B------:R-:W-:Y:S01]  /*4790*/  ISETP.NE.U32.AND P6, PT, R15, RZ, PT ;  /* 0x000000ff0f00720c */ /* 0x000fe20003fc5070 */
[----:B------:R-:W-:Y:S01]  /*47a0*/  IMAD.U32 R15, RZ, RZ, UR20 ;  /* 0x00000014ff0f7e24 */ /* 0x000fe2000f8e00ff */
[----:B------:R-:W-:Y:S01]  /*47b0*/  ISETP.NE.U32.AND P1, PT, R43, RZ, PT ;  /* 0x000000ff2b00720c */ /* 0x000fe20003f25070 */
[----:B--2---:R-:W-:Y:S01]  /*47c0*/  IMAD.U32 R60, RZ, RZ, UR20 ;  /* 0x00000014ff3c7e24 */ /* 0x004fe2000f8e00ff */
[----:B------:R-:W-:Y:S01]  /*47d0*/  SEL R43, R56, RZ, !P2 ;  /* 0x000000ff382b7207 */ /* 0x000fe20005000000 */
[----:B------:R-:W-:Y:S01]  /*47e0*/  IMAD R15, R15, 0x2, R16 ;  /* 0x000000020f0f7824 */ /* 0x000fe200078e0210 */
[----:B------:R-:W-:Y:S01]  /*47f0*/  LOP3.LUT R26, R3, 0x1c, RZ, 0xfc, !PT ;  /* 0x0000001c031a7812 */ /* 0x000fe200078efcff */
[----:B------:R-:W-:Y:S01]  /*4800*/  IMAD.WIDE R158, R159, 0x4, R6 ;  /* 0x000000049f9e7825 */ /* 0x000fe200078e0206 */
[----:B------:R-:W-:-:S02]  /*4810*/  ISETP.NE.U32.AND P2, PT, R43, RZ, PT ;  /* 0x000000ff2b00720c */ /* 0x000fc40003f45070 */
[----:B------:R-:W-:Y:S01]  /*4820*/  LOP3.LUT R0, R3, 0x1e, RZ, 0xfc, !PT ;  /* 0x0000001e03007812 */ /* 0x000fe200078efcff */
[----:B------:R-:W-:Y:S02]  /*4830*/  IMAD R43, R62, 0x2, R15 ;  /* 0x000000023e2b7824 */ /* 0x000fe400078e020f */
[----:B---3--:R-:W-:Y:S01]  /*4840*/  IMAD.U32 R8, RZ, RZ, UR20 ;  /* 0x00000014ff087e24 */ /* 0x008fe2000f8e00ff */
[----:B------:R2:W-:Y:S01]  /*4850*/  LDGSTS.E [R204+0x30050], desc[UR36][R6.64], P6 ;  /* 0x3005000006cc7fae */ /* 0x0005e2000b1a1024 */
[----:B------:R-:W-:Y:S02]  /*4860*/  IMAD R57, R64, 0x2, R43 ;  /* 0x0000000240397824 */ /* 0x000fe400078e022b */
[----:B------:R-:W-:Y:S02]  /*4870*/  IMAD.U32 R151, RZ, RZ, UR32 ;  /* 0x00000020ff977e24 */ /* 0x000fe4000f8e00ff */
[----:B------:R-:W-:Y:S02]  /*4880*/  IMAD R59, R62, 0x2, R57 ;  /* 0x000000023e3b7824 */ /* 0x000fe400078e0239 */
[----:B------:R-:W-:-:S02]  /*4890*/  IMAD.U32 R149, RZ, RZ, UR32 ;  /* 0x00000020ff957e24 */ /* 0x000fc4000f8e00ff */
[----:B------:R-:W-:Y:S02]  /*48a0*/  IMAD R63, R64, 0x2, R59 ;  /* 0x00000002403f7824 */ /* 0x000fe400078e023b */
[----:B------:R-:W-:Y:S01]  /*48b0*/  IMAD.U32 R147, RZ, RZ, UR32 ;  /* 0x00000020ff937e24 */ /* 0x000fe2000f8e00ff */
[C---:B--2---:R-:W-:Y:S01]  /*48c0*/  LEA R6, P5, R57.reuse, R42, 0x2 ;  /* 0x0000002a39067211 */ /* 0x044fe200078a10ff */
[----:B------:R-:W-:Y:S02]  /*48d0*/  IMAD R61, R62, 0x2, R63 ;  /* 0x000000023e3d7824 */ /* 0x000fe400078e023f */
[----:B------:R-:W-:Y:S01]  /*48e0*/  IMAD.U32 R145, RZ, RZ, UR32 ;  /* 0x00000020ff917e24 */ /* 0x000fe2000f8e00ff */
[----:B------:R-:W-:Y:S01]  /*48f0*/  LEA.HI.X.SX32 R7, R57, R58, 0x2, P5 ;  /* 0x0000003a39077211 */ /* 0x000fe200028f16ff */
[----:B------:R-:W-:Y:S01]  /*4900*/  IMAD R65, R60, 0x2, R61 ;  /* 0x000000023c417824 */ /* 0x000fe200078e023d */
[----:B------:R-:W-:Y:S01]  /*4910*/  LEA R182, P5, R63, R42, 0x2 ;  /* 0x0000002a3fb67211 */ /* 0x000fe200078a10ff */
[----:B------:R-:W-:-:S02]  /*4920*/  IMAD.U32 R143, RZ, RZ, UR32 ;  /* 0x00000020ff8f7e24 */ /* 0x000fc4000f8e00ff */
[----:B------:R-:W-:Y:S01]  /*4930*/  IMAD R67, R62, 0x2, R65 ;  /* 0x000000023e437824 */ /* 0x000fe200078e0241 */
[----:B------:R-:W-:Y:S01]  /*4940*/  LEA.HI.X.SX32 R183, R63, R58, 0x2, P5 ;  /* 0x0000003a3fb77211 */ /* 0x000fe200028f16ff */
[----:B------:R-:W-:Y:S01]  /*4950*/  IMAD.WIDE R152, R153, 0x4, R6 ;  /* 0x0000000499987825 */ /* 0x000fe200078e0206 */
[----:B------:R-:W-:-:S03]  /*4960*/  LEA R186, P5, R65, R42, 0x2 ;  /* 0x0000002a41ba7211 */ /* 0x000fc600078a10ff */
[----:B------:R-:W-:Y:S01]  /*4970*/  IMAD R69, R64, 0x2, R67 ;  /* 0x0000000240457824 */ /* 0x000fe200078e0243 */
[----:B------:R-:W-:Y:S01]  /*4980*/  LEA.HI.X.SX32 R187, R65, R58, 0x2, P5 ;  /* 0x0000003a41bb7211 */ /* 0x000fe200028f16ff */
[----:B------:R-:W-:Y:S02]  /*4990*/  IMAD.U32 R141, RZ, RZ, UR32 ;  /* 0x00000020ff8d7e24 */ /* 0x000fe4000f8e00ff */
[----:B------:R-:W-:Y:S01]  /*49a0*/  IMAD R71, R66, 0x2, R69 ;  /* 0x0000000242477824 */ /* 0x000fe200078e0245 */
[-C--:B------:R-:W-:Y:S01]  /*49b0*/  LEA R190, P5, R69, R42.reuse, 0x2 ;  /* 0x0000002a45be7211 */ /* 0x080fe200078a10ff */
[----:B------:R-:W-:Y:S02]  /*49c0*/  IMAD.U32 R139, RZ, RZ, UR32 ;  /* 0x00000020ff8b7e24 */ /* 0x000fe4000f8e00ff */
[----:B------:R-:W-:Y:S01]  /*49d0*/  IMAD R73, R8, 0x2, R71 ;  /* 0x0000000208497824 */ /* 0x000fe200078e0247 */
[----:B------:R-:W-:Y:S01]  /*49e0*/  LEA R8, P4, R43, R42, 0x2 ;  /* 0x0000002a2b087211 */ /* 0x000fe200078810ff */
[----:B------:R-:W-:Y:S01]  /*49f0*/  IMAD.U32 R137, RZ, RZ, UR32 ;  /* 0x00000020ff897e24 */ /* 0x000fe2000f8e00ff */
[-C--:B------:R-:W-:Y:S01]  /*4a00*/  LEA.HI.X.SX32 R191, R69, R58.reuse, 0x2, P5 ;  /* 0x0000003a45bf7211 */ /* 0x080fe200028f16ff */
[----:B------:R-:W-:Y:S01]  /*4a10*/  IMAD R75, R60, 0x2, R73 ;  /* 0x000000023c4b7824 */ /* 0x000fe200078e0249 */
[----:B------:R-:W-:Y:S01]  /*4a20*/  LEA.HI.X.SX32 R9, R43, R58, 0x2, P4 ;  /* 0x0000003a2b097211 */ /* 0x000fe200020f16ff */
[----:B-1----:R-:W-:Y:S01]  /*4a30*/  IMAD R60, R14, UR4, RZ ;  /* 0x000000040e3c7c24 */ /* 0x002fe2000f8e02ff */
[-C--:B------:R-:W-:Y:S01]  /*4a40*/  LEA R180, P4, R59, R42.reuse, 0x2 ;  /* 0x0000002a3bb47211 */ /* 0x080fe200078810ff */
[----:B------:R-:W-:Y:S01]  /*4a50*/  IMAD R43, R68, 0x2, R75 ;  /* 0x00000002442b7824 */ /* 0x000fe200078e024b */
[----:B------:R-:W-:Y:S01]  /*4a60*/  LEA R194, P5, R73, R42, 0x2 ;  /* 0x0000002a49c27211 */ /* 0x000fe200078a10ff */
[----:B------:R-:W-:Y:S01]  /*4a70*/  IMAD.WIDE R154, R155, 0x4, R8 ;  /* 0x000000049b9a7825 */ /* 0x000fe200078e0208 */
[----:B------:R-:W-:Y:S01]  /*4a80*/  LEA.HI.X.SX32 R181, R59, R58, 0x2, P4 ;  /* 0x0000003a3bb57211 */ /* 0x000fe200020f16ff */
[----:B------:R-:W-:Y:S01]  /*4a90*/  STL [R1+0xdc], R60 ;  /* 0x0000dc3c01007387 */ /* 0x000fe20000100800 */
[----:B------:R-:W-:Y:S01]  /*4aa0*/  LEA R184, P4, R61, R42, 0x2 ;  /* 0x0000002a3db87211 */ /* 0x000fe200078810ff */
[----:B------:R-:W-:Y:S01]  /*4ab0*/  IMAD R57, R62, 0x2, R43 ;  /* 0x000000023e397824 */ /* 0x000fe200078e022b */
[-C--:B------:R-:W-:Y:S01]  /*4ac0*/  LEA.HI.X.SX32 R195, R73, R58.reuse, 0x2, P5 ;  /* 0x0000003a49c37211 */ /* 0x080fe200028f16ff */
[----:B------:R-:W-:Y:S01]  /*4ad0*/  IMAD.U32 R135, RZ, RZ, UR32 ;  /* 0x00000020ff877e24 */ /* 0x000fe2000f8e00ff */
[----:B------:R-:W-:Y:S01]  /*4ae0*/  LEA.HI.X.SX32 R185, R61, R58, 0x2, P4 ;  /* 0x0000003a3db97211 */ /* 0x000fe200020f16ff */
[----:B------:R-:W-:Y:S01]  /*4af0*/  IMAD R59, R70, 0x2, R57 ;  /* 0x00000002463b7824 */ /* 0x000fe200078e0239 */
[-C--:B------:R-:W-:Y:S01]  /*4b00*/  LEA R188, P4, R67, R42.reuse, 0x2 ;  /* 0x0000002a43bc7211 */ /* 0x080fe200078810ff */
[----:B------:R-:W-:Y:S01]  /*4b10*/  IMAD.U32 R133, RZ, RZ, UR32 ;  /* 0x00000020ff857e24 */ /* 0x000fe2000f8e00ff */
[----:B------:R-:W-:Y:S01]  /*4b20*/  LEA R198, P5, R43, R42, 0x2 ;  /* 0x0000002a2bc67211 */ /* 0x000fe200078a10ff */
[----:B------:R-:W-:Y:S01]  /*4b30*/  IMAD R61, R72, 0x2, R59 ;  /* 0x00000002483d7824 */ /* 0x000fe200078e023b */
[----:B------:R-:W-:Y:S01]  /*4b40*/  LEA.HI.X.SX32 R189, R67, R58, 0x2, P4 ;  /* 0x0000003a43bd7211 */ /* 0x000fe200020f16ff */
[----:B------:R-:W-:Y:S01]  /*4b50*/  IMAD.U32 R131, RZ, RZ, UR32 ;  /* 0x00000020ff837e24 */ /* 0x000fe2000f8e00ff */
        /* <DEDUP_REMOVED lines=11> */
[----:B------:R-:W-:Y:S01]  /*4c10*/  IMAD R252, R252, UR4, RZ ;  /* 0x00000004fcfc7c24 */ /* 0x000fe2000f8e02ff */
[----:B------:R-:W-:Y:S01]  /*4c20*/  LEA R200, P4, R57, R42, 0x2 ;  /* 0x0000002a39c87211 */ /* 0x000fe200078810ff */
[----:B------:R-:W-:Y:S01]  /*4c30*/  IMAD.U32 R125, RZ, RZ, UR32 ;  /* 0x00000020ff7d7e24 */ /* 0x000fe2000f8e00ff */
[-C--:B------:R-:W-:Y:S01]  /*4c40*/  LEA.HI.X.SX32 R203, R59, R58.reuse, 0x2, P5 ;  /* 0x0000003a3bcb7211 */ /* 0x080fe200028f16ff */
[----:B------:R-:W-:Y:S01]  /*4c50*/  IMAD R250, R250, UR4, RZ ;  /* 0x00000004fafa7c24 */ /* 0x000fe2000f8e02ff */
        /* <DEDUP_REMOVED lines=18> */
[-C--:B------:R-:W-:Y:S01]  /*4d80*/  LEA.HI.X.SX32 R213, R43, R58.reuse, 0x2, P5 ;  /* 0x0000003a2bd57211 */ /* 0x080fe200028f16ff */
[----:B------:R-:W-:Y:S01]  /*4d90*/  IMAD R241, R241, UR4, RZ ;  /* 0x00000004f1f17c24 */ /* 0x000fe2000f8e02ff */
[-C--:B------:R-:W-:Y:S01]  /*4da0*/  ISETP.GE.AND P5, PT, R80, R205.reuse, PT ;  /* 0x000000cd5000720c */ /* 0x080fe20003fa6270 */
[----:B------:R-:W-:Y:S01]  /*4db0*/  IMAD.U32 R115, RZ, RZ, UR32 ;  /* 0x00000020ff737e24 */ /* 0x000fe2000f8e00ff */
[----:B------:R-:W-:Y:S01]  /*4dc0*/  LEA.HI.X.SX32 R215, R57, R58, 0x2, P4 ;  /* 0x0000003a39d77211 */ /* 0x000fe200020f16ff */
[----:B------:R-:W-:Y:S01]  /*4dd0*/  IMAD R239, R239, UR4, RZ ;  /* 0x00000004efef7c24 */ /* 0x000fe2000f8e02ff */
[-C--:B------:R-:W-:Y:S01]  /*4de0*/  ISETP.GE.AND P4, PT, R26, R205.reuse, PT ;  /* 0x000000cd1a00720c */ /* 0x080fe20003f86270 */
[----:B------:R-:W-:Y:S01]  /*4df0*/  IMAD.U32 R113, RZ, RZ, UR32 ;  /* 0x00000020ff717e24 */ /* 0x000fe2000f8e00ff */
[C---:B------:R-:W-:Y:S01]  /*4e00*/  SEL R43, R56.reuse, RZ, !P5 ;  /* 0x000000ff382b7207 */ /* 0x040fe20006800000 */
[----:B------:R-:W-:Y:S01]  /*4e10*/  IMAD R237, R237, UR4, RZ ;  /* 0x00000004eded7c24 */ /* 0x000fe2000f8e02ff */
[----:B------:R-:W-:Y:S01]  /*4e20*/  LEA R216, P6, R59, R42, 0x2 ;  /* 0x0000002a3bd87211 */ /* 0x000fe200078c10ff */
[----:B------:R-:W-:Y:S01]  /*4e30*/  IMAD.U32 R111, RZ, RZ, UR32 ;  /* 0x00000020ff6f7e24 */ /* 0x000fe2000f8e00ff */
[----:B------:R-:W-:Y:S01]  /*4e40*/  SEL R57, R56, RZ, !P4 ;  /* 0x000000ff38397207 */ /* 0x000fe20006000000 */
[----:B------:R-:W-:Y:S01]  /*4e50*/  IMAD R235, R235, UR4, RZ ;  /* 0x00000004ebeb7c24 */ /* 0x000fe2000f8e02ff */
[----:B------:R-:W-:Y:S01]  /*4e60*/  ISETP.NE.U32.AND P4, PT, R43, RZ, PT ;  /* 0x000000ff2b00720c */ /* 0x000fe20003f85070 */
[----:B------:R-:W-:Y:S01]  /*4e70*/  IMAD.U32 R109, RZ, RZ, UR32 ;  /* 0x00000020ff6d7e24 */ /* 0x000fe2000f8e00ff */
[----:B------:R-:W-:Y:S01]  /*4e80*/  LEA.HI.X.SX32 R217, R59, R58, 0x2, P6 ;  /* 0x0000003a3bd97211 */ /* 0x000fe200030f16ff */
[----:B------:R-:W-:Y:S01]  /*4e90*/  IMAD R233, R233, UR4, RZ ;  /* 0x00000004e9e97c24 */ /* 0x000fe2000f8e02ff */
[----:B------:R-:W-:Y:S01]  /*4ea0*/  LEA R42, P6, R15, R42, 0x2 ;  /* 0x0000002a0f2a7211 */ /* 0x000fe200078c10ff */
[----:B------:R-:W-:Y:S01]  /*4eb0*/  IMAD.U32 R107, RZ, RZ, UR32 ;  /* 0x00000020ff6b7e24 */ /* 0x000fe2000f8e00ff */
[-C--:B------:R-:W-:Y:S01]  /*4ec0*/  ISETP.GE.AND P5, PT, R0, R205.reuse, PT ;  /* 0x000000cd0000720c */ /* 0x080fe20003fa6270 */
[----:B------:R-:W-:Y:S01]  /*4ed0*/  IMAD R231, R231, UR4, RZ ;  /* 0x00000004e7e77c24 */ /* 0x000fe2000f8e02ff */
[----:B------:R-:W-:Y:S01]  /*4ee0*/  LEA.HI.X.SX32 R43, R15, R58, 0x2, P6 ;  /* 0x0000003a0f2b7211 */ /* 0x000fe200030f16ff */
[----:B------:R-:W-:Y:S01]  /*4ef0*/  IMAD.U32 R105, RZ, RZ, UR32 ;  /* 0x00000020ff697e24 */ /* 0x000fe2000f8e00ff */
[----:B------:R-:W-:Y:S01]  /*4f00*/  LOP3.LUT R26, R3, 0x20, RZ, 0xfc, !PT ;  /* 0x00000020031a7812 */ /* 0x000fe200078efcff */
[----:B------:R-:W-:Y:S01]  /*4f10*/  IMAD R229, R229, UR4, RZ ;  /* 0x00000004e5e57c24 */ /* 0x000fe2000f8e02ff */
[----:B------:R-:W-:Y:S01]  /*4f20*/  LOP3.LUT R0, R3, 0x22, RZ, 0xfc, !PT ;  /* 0x0000002203007812 */ /* 0x000fe200078efcff */
[----:B------:R1:W-:Y:S01]  /*4f30*/  LDGSTS.E [R204+0x30058], desc[UR36][R42.64], P1 ;  /* 0x300580002acc7fae */ /* 0x0003e200089a1024 */
[----:B------:R-:W-:Y:S01]  /*4f40*/  SEL R59, R56, RZ, !P5 ;  /* 0x000000ff383b7207 */ /* 0x000fe20006800000 */
[----:B------:R-:W-:Y:S01]  /*4f50*/  IMAD.WIDE R156, R157, 0x4, R42 ;  /* 0x000000049d9c7825 */ /* 0x000fe200078e022a */
[----:B------:R-:W-:Y:S01]  /*4f60*/  ISETP.NE.U32.AND P5, PT, R57, RZ, PT ;  /* 0x000000ff3900720c */ /* 0x000fe20003fa5070 */
[----:B------:R2:W-:Y:S01]  /*4f70*/  LDGSTS.E [R204+0x30060], desc[UR36][R8.64], P2 ;  /* 0x3006000008cc7fae */ /* 0x0005e200091a1024 */
[-C--:B------:R-:W-:Y:S01]  /*4f80*/  ISETP.GE.AND P1, PT, R0, R205.reuse, PT ;  /* 0x000000cd0000720c */ /* 0x080fe20003f26270 */
[----:B------:R-:W-:Y:S01]  /*4f90*/  IMAD R0, R55, UR4, RZ ;  /* 0x0000000437007c24 */ /* 0x000fe2000f8e02ff */
[----:B------:R-:W-:Y:S01]  /*4fa0*/  ISETP.NE.U32.AND P6, PT, R59, RZ, PT ;  /* 0x000000ff3b00720c */ /* 0x000fe20003fc5070 */
[----:B------:R3:W-:Y:S01]  /*4fb0*/  LDGSTS.E [R204+0x30068], desc[UR36][R6.64], P4 ;  /* 0x3006800006cc7fae */ /* 0x0007e2000a1a1024 */
[-C--:B------:R-:W-:Y:S01]  /*4fc0*/  ISETP.GE.AND P4, PT, R26, R205.reuse, PT ;  /* 0x000000cd1a00720c */ /* 0x080fe20003f86270 */
[----:B------:R-:W-:Y:S01]  /*4fd0*/  IMAD.U32 R103, RZ, RZ, UR32 ;  /* 0x00000020ff677e24 */ /* 0x000fe2000f8e00ff */
[----:B------:R-:W-:Y:S01]  /*4fe0*/  LOP3.LUT R61, R3, 0x24, RZ, 0xfc, !PT ;  /* 0x00000024033d7812 */ /* 0x000fe200078efcff */
[----:B------:R4:W-:Y:S01]  /*4ff0*/  STL [R1+0x64], R0 ;  /* 0x0000640001007387 */ /* 0x0009e20000100800 */
[C---:B------:R-:W-:Y:S01]  /*5000*/  SEL R14, R56.reuse, RZ, !P4 ;  /* 0x000000ff380e7207 */ /* 0x040fe20006000000 */
[----:B------:R-:W-:Y:S01]  /*5010*/  IMAD R227, R227, UR4, RZ ;  /* 0x00000004e3e37c24 */ /* 0x000fe2000f8e02ff */
[----:B-1----:R-:W-:Y:S01]  /*5020*/  SEL R42, R56, RZ, !P1 ;  /* 0x000000ff382a7207 */ /* 0x002fe20004800000 */
[----:B------:R-:W-:Y:S01]  /*5030*/  LDGSTS.E [R204+0x30070], desc[UR36][R180.64], P5 ;  /* 0x30070000b4cc7fae */ /* 0x000fe2000a9a1024 */
[-C--:B--2---:R-:W-:Y:S01]  /*5040*/  LEA R8, P4, R60, R220.reuse, 0x2 ;  /* 0x000000dc3c087211 */ /* 0x084fe200078810ff */
[----:B------:R-:W-:Y:S01]  /*5050*/  IMAD.U32 R101, RZ, RZ, UR32 ;  /* 0x00000020ff657e24 */ /* 0x000fe2000f8e00ff */
[----:B------:R-:W-:Y:S01]  /*5060*/  ISETP.GE.AND P2, PT, R61, R205, PT ;  /* 0x000000cd3d00720c */ /* 0x000fe20003f46270 */
[----:B------:R-:W-:Y:S01]  /*5070*/  LDGSTS.E [R204+0x30078], desc[UR36][R182.64], P6 ;  /* 0x30078000b6cc7fae */ /* 0x000fe2000b1a1024 */
[----:B---3--:R-:W-:Y:S01]  /*5080*/  LEA R6, P1, R0, R220, 0x2 ;  /* 0x000000dc00067211 */ /* 0x008fe200078210ff */
[----:B------:R-:W-:Y:S01]  /*5090*/  IMAD R225, R225, UR4, RZ ;  /* 0x00000004e1e17c24 */ /* 0x000fe2000f8e02ff */
[-C--:B------:R-:W-:Y:S01]  /*50a0*/  LEA.HI.X.SX32 R9, R60, R221.reuse, 0x2, P4 ;  /* 0x000000dd3c097211 */ /* 0x080fe200020f16ff */
[----:B------:R-:W-:Y:S01]  /*50b0*/  IMAD.U32 R99, RZ, RZ, UR32 ;  /* 0x00000020ff637e24 */ /* 0x000fe2000f8e00ff */
[----:B------:R-:W-:Y:S01]  /*50c0*/  ISETP.NE.U32.AND P4, PT, R14, RZ, PT ;  /* 0x000000ff0e00720c */ /* 0x000fe20003f85070 */
[----:B------:R-:W-:Y:S01]  /*50d0*/  IMAD R13, R13, UR4, RZ ;  /* 0x000000040d0d7c24 */ /* 0x000fe2000f8e02ff */
[----:B------:R-:W-:Y:S01]  /*50e0*/  LOP3.LUT R14, R3, 0x26, RZ, 0xfc, !PT ;  /* 0x00000026030e7812 */ /* 0x000fe200078efcff */
[----:B------:R-:W-:Y:S01]  /*50f0*/  IMAD.WIDE R150, R151, 0x4, R8 ;  /* 0x0000000497967825 */ /* 0x000fe200078e0208 */
[----:B------:R-:W-:-:S02]  /*5100*/  LEA.HI.X.SX32 R7, R0, R221, 0x2, P1 ;  /* 0x000000dd00077211 */ /* 0x000fc400008f16ff */
[----:B----4-:R-:W-:Y:S01]  /*5110*/  LOP3.LUT R0, R3, 0x28, RZ, 0xfc, !PT ;  /* 0x0000002803007812 */ /* 0x010fe200078efcff */
[----:B------:R-:W-:Y:S01]  /*5120*/  IMAD.U32 R97, RZ, RZ, UR32 ;  /* 0x00000020ff617e24 */ /* 0x000fe2000f8e00ff */
[-C--:B------:R-:W-:Y:S01]  /*5130*/  ISETP.GE.AND P5, PT, R14, R205.reuse, PT ;  /* 0x000000cd0e00720c */ /* 0x080fe20003fa6270 */
[----:B------:R-:W-:Y:S01]  /*5140*/  IMAD.WIDE R148, R149, 0x4, R6 ;  /* 0x0000000495947825 */ /* 0x000fe200078e0206 */
[----:B------:R-:W-:Y:S02]  /*5150*/  SEL R43, R56, RZ, !P2 ;  /* 0x000000ff382b7207 */ /* 0x000fe40005000000 */
[-C--:B------:R-:W-:Y:S01]  /*5160*/  ISETP.GE.AND P6, PT, R0, R205.reuse, PT ;  /* 0x000000cd0000720c */ /* 0x080fe20003fc6270 */
[----:B------:R-:W-:Y:S01]  /*5170*/  LDGSTS.E [R204+0x30080], desc[UR36][R184.64], P4 ;  /* 0x30080000b8cc7fae */ /* 0x000fe2000a1a1024 */
[----:B------:R-:W-:Y:S01]  /*5180*/  ISETP.NE.U32.AND P2, PT, R42, RZ, PT ;  /* 0x000000ff2a00720c */ /* 0x000fe20003f45070 */
[----:B------:R-:W-:Y:S01]  /*5190*/  IMAD R12, R12, UR4, RZ ;  /* 0x000000040c0c7c24 */ /* 0x000fe2000f8e02ff */
[C---:B------:R-:W-:Y:S01]  /*51a0*/  SEL R14, R56.reuse, RZ, !P5 ;  /* 0x000000ff380e7207 */ /* 0x040fe20006800000 */
[----:B------:R-:W-:Y:S01]  /*51b0*/  IMAD.U32 R95, RZ, RZ, UR32 ;  /* 0x00000020ff5f7e24 */ /* 0x000fe2000f8e00ff */
[----:B------:R-:W-:Y:S01]  /*51c0*/  ISETP.NE.U32.AND P1, PT, R43, RZ, PT ;  /* 0x000000ff2b00720c */ /* 0x000fe20003f25070 */
[----:B------:R-:W-:Y:S01]  /*51d0*/  IMAD R11, R11, UR4, RZ ;  /* 0x000000040b0b7c24 */ /* 0x000fe2000f8e02ff */
[----:B------:R-:W-:Y:S01]  /*51e0*/  SEL R42, R56, RZ, !P6 ;  /* 0x000000ff382a7207 */ /* 0x000fe20007000000 */
[----:B------:R-:W-:Y:S01]  /*51f0*/  IMAD.U32 R92, RZ, RZ, UR32 ;  /* 0x00000020ff5c7e24 */ /* 0x000fe2000f8e00ff */
[----:B------:R-:W-:Y:S01]  /*5200*/  ISETP.NE.U32.AND P6, PT, R14, RZ, PT ;  /* 0x000000ff0e00720c */ /* 0x000fe20003fc5070 */
[----:B------:R-:W-:Y:S01]  /*5210*/  IMAD R10, R10, UR4, RZ ;  /* 0x000000040a0a7c24 */ /* 0x000fe2000f8e02ff */
[C---:B------:R-:W-:Y:S01]  /*5220*/  LOP3.LUT R55, R3.reuse, 0x2a, RZ, 0xfc, !PT ;  /* 0x0000002a03377812 */ /* 0x040fe200078efcff */
[----:B------:R-:W-:Y:S01]  /*5230*/  IMAD R40, R40, UR4, RZ ;  /* 0x0000000428287c24 */ /* 0x000fe2000f8e02ff */
[----:B------:R-:W-:Y:S01]  /*5240*/  LOP3.LUT R0, R3, 0x2c, RZ, 0xfc, !PT ;  /* 0x0000002c03007812 */ /* 0x000fe200078efcff */
[----:B------:R-:W-:Y:S01]  /*5250*/  LDGSTS.E [R204+0x30088], desc[UR36][R186.64], P2 ;  /* 0x30088000bacc7fae */ /* 0x000fe200091a1024 */
[-C--:B------:R-:W-:Y:S01]  /*5260*/  ISETP.GE.AND P5, PT, R55, R205.reuse, PT ;  /* 0x000000cd3700720c */ /* 0x080fe20003fa6270 */
[----:B------:R-:W-:Y:S01]  /*5270*/  IMAD.U32 R88, RZ, RZ, UR32 ;  /* 0x00000020ff587e24 */ /* 0x000fe2000f8e00ff */
[-C--:B------:R-:W-:Y:S01]  /*5280*/  ISETP.GE.AND P4, PT, R0, R205.reuse, PT ;  /* 0x000000cd0000720c */ /* 0x080fe20003f86270 */
[----:B------:R-:W-:Y:S01]  /*5290*/  LDGSTS.E [R204+0x30090], desc[UR36][R188.64], P1 ;  /* 0x30090000bccc7fae */ /* 0x000fe200089a1024 */
[C---:B------:R-:W-:Y:S01]  /*52a0*/  LOP3.LUT R0, R3.reuse, 0x2e, RZ, 0xfc, !PT ;  /* 0x0000002e03007812 */ /* 0x040fe200078efcff */
[----:B------:R-:W-:Y:S01]  /*52b0*/  IMAD.U32 R90, RZ, RZ, UR32 ;  /* 0x00000020ff5a7e24 */ /* 0x000fe2000f8e00ff */
[----:B------:R-:W-:Y:S01]  /*52c0*/  SEL R14, R56, RZ, !P5 ;  /* 0x000000ff380e7207 */ /* 0x000fe20006800000 */
[----:B------:R-:W-:Y:S01]  /*52d0*/  LDGSTS.E [R204+0x30098], desc[UR36][R190.64], P6 ;  /* 0x30098000becc7fae */ /* 0x000fe2000b1a1024 */
[----:B------:R-:W-:Y:S01]  /*52e0*/  LOP3.LUT R43, R3, 0x30, RZ, 0xfc, !PT ;  /* 0x00000030032b7812 */ /* 0x000fe200078efcff */
[----:B------:R-:W-:Y:S01]  /*52f0*/  IMAD.U32 R86, RZ, RZ, UR32 ;  /* 0x00000020ff567e24 */ /* 0x000fe2000f8e00ff */
[-C--:B------:R-:W-:Y:S01]  /*5300*/  ISETP.GE.AND P1, PT, R0, R205.reuse, PT ;  /* 0x000000cd0000720c */ /* 0x080fe20003f26270 */
[----:B------:R-:W-:Y:S01]  /*5310*/  IMAD.U32 R84, RZ, RZ, UR32 ;  /* 0x00000020ff547e24 */ /* 0x000fe2000f8e00ff */
[----:B------:R-:W-:Y:S01]  /*5320*/  ISETP.NE.U32.AND P5, PT, R42, RZ, PT ;  /* 0x000000ff2a00720c */ /* 0x000fe20003fa5070 */
[----:B------:R-:W-:Y:S01]  /*5330*/  IMAD.U32 R82, RZ, RZ, UR32 ;  /* 0x00000020ff527e24 */ /* 0x000fe2000f8e00ff */
[----:B------:R-:W-:Y:S01]  /*5340*/  SEL R42, R56, RZ, !P4 ;  /* 0x000000ff382a7207 */ /* 0x000fe20006000000 */
[----:B------:R-:W-:Y:S01]  /*5350*/  IMAD R39, R39, UR4, RZ ;  /* 0x0000000427277c24 */ /* 0x000fe2000f8e02ff */
[----:B------:R-:W-:Y:S01]  /*5360*/  ISETP.NE.U32.AND P4, PT, R14, RZ, PT ;  /* 0x000000ff0e00720c */ /* 0x000fe20003f85070 */
[----:B------:R-:W-:Y:S01]  /*5370*/  IMAD.U32 R80, RZ, RZ, UR32 ;  /* 0x00000020ff507e24 */ /* 0x000fe2000f8e00ff */
[-C--:B------:R-:W-:Y:S01]  /*5380*/  ISETP.GE.AND P6, PT, R43, R205.reuse, PT ;  /* 0x000000cd2b00720c */ /* 0x080fe20003fc6270 */
[----:B------:R-:W-:Y:S01]  /*5390*/  IMAD.U32 R78, RZ, RZ, UR32 ;  /* 0x00000020ff4e7e24 */ /* 0x000fe2000f8e00ff */
[----:B------:R-:W-:Y:S01]  /*53a0*/  SEL R14, R56, RZ, !P1 ;  /* 0x000000ff380e7207 */ /* 0x000fe20004800000 */
[----:B------:R-:W-:Y:S01]  /*53b0*/  IMAD.U32 R76, RZ, RZ, UR32 ;  /* 0x00000020ff4c7e24 */ /* 0x000fe2000f8e00ff */
[----:B------:R-:W-:Y:S01]  /*53c0*/  LOP3.LUT R55, R3, 0x32, RZ, 0xfc, !PT ;  /* 0x0000003203377812 */ /* 0x000fe200078efcff */
[----:B------:R-:W-:Y:S01]  /*53d0*/  IMAD R36, R36, UR4, RZ ;  /* 0x0000000424247c24 */ /* 0x000fe2000f8e02ff */
[----:B------:R-:W-:Y:S01]  /*53e0*/  ISETP.NE.U32.AND P2, PT, R42, RZ, PT ;  /* 0x000000ff2a00720c */ /* 0x000fe20003f45070 */
[----:B------:R-:W-:Y:S01]  /*53f0*/  LDGSTS.E [R204+0x300a0], desc[UR36][R192.64], P5 ;  /* 0x300a0000c0cc7fae */ /* 0x000fe2000a9a1024 */
[----:B------:R-:W-:Y:S01]  /*5400*/  SEL R42, R56, RZ, !P6 ;  /* 0x000000ff382a7207 */ /* 0x000fe20007000000 */
[----:B------:R-:W-:Y:S01]  /*5410*/  IMAD.U32 R74, RZ, RZ, UR32 ;  /* 0x00000020ff4a7e24 */ /* 0x000fe2000f8e00ff */
[----:B------:R-:W-:Y:S01]  /*5420*/  ISETP.NE.U32.AND P6, PT, R14, RZ, PT ;  /* 0x000000ff0e00720c */ /* 0x000fe20003fc5070 */
[----:B------:R-:W-:Y:S01]  /*5430*/  LDGSTS.E [R204+0x300a8], desc[UR36][R194.64], P4 ;  /* 0x300a8000c2cc7fae */ /* 0x000fe2000a1a1024 */
[-C--:B------:R-:W-:Y:S01]  /*5440*/  ISETP.GE.AND P1, PT, R55, R205.reuse, PT ;  /* 0x000000cd3700720c */ /* 0x080fe20003f26270 */
[----:B------:R-:W-:Y:S01]  /*5450*/  IMAD.U32 R72, RZ, RZ, UR32 ;  /* 0x00000020ff487e24 */ /* 0x000fe2000f8e00ff */
[----:B------:R-:W-:Y:S01]  /*5460*/  LOP3.LUT R43, R3, 0x34, RZ, 0xfc, !PT ;  /* 0x00000034032b7812 */ /* 0x000fe200078efcff */
[----:B------:R-:W-:Y:S01]  /*5470*/  IMAD.U32 R70, RZ, RZ, UR32 ;  /* 0x00000020ff467e24 */ /* 0x000fe2000f8e00ff */
[----:B------:R-:W-:Y:S01]  /*5480*/  SEL R14, R56, RZ, !P1 ;  /* 0x000000ff380e7207 */ /* 0x000fe20004800000 */
[----:B------:R-:W-:Y:S01]  /*5490*/  IMAD R33, R33, UR4, RZ ;  /* 0x0000000421217c24 */ /* 0x000fe2000f8e02ff */
[----:B------:R-:W-:Y:S01]  /*54a0*/  ISETP.NE.U32.AND P1, PT, R42, RZ, PT ;  /* 0x000000ff2a00720c */ /* 0x000fe20003f25070 */
[----:B------:R-:W-:Y:S01]  /*54b0*/  LDGSTS.E [R204+0x300b0], desc[UR36][R196.64], P2 ;  /* 0x300b0000c4cc7fae */ /* 0x000fe200091a1024 */
[----:B------:R-:W-:Y:S01]  /*54c0*/  LOP3.LUT R57, R3, 0x36, RZ, 0xfc, !PT ;  /* 0x0000003603397812 */ /* 0x000fe200078efcff */
[----:B------:R-:W-:Y:S01]  /*54d0*/  IMAD.U32 R68, RZ, RZ, UR32 ;  /* 0x00000020ff447e24 */ /* 0x000fe2000f8e00ff */
[-C--:B------:R-:W-:Y:S01]  /*54e0*/  ISETP.GE.AND P5, PT, R43, R205.reuse, PT ;  /* 0x000000cd2b00720c */ /* 0x080fe20003fa6270 */
[----:B------:R-:W-:Y:S01]  /*54f0*/  LDGSTS.E [R204+0x300b8], desc[UR36][R198.64], P6 ;  /* 0x300b8000c6cc7fae */ /* 0x000fe2000b1a1024 */
[----:B------:R-:W-:Y:S01]  /*5500*/  LOP3.LUT R43, R3, 0x38, RZ, 0xfc, !PT ;  /* 0x00000038032b7812 */ /* 0x000fe200078efcff */
[----:B------:R-:W-:Y:S01]  /*5510*/  IMAD.U32 R66, RZ, RZ, UR32 ;  /* 0x00000020ff427e24 */ /* 0x000fe2000f8e00ff */
[-C--:B------:R-:W-:Y:S01]  /*5520*/  ISETP.GE.AND P2, PT, R57, R205.reuse, PT ;  /* 0x000000cd3900720c */ /* 0x080fe20003f46270 */
[----:B------:R-:W-:Y:S01]  /*5530*/  IMAD.U32 R64, RZ, RZ, UR32 ;  /* 0x00000020ff407e24 */ /* 0x000fe2000f8e00ff */
[----:B------:R-:W-:Y:S01]  /*5540*/  SEL R42, R56, RZ, !P5 ;  /* 0x000000ff382a7207 */ /* 0x000fe20006800000 */
[----:B------:R-:W-:Y:S01]  /*5550*/  IMAD R251, R251, UR4, RZ ;  /* 0x00000004fbfb7c24 */ /* 0x000fe2000f8e02ff */
[----:B------:R-:W-:Y:S01]  /*5560*/  LOP3.LUT R55, R3, 0x3a, RZ, 0xfc, !PT ;  /* 0x0000003a03377812 */ /* 0x000fe200078efcff */
[----:B------:R-:W-:Y:S01]  /*5570*/  LDGSTS.E [R204+0x300c0], desc[UR36][R200.64], P1 ;  /* 0x300c0000c8cc7fae */ /* 0x000fe200089a1024 */
[-C--:B------:R-:W-:Y:S01]  /*5580*/  ISETP.GE.AND P6, PT, R43, R205.reuse, PT ;  /* 0x000000cd2b00720c */ /* 0x080fe20003fc6270 */
[----:B------:R-:W-:Y:S01]  /*5590*/  IMAD.U32 R62, RZ, RZ, UR32 ;  /* 0x00000020ff3e7e24 */ /* 0x000fe2000f8e00ff */
[----:B------:R-:W-:Y:S01]  /*55a0*/  ISETP.NE.U32.AND P5, PT, R14, RZ, PT ;  /* 0x000000ff0e00720c */ /* 0x000fe20003fa5070 */
[----:B------:R-:W-:Y:S01]  /*55b0*/  IMAD R249, R249, UR4, RZ ;  /* 0x00000004f9f97c24 */ /* 0x000fe2000f8e02ff */
[----:B------:R-:W-:Y:S01]  /*55c0*/  SEL R14, R56, RZ, !P2 ;  /* 0x000000ff380e7207 */ /* 0x000fe20005000000 */
[----:B------:R-:W-:Y:S01]  /*55d0*/  IMAD.U32 R60, RZ, RZ, UR32 ;  /* 0x00000020ff3c7e24 */ /* 0x000fe2000f8e00ff */
[----:B------:R-:W-:Y:S01]  /*55e0*/  ISETP.NE.U32.AND P4, PT, R42, RZ, PT ;  /* 0x000000ff2a00720c */ /* 0x000fe20003f85070 */
[----:B------:R-:W-:Y:S01]  /*55f0*/  IMAD R247, R247, UR4, RZ ;  /* 0x00000004f7f77c24 */ /* 0x000fe2000f8e02ff */
[-C--:B------:R-:W-:Y:S01]  /*5600*/  ISETP.GE.AND P2, PT, R55, R205.reuse, PT ;  /* 0x000000cd3700720c */ /* 0x080fe20003f46270 */
[----:B------:R-:W-:Y:S01]  /*5610*/  IMAD.U32 R58, RZ, RZ, UR32 ;  /* 0x00000020ff3a7e24 */ /* 0x000fe2000f8e00ff */
[----:B------:R-:W-:Y:S01]  /*5620*/  SEL R42, R56, RZ, !P6 ;  /* 0x000000ff382a7207 */ /* 0x000fe20007000000 */
[----:B------:R-:W-:Y:S01]  /*5630*/  IMAD R244, R244, UR4, RZ ;  /* 0x00000004f4f47c24 */ /* 0x000fe2000f8e02ff */
[----:B------:R-:W-:Y:S01]  /*5640*/  ISETP.NE.U32.AND P1, PT, R14, RZ, PT ;  /* 0x000000ff0e00720c */ /* 0x000fe20003f25070 */
[----:B------:R-:W-:Y:S01]  /*5650*/  IMAD R242, R242, UR4, RZ ;  /* 0x00000004f2f27c24 */ /* 0x000fe2000f8e02ff */
[----:B------:R-:W-:Y:S01]  /*5660*/  SEL R14, R56, RZ, !P2 ;  /* 0x000000ff380e7207 */ /* 0x000fe20005000000 */
[----:B------:R-:W-:Y:S01]  /*5670*/  LDGSTS.E [R204+0x300c8], desc[UR36][R202.64], P5 ;  /* 0x300c8000cacc7fae */ /* 0x000fe2000a9a1024 */
[----:B------:R-:W-:Y:S01]  /*5680*/  LOP3.LUT R43, R3, 0x3c, RZ, 0xfc, !PT ;  /* 0x0000003c032b7812 */ /* 0x000fe200078efcff */
[----:B------:R-:W-:Y:S01]  /*5690*/  IMAD R240, R240, UR4, RZ ;  /* 0x00000004f0f07c24 */ /* 0x000fe2000f8e02ff */
[----:B------:R-:W-:Y:S01]  /*56a0*/  ISETP.NE.U32.AND P2, PT, R42, RZ, PT ;  /* 0x000000ff2a00720c */ /* 0x000fe20003f45070 */
[----:B------:R-:W-:Y:S01]  /*56b0*/  LDGSTS.E [R204+0x300d0], desc[UR36][R206.64], P4 ;  /* 0x300d0000cecc7fae */ /* 0x000fe2000a1a1024 */
[-C--:B------:R-:W-:Y:S01]  /*56c0*/  ISETP.GE.AND P6, PT, R43, R205.reuse, PT ;  /* 0x000000cd2b00720c */ /* 0x080fe20003fc6270 */
[----:B------:R-:W-:Y:S01]  /*56d0*/  IMAD R238, R238, UR4, RZ ;  /* 0x00000004eeee7c24 */ /* 0x000fe2000f8e02ff */
[----:B------:R-:W-:Y:S01]  /*56e0*/  LOP3.LUT R43, R3, 0x3e, RZ, 0xfc, !PT ;  /* 0x0000003e032b7812 */ /* 0x000fe200078efcff */
[----:B------:R-:W-:Y:S01]  /*56f0*/  IMAD R236, R236, UR4, RZ ;  /* 0x00000004ecec7c24 */ /* 0x000fe2000f8e02ff */
[----:B------:R-:W-:Y:S01]  /*5700*/  ISETP.NE.U32.AND P5, PT, R14, RZ, PT ;  /* 0x000000ff0e00720c */ /* 0x000fe20003fa5070 */
[----:B------:R-:W-:Y:S01]  /*5710*/  LDGSTS.E [R204+0x300d8], desc[UR36][R208.64], P1 ;  /* 0x300d8000d0cc7fae */ /* 0x000fe200089a1024 */
[-C--:B------:R-:W-:Y:S01]  /*5720*/  ISETP.GE.AND P4, PT, R43, R205.reuse, PT ;  /* 0x000000cd2b00720c */ /* 0x080fe20003f86270 */
[----:B------:R-:W-:Y:S01]  /*5730*/  IMAD R43, R53, UR4, RZ ;  /* 0x00000004352b7c24 */ /* 0x000fe2000f8e02ff */
[----:B------:R-:W-:Y:S01]  /*5740*/  ISETP.GE.AND P1, PT, R81, R205, PT ;  /* 0x000000cd5100720c */ /* 0x000fe20003f26270 */
[----:B------:R-:W-:Y:S01]  /*5750*/  IMAD R234, R234, UR4, RZ ;  /* 0x00000004eaea7c24 */ /* 0x000fe2000f8e02ff */
[C---:B------:R-:W-:Y:S01]  /*5760*/  SEL R42, R56.reuse, RZ, !P6 ;  /* 0x000000ff382a7207 */ /* 0x040fe20007000000 */
[----:B------:R-:W-:Y:S01]  /*5770*/  LDGSTS.E [R204+0x300e0], desc[UR36][R210.64], P2 ;  /* 0x300e0000d2cc7fae */ /* 0x000fe200091a1024 */
[----:B------:R-:W-:Y:S01]  /*5780*/  SEL R14, R56, RZ, !P4 ;  /* 0x000000ff380e7207 */ /* 0x000fe20006000000 */
[----:B------:R-:W-:Y:S01]  /*5790*/  IMAD R232, R232, UR4, RZ ;  /* 0x00000004e8e87c24 */ /* 0x000fe2000f8e02ff */
[-C--:B------:R-:W-:Y:S01]  /*57a0*/  ISETP.GE.AND P2, PT, R3, R246.reuse, PT ;  /* 0x000000f60300720c */ /* 0x080fe20003f46270 */
[----:B------:R-:W-:Y:S01]  /*57b0*/  IMAD R3, R54, UR4, RZ ;  /* 0x0000000436037c24 */ /* 0x000fe2000f8e02ff */
[----:B------:R-:W-:Y:S01]  /*57c0*/  ISETP.GE.AND P4, PT, R79, R246, PT ;  /* 0x000000f64f00720c */ /* 0x000fe20003f86270 */
[----:B------:R-:W-:Y:S01]  /*57d0*/  LDGSTS.E [R204+0x300e8], desc[UR36][R212.64], P5 ;  /* 0x300e8000d4cc7fae */ /* 0x000fe2000a9a1024 */
[----:B------:R-:W-:Y:S01]  /*57e0*/  SEL R56, R56, RZ, !P1 ;  /* 0x000000ff38387207 */ /* 0x000fe20004800000 */
[----:B------:R-:W-:Y:S01]  /*57f0*/  IMAD.U32 R54, RZ, RZ, UR32 ;  /* 0x00000020ff367e24 */ /* 0x000fe2000f8e00ff */
[----:B------:R-:W-:Y:S01]  /*5800*/  ISETP.NE.U32.AND P6, PT, R42, RZ, PT ;  /* 0x000000ff2a00720c */ /* 0x000fe20003fc5070 */
[----:B------:R-:W-:Y:S01]  /*5810*/  STL [R1+0x5c], R43 ;  /* 0x00005c2b01007387 */ /* 0x000fe20000100800 */
[----:B------:R-:W-:Y:S01]  /*5820*/  ISETP.NE.U32.AND P1, PT, R14, RZ, PT ;  /* 0x000000ff0e00720c */ /* 0x000fe20003f25070 */
[----:B------:R-:W-:Y:S01]  /*5830*/  IMAD R230, R230, UR4, RZ ;  /* 0x00000004e6e67c24 */ /* 0x000fe2000f8e02ff */
[----:B------:R-:W-:Y:S01]  /*5840*/  SEL R14, RZ, 0x4, P2 ;  /* 0x00000004ff0e7807 */ /* 0x000fe20001000000 */
[----:B------:R1:W-:Y:S01]  /*5850*/  STL [R1+0x54], R3 ;  /* 0x0000540301007387 */ /* 0x0003e20000100800 */
[----:B------:R-:W-:Y:S01]  /*5860*/  ISETP.GT.AND P2, PT, R77, 0x7f, PT ;  /* 0x0000007f4d00780c */ /* 0x000fe20003f44270 */
[----:B------:R-:W-:Y:S01]  /*5870*/  IMAD R228, R228, UR4, RZ ;  /* 0x00000004e4e47c24 */ /* 0x000fe2000f8e02ff */
[----:B------:R-:W-:Y:S01]  /*5880*/  SEL R42, RZ, 0x4, P4 ;  /* 0x00000004ff2a7807 */ /* 0x000fe20002000000 */
[----:B------:R-:W2:Y:S01]  /*5890*/  S2R R205, SR_TID.X ;  /* 0x0000000000cd7919 */ /* 0x000ea20000002100 */
[----:B------:R-:W-:Y:S01]  /*58a0*/  ISETP.NE.U32.AND P4, PT, R56, RZ, PT ;  /* 0x000000ff3800720c */ /* 0x000fe20003f85070 */
[----:B------:R-:W-:Y:S01]  /*58b0*/  IMAD.U32 R56, RZ, RZ, UR32 ;  /* 0x00000020ff387e24 */ /* 0x000fe2000f8e00ff */
[----:B------:R-:W-:Y:S01]  /*58c0*/  SEL R14, R14, RZ, P2 ;  /* 0x000000ff0e0e7207 */ /* 0x000fe20001000000 */
[----:B------:R-:W-:Y:S01]  /*58d0*/  LDGSTS.E [R204+0x300f0], desc[UR36][R214.64], P6 ;  /* 0x300f0000d6cc7fae */ /* 0x000fe2000b1a1024 */
[----:B------:R-:W-:Y:S01]  /*58e0*/  SEL R42, R42, RZ, P2 ;  /* 0x000000ff2a2a7207 */ /* 0x000fe20001000000 */
[----:B------:R-:W-:Y:S01]  /*58f0*/  IMAD R226, R226, UR4, RZ ;  /* 0x00000004e2e27c24 */ /* 0x000fe2000f8e02ff */
[----:B------:R-:W-:Y:S01]  /*5900*/  ISETP.NE.U32.AND P5, PT, R14, RZ, PT ;  /* 0x000000ff0e00720c */ /* 0x000fe20003fa5070 */
[----:B------:R-:W-:Y:S01]  /*5910*/  VIADD R14, R2, UR11 ;  /* 0x0000000b020e7c36 */ /* 0x000fe20008000000 */
[----:B------:R-:W-:Y:S01]  /*5920*/  LDGSTS.E [R204+0x300f8], desc[UR36][R216.64], P1 ;  /* 0x300f8000d8cc7fae */ /* 0x000fe200089a1024 */
[----:B------:R-:W-:Y:S01]  /*5930*/  ISETP.NE.U32.AND P6, PT, R42, RZ, PT ;  /* 0x000000ff2a00720c */ /* 0x000fe20003fc5070 */
[----:B------:R-:W-:-:S02]  /*5940*/  IMAD R42, R52, UR4, RZ ;  /* 0x00000004342a7c24 */ /* 0x000fc4000f8e02ff */
[----:B------:R-:W0:Y:S01]  /*5950*/  LDGDEPBAR ;  /* 0x00000000000079af */ /* 0x000e220000000000 */
[----:B------:R-:W-:Y:S02]  /*5960*/  IMAD.U32 R52, RZ, RZ, UR32 ;  /* 0x00000020ff347e24 */ /* 0x000fe4000f8e00ff */
[----:B------:R-:W-:Y:S01]  /*5970*/  IMAD R224, R224, UR4, RZ ;  /* 0x00000004e0e07c24 */ /* 0x000fe2000f8e02ff */
[----:B------:R3:W-:Y:S04]  /*5980*/  LDGSTS.E [R14], desc[UR36][R8.64], P4 ;  /* 0x00000000080e7fae */ /* 0x0007e8000a1a1024 */
[----:B------:R4:W-:Y:S04]  /*5990*/  LDGSTS.E [R14+0x400], desc[UR36][R6.64], P4 ;  /* 0x00400000060e7fae */ /* 0x0009e8000a1a1024 */
[----:B------:R1:W-:Y:S01]  /*59a0*/  STL [R1+0x4c], R42 ;  /* 0x00004c2a01007387 */ /* 0x0003e20000100800 */
[----:B---3--:R-:W-:-:S02]  /*59b0*/  LEA R8, P1, R43, R220, 0x2 ;  /* 0x000000dc2b087211 */ /* 0x008fc400078210ff */
[----:B--2---:R-:W-:Y:S02]  /*59c0*/  SHF.R.U32.HI R205, RZ, 0x7, R205 ;  /* 0x00000007ffcd7819 */ /* 0x004fe400000116cd */
[-C--:B------:R-:W-:Y:S02]  /*59d0*/  LEA.HI.X.SX32 R9, R43, R221.reuse, 0x2, P1 ;  /* 0x000000dd2b097211 */ /* 0x080fe400008f16ff */
[----:B----4-:R-:W-:Y:S02]  /*59e0*/  LEA R6, P1, R3, R220, 0x2 ;  /* 0x000000dc03067211 */ /* 0x010fe400078210ff */
[----:B------:R-:W-:Y:S01]  /*59f0*/  SGXT.U32 R205, R205, 0x1 ;  /* 0x00000001cdcd781a */ /* 0x000fe20000000000 */
[----:B------:R-:W-:Y:S01]  /*5a00*/  IMAD.WIDE R146, R147, 0x4, R8 ;  /* 0x0000000493927825 */ /* 0x000fe200078e0208 */
[----:B------:R-:W-:Y:S01]  /*5a10*/  LEA.HI.X.SX32 R7, R3, R221, 0x2, P1 ;  /* 0x000000dd03077211 */ /* 0x000fe200008f16ff */
[----:B------:R2:W-:Y:S01]  /*5a20*/  LDGSTS.E [R14+0x800], desc[UR36][R8.64], P4 ;  /* 0x00800000080e7fae */ /* 0x0005e2000a1a1024 */
[----:B------:R-:W-:Y:S01]  /*5a30*/  LOP3.LUT R205, R205, 0x4, RZ, 0xfc, !PT ;  /* 0x00000004cdcd7812 */ /* 0x000fe200078efcff */
[----:B-1----:R-:W-:-:S02]  /*5a40*/  IMAD R3, R51, UR4, RZ ;  /* 0x0000000433037c24 */ /* 0x002fc4000f8e02ff */
[----:B------:R-:W-:Y:S01]  /*5a50*/  IMAD.WIDE R144, R145, 0x4, R6 ;  /* 0x0000000491907825 */ /* 0x000fe200078e0206 */
[----:B------:R1:W-:Y:S04]  /*5a60*/  LDGSTS.E [R14+0xc00], desc[UR36][R6.64], P4 ;  /* 0x00c00000060e7fae */ /* 0x0003e8000a1a1024 */
[----:B------:R3:W-:Y:S01]  /*5a70*/  STL [R1+0x44], R3 ;  /* 0x0000440301007387 */ /* 0x0007e20000100800 */
[----:B--2---:R-:W-:-:S04]  /*5a80*/  LEA R8, P1, R42, R220, 0x2 ;  /* 0x000000dc2a087211 */ /* 0x004fc800078210ff */
[-C--:B------:R-:W-:Y:S01]  /*5a90*/  LEA.HI.X.SX32 R9, R42, R221.reuse, 0x2, P1 ;  /* 0x000000dd2a097211 */ /* 0x080fe200008f16ff */
[----:B------:R-:W-:Y:S01]  /*5aa0*/  IMAD R42, R50, UR4, RZ ;  /* 0x00000004322a7c24 */ /* 0x000fe2000f8e02ff */
[----:B-1----:R-:W-:Y:S01]  /*5ab0*/  LEA R6, P1, R3, R220, 0x2 ;  /* 0x000000dc03067211 */ /* 0x002fe200078210ff */
[----:B------:R-:W-:Y:S02]  /*5ac0*/  IMAD.U32 R50, RZ, RZ, UR32 ;  /* 0x00000020ff327e24 */ /* 0x000fe4000f8e00ff */
[----:B------:R-:W-:Y:S01]  /*5ad0*/  IMAD.WIDE R142, R143, 0x4, R8 ;  /* 0x000000048f8e7825 */ /* 0x000fe200078e0208 */
[----:B------:R-:W-:Y:S01]  /*5ae0*/  LEA.HI.X.SX32 R7, R3, R221, 0x2, P1 ;  /* 0x000000dd03077211 */ /* 0x000fe200008f16ff */
[----:B------:R1:W-:Y:S02]  /*5af0*/  LDGSTS.E [R14+0x1000], desc[UR36][R8.64], P4 ;  /* 0x01000000080e7fae */ /* 0x0003e4000a1a1024 */
[----:B---3--:R-:W-:Y:S02]  /*5b00*/  IMAD R3, R49, UR4, RZ ;  /* 0x0000000431037c24 */ /* 0x008fe4000f8e02ff */
[----:B------:R2:W-:Y:S01]  /*5b10*/  STL [R1+0x3c], R42 ;  /* 0x00003c2a01007387 */ /* 0x0005e20000100800 */
[----:B------:R-:W-:-:S03]  /*5b20*/  IMAD.WIDE R140, R141, 0x4, R6 ;  /* 0x000000048d8c7825 */ /* 0x000fc600078e0206 */
[----:B------:R3:W-:Y:S01]  /*5b30*/  LDGSTS.E [R14+0x1400], desc[UR36][R6.64], P4 ;  /* 0x01400000060e7fae */ /* 0x0007e2000a1a1024 */
[----:B-1----:R-:W-:-:S03]  /*5b40*/  LEA R8, P1, R42, R220, 0x2 ;  /* 0x000000dc2a087211 */ /* 0x002fc600078210ff */
[----:B------:R1:W-:Y:S01]  /*5b50*/  STL [R1+0x34], R3 ;  /* 0x0000340301007387 */ /* 0x0003e20000100800 */
[-C--:B------:R-:W-:Y:S01]  /*5b60*/  LEA.HI.X.SX32 R9, R42, R221.reuse, 0x2, P1 ;  /* 0x000000dd2a097211 */ /* 0x080fe200008f16ff */
[----:B--2---:R-:W-:Y:S02]  /*5b70*/  IMAD R42, R48, UR4, RZ ;  /* 0x00000004302a7c24 */ /* 0x004fe4000f8e02ff */
[----:B------:R-:W-:Y:S01]  /*5b80*/  IMAD.U32 R48, RZ, RZ, UR32 ;  /* 0x00000020ff307e24 */ /* 0x000fe2000f8e00ff */
[----:B---3--:R-:W-:Y:S01]  /*5b90*/  LEA R6, P1, R3, R220, 0x2 ;  /* 0x000000dc03067211 */ /* 0x008fe200078210ff */
[----:B------:R-:W-:Y:S01]  /*5ba0*/  IMAD.WIDE R138, R139, 0x4, R8 ;  /* 0x000000048b8a7825 */ /* 0x000fe200078e0208 */
[----:B------:R2:W-:Y:S02]  /*5bb0*/  LDGSTS.E [R14+0x1800], desc[UR36][R8.64], P4 ;  /* 0x01800000080e7fae */ /* 0x0005e4000a1a1024 */
[----:B------:R-:W-:Y:S01]  /*5bc0*/  LEA.HI.X.SX32 R7, R3, R221, 0x2, P1 ;  /* 0x000000dd03077211 */ /* 0x000fe200008f16ff */
[----:B-1----:R-:W-:Y:S01]  /*5bd0*/  IMAD R3, R47, UR4, RZ ;  /* 0x000000042f037c24 */ /* 0x002fe2000f8e02ff */
[----:B------:R1:W-:Y:S01]  /*5be0*/  STL [R1+0x2c], R42 ;  /* 0x00002c2a01007387 */ /* 0x0003e20000100800 */
[----:B------:R-:W-:-:S03]  /*5bf0*/  IMAD.WIDE R136, R137, 0x4, R6 ;  /* 0x0000000489887825 */ /* 0x000fc600078e0206 */
[----:B------:R3:W-:Y:S01]  /*5c00*/  LDGSTS.E [R14+0x1c00], desc[UR36][R6.64], P4 ;  /* 0x01c00000060e7fae */ /* 0x0007e2000a1a1024 */
[----:B--2---:R-:W-:-:S03]  /*5c10*/  LEA R8, P1, R42, R220, 0x2 ;  /* 0x000000dc2a087211 */ /* 0x004fc600078210ff */
[----:B------:R2:W-:Y:S01]  /*5c20*/  STL [R1+0x24], R3 ;  /* 0x0000240301007387 */ /* 0x0005e20000100800 */
[-C--:B------:R-:W-:Y:S01]  /*5c30*/  LEA.HI.X.SX32 R9, R42, R221.reuse, 0x2, P1 ;  /* 0x000000dd2a097211 */ /* 0x080fe200008f16ff */
[----:B-1----:R-:W-:Y:S02]  /*5c40*/  IMAD R42, R46, UR4, RZ ;  /* 0x000000042e2a7c24 */ /* 0x002fe4000f8e02ff */
[----:B------:R-:W-:Y:S01]  /*5c50*/  IMAD.U32 R46, RZ, RZ, UR32 ;  /* 0x00000020ff2e7e24 */ /* 0x000fe2000f8e00ff */
[----:B---3--:R-:W-:Y:S01]  /*5c60*/  LEA R6, P1, R3, R220, 0x2 ;  /* 0x000000dc03067211 */ /* 0x008fe200078210ff */
[----:B------:R-:W-:Y:S01]  /*5c70*/  IMAD.WIDE R134, R135, 0x4, R8 ;  /* 0x0000000487867825 */ /* 0x000fe200078e0208 */
[----:B------:R1:W-:Y:S02]  /*5c80*/  LDGSTS.E [R14+0x2000], desc[UR36][R8.64], P4 ;  /* 0x02000000080e7fae */ /* 0x0003e4000a1a1024 */
[----:B------:R-:W-:Y:S01]  /*5c90*/  LEA.HI.X.SX32 R7, R3, R221, 0x2, P1 ;  /* 0x000000dd03077211 */ /* 0x000fe200008f16ff */
[----:B--2---:R-:W-:Y:S01]  /*5ca0*/  IMAD R3, R45, UR4, RZ ;  /* 0x000000042d037c24 */ /* 0x004fe2000f8e02ff */
        /* <DEDUP_REMOVED lines=14> */
[----:B------:R-:W-:-:S02]  /*5d90*/  IMAD R41, R29, UR4, RZ ;  /* 0x000000041d297c24 */ /* 0x000fc4000f8e02ff */
[----:B------:R-:W-:Y:S01]  /*5da0*/  IMAD.WIDE R128, R129, 0x4, R6 ;  /* 0x0000000481807825 */ /* 0x000fe200078e0206 */
[----:B------:R3:W-:Y:S01]  /*5db0*/  LDGSTS.E [R14+0x2c00], desc[UR36][R6.64], P4 ;  /* 0x02c00000060e7fae */ /* 0x0007e2000a1a1024 */
[----:B--2---:R-:W-:-:S03]  /*5dc0*/  LEA R8, P1, R42, R220, 0x2 ;  /* 0x000000dc2a087211 */ /* 0x004fc600078210ff */
[----:B------:R2:W-:Y:S01]  /*5dd0*/  STL [R1+0x4], R3 ;  /* 0x0000040301007387 */ /* 0x0005e20000100800 */
[----:B------:R-:W-:-:S03]  /*5de0*/  LEA.HI.X.SX32 R9, R42, R221, 0x2, P1 ;  /* 0x000000dd2a097211 */ /* 0x000fc600008f16ff */
[----:B------:R4:W-:Y:S01]  /*5df0*/  STL [R1+0x68], R40 ;  /* 0x0000682801007387 */ /* 0x0009e20000100800 */
[----:B-1----:R-:W-:Y:S02]  /*5e00*/  LOP3.LUT R42, R2, 0x40, RZ, 0x3c, !PT ;  /* 0x00000040022a7812 */ /* 0x002fe400078e3cff */
[----:B---3--:R-:W-:Y:S01]  /*5e10*/  LEA R6, P1, R3, R220, 0x2 ;  /* 0x000000dc03067211 */ /* 0x008fe200078210ff */
[----:B------:R-:W-:Y:S01]  /*5e20*/  IMAD.WIDE R126, R127, 0x4, R8 ;  /* 0x000000047f7e7825 */ /* 0x000fe200078e0208 */
[----:B------:R1:W-:Y:S02]  /*5e30*/  LDGSTS.E [R14+0x3000], desc[UR36][R8.64], P4 ;  /* 0x03000000080e7fae */ /* 0x0003e4000a1a1024 */
[----:B------:R-:W-:Y:S01]  /*5e40*/  LEA.HI.X.SX32 R7, R3, R221, 0x2, P1 ;  /* 0x000000dd03077211 */ /* 0x000fe200008f16ff */
[----:B--2---:R-:W-:Y:S02]  /*5e50*/  IMAD R3, R28, UR4, RZ ;  /* 0x000000041c037c24 */ /* 0x004fe4000f8e02ff */
[----:B------:R-:W-:-:S02]  /*5e60*/  IMAD.WIDE R124, R125, 0x4, R6 ;  /* 0x000000047d7c7825 */ /* 0x000fc400078e0206 */
[----:B------:R2:W-:Y:S01]  /*5e70*/  LDGSTS.E [R14+0x3400], desc[UR36][R6.64], P4 ;  /* 0x03400000060e7fae */ /* 0x0005e2000a1a1024 */
[----:B-1----:R-:W-:-:S03]  /*5e80*/  LEA R8, P1, R252, R220, 0x2 ;  /* 0x000000dcfc087211 */ /* 0x002fc600078210ff */
[----:B------:R1:W-:Y:S01]  /*5e90*/  STL [R1+0x60], R3 ;  /* 0x0000600301007387 */ /* 0x0003e20000100800 */
[----:B------:R-:W-:-:S03]  /*5ea0*/  LEA.HI.X.SX32 R9, R252, R221, 0x2, P1 ;  /* 0x000000ddfc097211 */ /* 0x000fc600008f16ff */
[----:B------:R-:W-:Y:S01]  /*5eb0*/  STL [R1+0x58], R41 ;  /* 0x0000582901007387 */ /* 0x000fe20000100800 */
[C---:B--2---:R-:W-:Y:S01]  /*5ec0*/  LEA R6, P1, R250.reuse, R220, 0x2 ;  /* 0x000000dcfa067211 */ /* 0x044fe200078210ff */
[----:B------:R-:W-:Y:S02]  /*5ed0*/  IMAD.WIDE R122, R123, 0x4, R8 ;  /* 0x000000047b7a7825 */ /* 0x000fe400078e0208 */
[----:B------:R2:W-:Y:S01]  /*5ee0*/  LDGSTS.E [R14+0x3800], desc[UR36][R8.64], P4 ;  /* 0x03800000080e7fae */ /* 0x0005e2000a1a1024 */
[----:B------:R-:W-:-:S03]  /*5ef0*/  LEA.HI.X.SX32 R7, R250, R221, 0x2, P1 ;  /* 0x000000ddfa077211 */ /* 0x000fc600008f16ff */
[----:B------:R-:W-:Y:S02]  /*5f00*/  IMAD.WIDE R120, R121, 0x4, R6 ;  /* 0x0000000479787825 */ /* 0x000fe400078e0206 */
[----:B------:R3:W-:Y:S01]  /*5f10*/  LDGSTS.E [R14+0x3c00], desc[UR36][R6.64], P4 ;  /* 0x03c00000060e7fae */ /* 0x0007e2000a1a1024 */
[----:B--2---:R-:W-:-:S04]  /*5f20*/  LEA R8, P1, R248, R220, 0x2 ;  /* 0x000000dcf8087211 */ /* 0x004fc800078210ff */
[-C--:B------:R-:W-:Y:S02]  /*5f30*/  LEA.HI.X.SX32 R9, R248, R221.reuse, 0x2, P1 ;  /* 0x000000ddf8097211 */ /* 0x080fe400008f16ff */
[----:B---3--:R-:W-:Y:S01]  /*5f40*/  LEA R6, P1, R245, R220, 0x2 ;  /* 0x000000dcf5067211 */ /* 0x008fe200078210ff */
        /* <DEDUP_REMOVED lines=47> */
[C---:B---3--:R-:W-:Y:S01]  /*6240*/  LEA R6, P1, R12.reuse, R220, 0x2 ;  /* 0x000000dc0c067211 */ /* 0x048fe200078210ff */
[----:B------:R-:W-:Y:S02]  /*6250*/  IMAD.WIDE R94, R95, 0x4, R8 ;  /* 0x000000045f5e7825 */ /* 0x000fe400078e0208 */
[----:B------:R2:W-:Y:S01]  /*6260*/  LDGSTS.E [R14+0x7000], desc[UR36][R8.64], P4 ;  /* 0x07000000080e7fae */ /* 0x0005e2000a1a1024 */
[----:B------:R-:W-:-:S03]  /*6270*/  LEA.HI.X.SX32 R7, R12, R221, 0x2, P1 ;  /* 0x000000dd0c077211 */ /* 0x000fc600008f16ff */
[----:B------:R-:W-:Y:S02]  /*6280*/  IMAD.WIDE R92, R92, 0x4, R6 ;  /* 0x000000045c5c7825 */ /* 0x000fe400078e0206 */
[----:B------:R3:W-:Y:S01]  /*6290*/  LDGSTS.E [R14+0x7400], desc[UR36][R6.64], P4 ;  /* 0x07400000060e7fae */ /* 0x0007e2000a1a1024 */
[----:B--2---:R-:W-:-:S04]  /*62a0*/  LEA R8, P1, R11, R220, 0x2 ;  /* 0x000000dc0b087211 */ /* 0x004fc800078210ff */
[----:B------:R-:W-:Y:S02]  /*62b0*/  LEA.HI.X.SX32 R9, R11, R221, 0x2, P1 ;  /* 0x000000dd0b097211 */ /* 0x000fe400008f16ff */
[----:B---3--:R-:W-:-:S03]  /*62c0*/  LEA R6, P1, R10, R220, 0x2 ;  /* 0x000000dc0a067211 */ /* 0x008fc600078210ff */
[----:B------:R2:W-:Y:S01]  /*62d0*/  LDGSTS.E [R14+0x7800], desc[UR36][R8.64], P4 ;  /* 0x07800000080e7fae */ /* 0x0005e2000a1a1024 */
[----:B------:R-:W-:Y:S01]  /*62e0*/  IMAD.WIDE R90, R90, 0x4, R8 ;  /* 0x000000045a5a7825 */ /* 0x000fe200078e0208 */
[-C--:B------:R-:W-:Y:S02]  /*62f0*/  LEA.HI.X.SX32 R7, R10, R221.reuse, 0x2, P1 ;  /* 0x000000dd0a077211 */ /* 0x080fe400008f16ff */
[----:B------:R-:W-:Y:S01]  /*6300*/  LEA R28, P1, R40, R220, 0x2 ;  /* 0x000000dc281c7211 */ /* 0x000fe200078210ff */
[----:B------:R-:W-:Y:S02]  /*6310*/  IMAD.WIDE R88, R88, 0x4, R6 ;  /* 0x0000000458587825 */ /* 0x000fe400078e0206 */
[----:B------:R3:W-:Y:S01]  /*6320*/  LDGSTS.E [R14+0x7c00], desc[UR36][R6.64], P4 ;  /* 0x07c00000060e7fae */ /* 0x0007e2000a1a1024 */
[----:B------:R-:W-:Y:S01]  /*6330*/  LEA.HI.X.SX32 R29, R40, R221, 0x2, P1 ;  /* 0x000000dd281d7211 */ /* 0x000fe200008f16ff */
[----:B--2---:R-:W-:Y:S02]  /*6340*/  VIADD R9, R42, UR11 ;  /* 0x0000000b2a097c36 */ /* 0x004fe40008000000 */
[----:B------:R-:W-:-:S02]  /*6350*/  IMAD R8, R30, UR4, RZ ;  /* 0x000000041e087c24 */ /* 0x000fc4000f8e02ff */
[----:B------:R-:W-:Y:S01]  /*6360*/  IMAD.WIDE R86, R86, 0x4, R28 ;  /* 0x0000000456567825 */ /* 0x000fe200078e021c */
[----:B------:R2:W-:Y:S03]  /*6370*/  LDGSTS.E [R9+0x200], desc[UR36][R28.64], P4 ;  /* 0x002000001c097fae */ /* 0x0005e6000a1a1024 */
[----:B------:R-:W-:Y:S01]  /*6380*/  IMAD.U32 R42, RZ, RZ, UR32 ;  /* 0x00000020ff2a7e24 */ /* 0x000fe2000f8e00ff */
[CC--:B---3--:R-:W-:Y:S01]  /*6390*/  LEA R6, P1, R3.reuse, R220.reuse, 0x2 ;  /* 0x000000dc03067211 */ /* 0x0c8fe200078210ff */
[----:B------:R3:W-:Y:S01]  /*63a0*/  STL [R1+0x50], R8 ;  /* 0x0000500801007387 */ /* 0x0007e20000100800 */
[----:B----4-:R-:W-:Y:S02]  /*63b0*/  IMAD.U32 R40, RZ, RZ, UR32 ;  /* 0x00000020ff287e24 */ /* 0x010fe4000f8e00ff */
[----:B------:R-:W-:Y:S01]  /*63c0*/  LEA.HI.X.SX32 R7, R3, R221, 0x2, P1 ;  /* 0x000000dd03077211 */ /* 0x000fe200008f16ff */
[----:B-1----:R-:W-:Y:S01]  /*63d0*/  IMAD R3, R31, UR4, RZ ;  /* 0x000000041f037c24 */ /* 0x002fe2000f8e02ff */
[----:B------:R-:W-:Y:S01]  /*63e0*/  LEA R30, P1, R41, R220, 0x2 ;  /* 0x000000dc291e7211 */ /* 0x000fe200078210ff */
[----:B------:R-:W-:-:S03]  /*63f0*/  IMAD.WIDE R84, R84, 0x4, R6 ;  /* 0x0000000454547825 */ /* 0x000fc600078e0206 */
[----:B------:R-:W-:Y:S01]  /*6400*/  LEA.HI.X.SX32 R31, R41, R221, 0x2, P1 ;  /* 0x000000dd291f7211 */ /* 0x000fe200008f16ff */
[----:B------:R1:W-:Y:S01]  /*6410*/  LDGSTS.E [R9+0x600], desc[UR36][R6.64], P4 ;  /* 0x0060000006097fae */ /* 0x0003e2000a1a1024 */
[----:B--2---:R-:W-:Y:S01]  /*6420*/  LEA R28, P1, R8, R220, 0x2 ;  /* 0x000000dc081c7211 */ /* 0x004fe200078210ff */
[----:B------:R-:W-:-:S03]  /*6430*/  IMAD.WIDE R82, R82, 0x4, R30 ;  /* 0x0000000452527825 */ /* 0x000fc600078e021e */
[----:B------:R-:W-:Y:S01]  /*6440*/  LEA.HI.X.SX32 R29, R8, R221, 0x2, P1 ;  /* 0x000000dd081d7211 */ /* 0x000fe200008f16ff */
[----:B------:R2:W-:Y:S01]  /*6450*/  LDGSTS.E [R9+0xa00], desc[UR36][R30.64], P4 ;  /* 0x00a000001e097fae */ /* 0x0005e2000a1a1024 */
[----:B---3--:R-:W-:-:S03]  /*6460*/  IMAD R8, R38, UR4, RZ ;  /* 0x0000000426087c24 */ /* 0x008fc6000f8e02ff */
[----:B------:R3:W-:Y:S01]  /*6470*/  STL [R1+0x48], R3 ;  /* 0x0000480301007387 */ /* 0x0007e20000100800 */
[----:B------:R-:W-:Y:S01]  /*6480*/  IMAD.WIDE R80, R80, 0x4, R28 ;  /* 0x0000000450507825 */ /* 0x000fe200078e021c */
[CC--:B-1----:R-:W-:Y:S02]  /*6490*/  LEA R6, P1, R3.reuse, R220.reuse, 0x2 ;  /* 0x000000dc03067211 */ /* 0x0c2fe400078210ff */
[----:B------:R1:W-:Y:S01]  /*64a0*/  LDGSTS.E [R9+0xe00], desc[UR36][R28.64], P4 ;  /* 0x00e000001c097fae */ /* 0x0003e2000a1a1024 */
[----:B------:R-:W-:Y:S01]  /*64b0*/  IMAD.U32 R38, RZ, RZ, UR32 ;  /* 0x00000020ff267e24 */ /* 0x000fe2000f8e00ff */
[----:B------:R-:W-:Y:S02]  /*64c0*/  LEA.HI.X.SX32 R7, R3, R221, 0x2, P1 ;  /* 0x000000dd03077211 */ /* 0x000fe400008f16ff */
[----:B--2---:R-:W-:Y:S01]  /*64d0*/  LEA R30, P1, R39, R220, 0x2 ;  /* 0x000000dc271e7211 */ /* 0x004fe200078210ff */
[----:B------:R-:W-:Y:S01]  /*64e0*/  STL [R1+0x40], R39 ;  /* 0x0000402701007387 */ /* 0x000fe20000100800 */
[----:B---3--:R-:W-:-:S02]  /*64f0*/  IMAD R3, R37, UR4, RZ ;  /* 0x0000000425037c24 */ /* 0x008fc4000f8e02ff */
[-C--:B------:R-:W-:Y:S01]  /*6500*/  LEA.HI.X.SX32 R31, R39, R221.reuse, 0x2, P1 ;  /* 0x000000dd271f7211 */ /* 0x080fe200008f16ff */
[----:B------:R-:W-:Y:S01]  /*6510*/  IMAD.WIDE R78, R78, 0x4, R6 ;  /* 0x000000044e4e7825 */ /* 0x000fe200078e0206 */
[----:B------:R2:W-:Y:S01]  /*6520*/  LDGSTS.E [R9+0x1200], desc[UR36][R6.64], P4 ;  /* 0x0120000006097fae */ /* 0x0005e2000a1a1024 */
[----:B-1----:R-:W-:Y:S02]  /*6530*/  LEA R28, P1, R8, R220, 0x2 ;  /* 0x000000dc081c7211 */ /* 0x002fe400078210ff */
[----:B------:R-:W-:Y:S01]  /*6540*/  IMAD.WIDE R76, R76, 0x4, R30 ;  /* 0x000000044c4c7825 */ /* 0x000fe200078e021e */
[----:B------:R1:W-:Y:S01]  /*6550*/  STL [R1+0x38], R8 ;  /* 0x0000380801007387 */ /* 0x0003e20000100800 */
[----:B------:R-:W-:-:S03]  /*6560*/  LEA.HI.X.SX32 R29, R8, R221, 0x2, P1 ;  /* 0x000000dd081d7211 */ /* 0x000fc600008f16ff */
[----:B------:R3:W-:Y:S01]  /*6570*/  LDGSTS.E [R9+0x1600], desc[UR36][R30.64], P4 ;  /* 0x016000001e097fae */ /* 0x0007e2000a1a1024 */
[----:B------:R-:W-:Y:S01]  /*6580*/  IMAD.WIDE R74, R74, 0x4, R28 ;  /* 0x000000044a4a7825 */ /* 0x000fe200078e021c */
[-C--:B--2---:R-:W-:Y:S02]  /*6590*/  LEA R6, P1, R3, R220.reuse, 0x2 ;  /* 0x000000dc03067211 */ /* 0x084fe400078210ff */
[----:B------:R2:W-:Y:S01]  /*65a0*/  STL [R1+0x30], R3 ;  /* 0x0000300301007387 */ /* 0x0005e20000100800 */
[----:B-1----:R-:W-:Y:S01]  /*65b0*/  IMAD R8, R35, UR4, RZ ;  /* 0x0000000423087c24 */ /* 0x002fe2000f8e02ff */
[----:B------:R-:W-:Y:S02]  /*65c0*/  LEA.HI.X.SX32 R7, R3, R221, 0x2, P1 ;  /* 0x000000dd03077211 */ /* 0x000fe400008f16ff */
[----:B------:R1:W-:Y:S01]  /*65d0*/  LDGSTS.E [R9+0x1a00], desc[UR36][R28.64], P4 ;  /* 0x01a000001c097fae */ /* 0x0003e2000a1a1024 */
[----:B---3--:R-:W-:Y:S01]  /*65e0*/  LEA R30, P1, R36, R220, 0x2 ;  /* 0x000000dc241e7211 */ /* 0x008fe200078210ff */
[----:B------:R-:W-:-:S02]  /*65f0*/  IMAD.WIDE R72, R72, 0x4, R6 ;  /* 0x0000000448487825 */ /* 0x000fc400078e0206 */
[----:B------:R3:W-:Y:S01]  /*6600*/  LDGSTS.E [R9+0x1e00], desc[UR36][R6.64], P4 ;  /* 0x01e0000006097fae */ /* 0x0007e2000a1a1024 */
[-C--:B------:R-:W-:Y:S01]  /*6610*/  LEA.HI.X.SX32 R31, R36, R221.reuse, 0x2, P1 ;  /* 0x000000dd241f7211 */ /* 0x080fe200008f16ff */
[----:B--2---:R-:W-:Y:S02]  /*6620*/  IMAD R3, R34, UR4, RZ ;  /* 0x0000000422037c24 */ /* 0x004fe4000f8e02ff */
[----:B------:R2:W-:Y:S01]  /*6630*/  STL [R1+0x28], R36 ;  /* 0x0000282401007387 */ /* 0x0005e20000100800 */
[----:B------:R-:W-:Y:S01]  /*6640*/  IMAD.U32 R34, RZ, RZ, UR32 ;  /* 0x00000020ff227e24 */ /* 0x000fe2000f8e00ff */
[----:B-1----:R-:W-:Y:S02]  /*6650*/  LEA R28, P1, R8, R220, 0x2 ;  /* 0x000000dc081c7211 */ /* 0x002fe400078210ff */
[----:B------:R1:W-:Y:S01]  /*6660*/  STL [R1+0x20], R8 ;  /* 0x0000200801007387 */ /* 0x0003e20000100800 */
[----:B------:R-:W-:Y:S01]  /*6670*/  IMAD.WIDE R70, R70, 0x4, R30 ;  /* 0x0000000446467825 */ /* 0x000fe200078e021e */
[----:B------:R-:W-:-:S02]  /*6680*/  LEA.HI.X.SX32 R29, R8, R221, 0x2, P1 ;  /* 0x000000dd081d7211 */ /* 0x000fc400008f16ff */
[----:B------:R4:W-:Y:S01]  /*6690*/  LDGSTS.E [R9+0x2200], desc[UR36][R30.64], P4 ;  /* 0x022000001e097fae */ /* 0x0009e2000a1a1024 */
[CC--:B---3--:R-:W-:Y:S01]  /*66a0*/  LEA R6, P1, R3.reuse, R220.reuse, 0x2 ;  /* 0x000000dc03067211 */ /* 0x0c8fe200078210ff */
[----:B--2---:R-:W-:Y:S02]  /*66b0*/  IMAD.U32 R36, RZ, RZ, UR32 ;  /* 0x00000020ff247e24 */ /* 0x004fe4000f8e00ff */
[----:B------:R2:W-:Y:S01]  /*66c0*/  STL [R1+0x18], R3 ;  /* 0x0000180301007387 */ /* 0x0005e20000100800 */
[----:B------:R-:W-:Y:S01]  /*66d0*/  LEA.HI.X.SX32 R7, R3, R221, 0x2, P1 ;  /* 0x000000dd03077211 */ /* 0x000fe200008f16ff */
[----:B-1----:R-:W-:Y:S02]  /*66e0*/  IMAD R8, R32, UR4, RZ ;  /* 0x0000000420087c24 */ /* 0x002fe4000f8e02ff */
[----:B------:R-:W-:Y:S01]  /*66f0*/  IMAD.WIDE R68, R68, 0x4, R28 ;  /* 0x0000000444447825 */ /* 0x000fe200078e021c */
[----:B------:R1:W-:Y:S01]  /*6700*/  LDGSTS.E [R9+0x2600], desc[UR36][R28.64], P4 ;  /* 0x026000001c097fae */ /* 0x0003e2000a1a1024 */
[----:B----4-:R-:W-:-:S02]  /*6710*/  LEA R30, P1, R33, R220, 0x2 ;  /* 0x000000dc211e7211 */ /* 0x010fc400078210ff */
[----:B------:R-:W-:Y:S01]  /*6720*/  IMAD.WIDE R66, R66, 0x4, R6 ;  /* 0x0000000442427825 */ /* 0x000fe200078e0206 */
[----:B------:R3:W-:Y:S01]  /*6730*/  LDGSTS.E [R9+0x2a00], desc[UR36][R6.64], P4 ;  /* 0x02a0000006097fae */ /* 0x0007e2000a1a1024 */
[-C--:B------:R-:W-:Y:S02]  /*6740*/  LEA.HI.X.SX32 R31, R33, R221.reuse, 0x2, P1 ;  /* 0x000000dd211f7211 */ /* 0x080fe400008f16ff */
[----:B--2---:R-:W-:Y:S01]  /*6750*/  IMAD R3, R5, UR4, RZ ;  /* 0x0000000405037c24 */ /* 0x004fe2000f8e02ff */
[----:B------:R-:W-:Y:S01]  /*6760*/  STL [R1+0x10], R33 ;  /* 0x0000102101007387 */ /* 0x000fe20000100800 */
[----:B------:R-:W-:Y:S01]  /*6770*/  IMAD R5, R223, UR4, RZ ;  /* 0x00000004df057c24 */ /* 0x000fe2000f8e02ff */
[----:B-1----:R-:W-:Y:S01]  /*6780*/  LEA R28, P1, R8, R220, 0x2 ;  /* 0x000000dc081c7211 */ /* 0x002fe200078210ff */
[----:B------:R-:W-:Y:S01]  /*6790*/  IMAD.WIDE R64, R64, 0x4, R30 ;  /* 0x0000000440407825 */ /* 0x000fe200078e021e */
[----:B------:R1:W-:Y:S02]  /*67a0*/  LDGSTS.E [R9+0x2e00], desc[UR36][R30.64], P4 ;  /* 0x02e000001e097fae */ /* 0x0003e4000a1a1024 */
[----:B------:R-:W-:-:S02]  /*67b0*/  LEA.HI.X.SX32 R29, R8, R221, 0x2, P1 ;  /* 0x000000dd081d7211 */ /* 0x000fc400008f16ff */
[CC--:B---3--:R-:W-:Y:S01]  /*67c0*/  LEA R6, P1, R3.reuse, R220.reuse, 0x2 ;  /* 0x000000dc03067211 */ /* 0x0c8fe200078210ff */
[----:B------:R2:W-:Y:S01]  /*67d0*/  STL [R1+0x8], R8 ;  /* 0x0000080801007387 */ /* 0x0005e20000100800 */
[----:B------:R-:W-:Y:S02]  /*67e0*/  IMAD.WIDE R62, R62, 0x4, R28 ;  /* 0x000000043e3e7825 */ /* 0x000fe400078e021c */
[-C--:B------:R-:W-:Y:S01]  /*67f0*/  LEA.HI.X.SX32 R7, R3, R221.reuse, 0x2, P1 ;  /* 0x000000dd03077211 */ /* 0x080fe200008f16ff */
[----:B------:R3:W-:Y:S01]  /*6800*/  LDGSTS.E [R9+0x3200], desc[UR36][R28.64], P4 ;  /* 0x032000001c097fae */ /* 0x0007e2000a1a1024 */
[C---:B-1----:R-:W-:Y:S01]  /*6810*/  LEA R30, P1, R251.reuse, R220, 0x2 ;  /* 0x000000dcfb1e7211 */ /* 0x042fe200078210ff */
[----:B------:R-:W-:Y:S02]  /*6820*/  IMAD.WIDE R60, R60, 0x4, R6 ;  /* 0x000000043c3c7825 */ /* 0x000fe400078e0206 */
[----:B------:R1:W-:Y:S01]  /*6830*/  LDGSTS.E [R9+0x3600], desc[UR36][R6.64], P4 ;  /* 0x0360000006097fae */ /* 0x0003e2000a1a1024 */
[----:B------:R-:W-:Y:S01]  /*6840*/  LEA.HI.X.SX32 R31, R251, R221, 0x2, P1 ;  /* 0x000000ddfb1f7211 */ /* 0x000fe200008f16ff */
[----:B--2---:R-:W-:-:S02]  /*6850*/  IMAD R8, R218, UR4, RZ ;  /* 0x00000004da087c24 */ /* 0x004fc4000f8e02ff */
[----:B------:R2:W-:Y:S01]  /*6860*/  STL [R1], R3 ;  /* 0x0000000301007387 */ /* 0x0005e20000100800 */
[CC--:B---3--:R-:W-:Y:S01]  /*6870*/  LEA R28, P1, R249.reuse, R220.reuse, 0x2 ;  /* 0x000000dcf91c7211 */ /* 0x0c8fe200078210ff */
[----:B------:R-:W-:Y:S02]  /*6880*/  IMAD.WIDE R58, R58, 0x4, R30 ;  /* 0x000000043a3a7825 */ /* 0x000fe400078e021e */
[----:B------:R3:W-:Y:S01]  /*6890*/  LDGSTS.E [R9+0x3a00], desc[UR36][R30.64], P4 ;  /* 0x03a000001e097fae */ /* 0x0007e2000a1a1024 */
[-C--:B------:R-:W-:Y:S02]  /*68a0*/  LEA.HI.X.SX32 R29, R249, R221.reuse, 0x2, P1 ;  /* 0x000000ddf91d7211 */ /* 0x080fe400008f16ff */
[CC--:B-1----:R-:W-:Y:S01]  /*68b0*/  LEA R6, P1, R247.reuse, R220.reuse, 0x2 ;  /* 0x000000dcf7067211 */ /* 0x0c2fe200078210ff */
[----:B--2---:R-:W-:Y:S02]  /*68c0*/  IMAD.U32 R3, RZ, RZ, UR32 ;  /* 0x00000020ff037e24 */ /* 0x004fe4000f8e00ff */
[----:B------:R-:W-:Y:S01]  /*68d0*/  IMAD.WIDE R56, R56, 0x4, R28 ;  /* 0x0000000438387825 */ /* 0x000fe200078e021c */
[----:B------:R-:W-:Y:S01]  /*68e0*/  LEA.HI.X.SX32 R7, R247, R221, 0x2, P1 ;  /* 0x000000ddf7077211 */ /* 0x000fe200008f16ff */
[----:B------:R1:W-:Y:S01]  /*68f0*/  LDGSTS.E [R9+0x3e00], desc[UR36][R28.64], P4 ;  /* 0x03e000001c097fae */ /* 0x0003e2000a1a1024 */
[----:B---3--:R-:W-:Y:S01]  /*6900*/  LEA R30, P1, R244, R220, 0x2 ;  /* 0x000000dcf41e7211 */ /* 0x008fe200078210ff */
[----:B------:R-:W-:-:S02]  /*6910*/  IMAD.WIDE R54, R54, 0x4, R6 ;  /* 0x0000000436367825 */ /* 0x000fc400078e0206 */
[----:B------:R2:W-:Y:S01]  /*6920*/  LDGSTS.E [R9+0x4200], desc[UR36][R6.64], P4 ;  /* 0x0420000006097fae */ /* 0x0005e2000a1a1024 */
[-C--:B------:R-:W-:Y:S02]  /*6930*/  LEA.HI.X.SX32 R31, R244, R221.reuse, 0x2, P1 ;  /* 0x000000ddf41f7211 */ /* 0x080fe400008f16ff */
[-C--:B-1----:R-:W-:Y:S01]  /*6940*/  LEA R28, P1, R242, R220.reuse, 0x2 ;  /* 0x000000dcf21c7211 */ /* 0x082fe200078210ff */
[----:B------:R-:W-:Y:S02]  /*6950*/  IMAD.WIDE R52, R52, 0x4, R30 ;  /* 0x0000000434347825 */ /* 0x000fe400078e021e */
[----:B------:R1:W-:Y:S01]  /*6960*/  LDGSTS.E [R9+0x4600], desc[UR36][R30.64], P4 ;  /* 0x046000001e097fae */ /* 0x0003e2000a1a1024 */
[----:B------:R-:W-:Y:S02]  /*6970*/  LEA.HI.X.SX32 R29, R242, R221, 0x2, P1 ;  /* 0x000000ddf21d7211 */ /* 0x000fe400008f16ff */
[----:B--2---:R-:W-:Y:S01]  /*6980*/  LEA R6, P1, R240, R220, 0x2 ;  /* 0x000000dcf0067211 */ /* 0x004fe200078210ff */
[----:B------:R-:W-:-:S03]  /*6990*/  IMAD.WIDE R50, R50, 0x4, R28 ;  /* 0x0000000432327825 */ /* 0x000fc600078e021c */
[-C--:B------:R-:W-:Y:S01]  /*69a0*/  LEA.HI.X.SX32 R7, R240, R221.reuse, 0x2, P1 ;  /* 0x000000ddf0077211 */ /* 0x080fe200008f16ff */
[----:B------:R2:W-:Y:S01]  /*69b0*/  LDGSTS.E [R9+0x4a00], desc[UR36][R28.64], P4 ;  /* 0x04a000001c097fae */ /* 0x0005e2000a1a1024 */
[-C--:B-1----:R-:W-:Y:S01]  /*69c0*/  LEA R30, P1, R238, R220.reuse, 0x2 ;  /* 0x000000dcee1e7211 */ /* 0x082fe200078210ff */
[----:B------:R-:W-:Y:S02]  /*69d0*/  IMAD.WIDE R48, R48, 0x4, R6 ;  /* 0x0000000430307825 */ /* 0x000fe400078e0206 */
[----:B------:R1:W-:Y:S01]  /*69e0*/  LDGSTS.E [R9+0x4e00], desc[UR36][R6.64], P4 ;  /* 0x04e0000006097fae */ /* 0x0003e2000a1a1024 */
[-C--:B------:R-:W-:Y:S02]  /*69f0*/  LEA.HI.X.SX32 R31, R238, R221.reuse, 0x2, P1 ;  /* 0x000000ddee1f7211 */ /* 0x080fe400008f16ff */
[----:B--2---:R-:W-:Y:S01]  /*6a00*/  LEA R28, P1, R236, R220, 0x2 ;  /* 0x000000dcec1c7211 */ /* 0x004fe200078210ff */
[----:B------:R-:W-:Y:S02]  /*6a10*/  IMAD.WIDE R46, R46, 0x4, R30 ;  /* 0x000000042e2e7825 */ /* 0x000fe400078e021e */
[----:B------:R2:W-:Y:S01]  /*6a20*/  LDGSTS.E [R9+0x5200], desc[UR36][R30.64], P4 ;  /* 0x052000001e097fae */ /* 0x0005e2000a1a1024 */
[----:B------:R-:W-:-:S02]  /*6a30*/  LEA.HI.X.SX32 R29, R236, R221, 0x2, P1 ;  /* 0x000000ddec1d7211 */ /* 0x000fc400008f16ff */
[----:B-1----:R-:W-:Y:S01]  /*6a40*/  LEA R6, P1, R234, R220, 0x2 ;  /* 0x000000dcea067211 */ /* 0x002fe200078210ff */
[----:B------:R-:W-:-:S03]  /*6a50*/  IMAD.WIDE R44, R44, 0x4, R28 ;  /* 0x000000042c2c7825 */ /* 0x000fc600078e021c */
[-C--:B------:R-:W-:Y:S01]  /*6a60*/  LEA.HI.X.SX32 R7, R234, R221.reuse, 0x2, P1 ;  /* 0x000000ddea077211 */ /* 0x080fe200008f16ff */
[----:B------:R1:W-:Y:S01]  /*6a70*/  LDGSTS.E [R9+0x5600], desc[UR36][R28.64], P4 ;  /* 0x056000001c097fae */ /* 0x0003e2000a1a1024 */
[-C--:B--2---:R-:W-:Y:S01]  /*6a80*/  LEA R30, P1, R232, R220.reuse, 0x2 ;  /* 0x000000dce81e7211 */ /* 0x084fe200078210ff */
[----:B------:R-:W-:Y:S02]  /*6a90*/  IMAD.WIDE R42, R42, 0x4, R6 ;  /* 0x000000042a2a7825 */ /* 0x000fe400078e0206 */
[----:B------:R2:W-:Y:S01]  /*6aa0*/  LDGSTS.E [R9+0x5a00], desc[UR36][R6.64], P4 ;  /* 0x05a0000006097fae */ /* 0x0005e2000a1a1024 */
[-C--:B------:R-:W-:Y:S02]  /*6ab0*/  LEA.HI.X.SX32 R31, R232, R221.reuse, 0x2, P1 ;  /* 0x000000dde81f7211 */ /* 0x080fe400008f16ff */
[----:B-1----:R-:W-:Y:S01]  /*6ac0*/  LEA R28, P1, R230, R220, 0x2 ;  /* 0x000000dce61c7211 */ /* 0x002fe200078210ff */
[----:B------:R-:W-:Y:S02]  /*6ad0*/  IMAD.WIDE R40, R40, 0x4, R30 ;  /* 0x0000000428287825 */ /* 0x000fe400078e021e */
[----:B------:R1:W-:Y:S01]  /*6ae0*/  LDGSTS.E [R9+0x5e00], desc[UR36][R30.64], P4 ;  /* 0x05e000001e097fae */ /* 0x0003e2000a1a1024 */
[----:B------:R-:W-:-:S02]  /*6af0*/  LEA.HI.X.SX32 R29, R230, R221, 0x2, P1 ;  /* 0x000000dde61d7211 */ /* 0x000fc400008f16ff */
[----:B--2---:R-:W-:-:S03]  /*6b00*/  LEA R6, P1, R228, R220, 0x2 ;  /* 0x000000dce4067211 */ /* 0x004fc600078210ff */
[----:B------:R2:W-:Y:S01]  /*6b10*/  LDGSTS.E [R9+0x6200], desc[UR36][R28.64], P4 ;  /* 0x062000001c097fae */ /* 0x0005e2000a1a1024 */
[----:B------:R-:W-:Y:S01]  /*6b20*/  LEA.HI.X.SX32 R7, R228, R221, 0x2, P1 ;  /* 0x000000dde4077211 */ /* 0x000fe200008f16ff */
[----:B------:R-:W-:Y:S01]  /*6b30*/  IMAD.WIDE R38, R38, 0x4, R28 ;  /* 0x0000000426267825 */ /* 0x000fe200078e021c */
[----:B------:R-:W-:-:S03]  /*6b40*/  LEA R32, P1, R226, R220, 0x2 ;  /* 0x000000dce2207211 */ /* 0x000fc600078210ff */
[----:B------:R-:W-:Y:S01]  /*6b50*/  IMAD.WIDE R36, R36, 0x4, R6 ;  /* 0x0000000424247825 */ /* 0x000fe200078e0206 */
[----:B------:R-:W-:Y:S01]  /*6b60*/  LEA.HI.X.SX32 R33, R226, R221, 0x2, P1 ;  /* 0x000000dde2217211 */ /* 0x000fe200008f16ff */
[----:B------:R3:W-:Y:S01]  /*6b70*/  LDGSTS.E [R9+0x6600], desc[UR36][R6.64], P4 ;  /* 0x0660000006097fae */ /* 0x0007e2000a1a1024 */
[----:B-1----:R-:W-:Y:S01]  /*6b80*/  LEA R30, P1, R224, R220, 0x2 ;  /* 0x000000dce01e7211 */ /* 0x002fe200078210ff */
[----:B------:R-:W-:-:S03]  /*6b90*/  IMAD.WIDE R34, R34, 0x4, R32 ;  /* 0x0000000422227825 */ /* 0x000fc600078e0220 */
[----:B------:R-:W-:Y:S01]  /*6ba0*/  LEA.HI.X.SX32 R31, R224, R221, 0x2, P1 ;  /* 0x000000dde01f7211 */ /* 0x000fe200008f16ff */
[----:B------:R1:W-:Y:S01]  /*6bb0*/  LDGSTS.E [R9+0x6a00], desc[UR36][R32.64], P4 ;  /* 0x06a0000020097fae */ /* 0x0003e2000a1a1024 */
[----:B--2---:R-:W-:-:S03]  /*6bc0*/  LEA R28, P1, R8, R220, 0x2 ;  /* 0x000000dc081c7211 */ /* 0x004fc600078210ff */
[----:B------:R2:W-:Y:S01]  /*6bd0*/  LDGSTS.E [R9+0x6e00], desc[UR36][R30.64], P4 ;  /* 0x06e000001e097fae */ /* 0x0005e2000a1a1024 */
[----:B------:R-:W-:Y:S01]  /*6be0*/  LEA.HI.X.SX32 R29, R8, R221, 0x2, P1 ;  /* 0x000000dd081d7211 */ /* 0x000fe200008f16ff */
[----:B---3--:R-:W-:Y:S02]  /*6bf0*/  IMAD R7, R219, UR4, RZ ;  /* 0x00000004db077c24 */ /* 0x008fe4000f8e02ff */
[----:B------:R-:W-:Y:S02]  /*6c00*/  IMAD R6, R222, UR4, RZ ;  /* 0x00000004de067c24 */ /* 0x000fe4000f8e02ff */
[----:B------:R3:W-:Y:S01]  /*6c10*/  LDGSTS.E [R9+0x7200], desc[UR36][R28.64], P4 ;  /* 0x072000001c097fae */ /* 0x0007e2000a1a1024 */
[----:B------:R-:W-:Y:S01]  /*6c20*/  LEA R222, P1, R7, R220, 0x2 ;  /* 0x000000dc07de7211 */ /* 0x000fe200078210ff */
[----:B-1----:R-:W-:-:S03]  /*6c30*/  IMAD.U32 R32, RZ, RZ, UR32 ;  /* 0x00000020ff207e24 */ /* 0x002fc6000f8e00ff */
[----:B------:R-:W-:Y:S01]  /*6c40*/  LEA.HI.X.SX32 R223, R7, R221, 0x2, P1 ;  /* 0x000000dd07df7211 */ /* 0x000fe200008f16ff */
[----:B------:R-:W-:Y:S01]  /*6c50*/  IMAD.WIDE R32, R32, 0x4, R30 ;  /* 0x0000000420207825 */ /* 0x000fe200078e021e */
[----:B------:R-:W-:-:S03]  /*6c60*/  LEA R218, P1, R6, R220, 0x2 ;  /* 0x000000dc06da7211 */ /* 0x000fc600078210ff */
[----:B--2---:R-:W-:Y:S01]  /*6c70*/  IMAD.WIDE R30, R3, 0x4, R28 ;  /* 0x00000004031e7825 */ /* 0x004fe200078e021c */
[-C--:B------:R-:W-:Y:S01]  /*6c80*/  LEA.HI.X.SX32 R219, R6, R221.reuse, 0x2, P1 ;  /* 0x000000dd06db7211 */ /* 0x080fe200008f16ff */
[----:B------:R1:W-:Y:S01]  /*6c90*/  LDGSTS.E [R9+0x7600], desc[UR36][R222.64], P4 ;  /* 0x07600000de097fae */ /* 0x0003e2000a1a1024 */
[C---:B------:R-:W-:Y:S01]  /*6ca0*/  LEA R220, P1, R5.reuse, R220, 0x2 ;  /* 0x000000dc05dc7211 */ /* 0x040fe200078210ff */
[----:B---3--:R-:W-:Y:S02]  /*6cb0*/  IMAD.U32 R28, RZ, RZ, UR32 ;  /* 0x00000020ff1c7e24 */ /* 0x008fe4000f8e00ff */
[----:B------:R2:W-:Y:S01]  /*6cc0*/  LDGSTS.E [R9+0x7a00], desc[UR36][R218.64], P4 ;  /* 0x07a00000da097fae */ /* 0x0005e2000a1a1024 */
[----:B------:R-:W-:Y:S01]  /*6cd0*/  LEA.HI.X.SX32 R221, R5, R221, 0x2, P1 ;  /* 0x000000dd05dd7211 */ /* 0x000fe200008f16ff */
[----:B------:R-:W-:Y:S01]  /*6ce0*/  IMAD.WIDE R28, R28, 0x4, R222 ;  /* 0x000000041c1c7825 */ /* 0x000fe200078e02de */
[----:B------:R-:W-:Y:S02]  /*6cf0*/  ISETP.GE.AND P1, PT, R205, R246, PT ;  /* 0x000000f6cd00720c */ /* 0x000fe40003f26270 */
[----:B------:R-:W3:Y:S02]  /*6d00*/  S2R R205, SR_TID.X ;  /* 0x0000000000cd7919 */ /* 0x000ee40000002100 */
[----:B------:R-:W-:Y:S01]  /*6d10*/  SEL R3, RZ, 0x4, P1 ;  /* 0x00000004ff037807 */ /* 0x000fe20000800000 */
[----:B-1----:R-:W-:Y:S01]  /*6d20*/  IMAD.U32 R223, RZ, RZ, UR32 ;  /* 0x00000020ffdf7e24 */ /* 0x002fe2000f8e00ff */
[----:B------:R-:W-:Y:S03]  /*6d30*/  LDGSTS.E [R9+0x7e00], desc[UR36][R220.64], P4 ;  /* 0x07e00000dc097fae */ /* 0x000fe6000a1a1024 */
[----:B------:R-:W-:Y:S01]  /*6d40*/  IMAD.WIDE R222, R223, 0x4, R218 ;  /* 0x00000004dfde7825 */ /* 0x000fe200078e02da */
[----:B------:R-:W0:Y:S01]  /*6d50*/  LDGDEPBAR ;  /* 0x00000000000079af */ /* 0x000e220000000000 */
[----:B--2---:R-:W-:-:S02]  /*6d60*/  SEL R218, R3, RZ, P2 ;  /* 0x000000ff03da7207 */ /* 0x004fc40001000000 */
[----:B------:R-:W-:Y:S01]  /*6d70*/  IMAD.U32 R219, RZ, RZ, UR8 ;  /* 0x00000008ffdb7e24 */ /* 0x000fe2000f8e00ff */
[----:B------:R-:W-:Y:S01]  /*6d80*/  BAR.SYNC.DEFER_BLOCKING 0x0 ;  /* 0x0000000000007b1d */ /* 0x000fe20000010000 */
[----:B------:R-:W-:Y:S02]  /*6d90*/  ISETP.NE.U32.AND P4, PT, R218, RZ, PT ;  /* 0x000000ffda00720c */ /* 0x000fe40003f85070 */
[----:B------:R-:W-:Y:S01]  /*6da0*/  IMAD.WIDE R180, R219, 0x4, R180 ;  /* 0x00000004dbb47825 */ /* 0x000fe200078e02b4 */
[----:B---3--:R-:W-:-:S04]  /*6db0*/  SHF.R.U32.HI R205, RZ, 0x7, R205 ;  /* 0x00000007ffcd7819 */ /* 0x008fc800000116cd */
[----:B------:R-:W-:Y:S01]  /*6dc0*/  SGXT.U32 R205, R205, 0x1 ;  /* 0x00000001cdcd781a */ /* 0x000fe20000000000 */
[----:B------:R-:W-:Y:S01]  /*6dd0*/  @!PT LDS RZ, [RZ] ;  /* 0x00000000fffff984 */ /* 0x000fe20000000800 */
[----:B------:R-:W-:Y:S01]  /*6de0*/  @!PT LDS RZ, [RZ] ;  /* 0x00000000fffff984 */ /* 0x000fe20000000800 */
[----:B------:R-:W-:Y:S01]  /*6df0*/  @!PT LDS RZ, [RZ] ;  /* 0x00000000fffff984 */ /* 0x000fe20000000800 */
[----:B------:R-:W-:Y:S03]  /*6e00*/  LDGSTS.E [R204+0x38000], desc[UR36][R178.64], P5 ;  /* 0x38000000b2cc7fae */ /* 0x000fe6000a9a1024 */
[----:B------:R-:W-:Y:S01]  /*6e10*/  LOP3.LUT R205, R205, 0x6, RZ, 0xfc, !PT ;  /* 0x00000006cdcd7812 */ /* 0x000fe200078efcff */
[----:B------:R-:W-:Y:S03]  /*6e20*/  LDGSTS.E [R204+0x38008], desc[UR36][R176.64], P6 ;  /* 0x38008000b0cc7fae */ /* 0x000fe6000b1a1024 */
[----:B------:R-:W-:Y:S01]  /*6e30*/  ISETP.GE.AND P1, PT, R205, R246, PT ;  /* 0x000000f6cd00720c */ /* 0x000fe20003f26270 */
[----:B------:R-:W-:Y:S03]  /*6e40*/  LDGSTS.E [R204+0x38010], desc[UR36][R174.64], P4 ;  /* 0x38010000aecc7fae */ /* 0x000fe6000a1a1024 */
[----:B------:R-:W-:Y:S01]  /*6e50*/  SEL R218, RZ, 0x4, P1 ;  /* 0x00000004ffda7807 */ /* 0x000fe20000800000 */
[----:B------:R-:W1:Y:S03]  /*6e60*/  S2R R205, SR_TID.X ;  /* 0x0000000000cd7919 */ /* 0x000e660000002100 */
[----:B------:R-:W-:-:S02]  /*6e70*/  SEL R218, R218, RZ, P2 ;  /* 0x000000ffdada7207 */ /* 0x000fc40001000000 */
[--C-:B-1----:R-:W-:Y:S02]  /*6e80*/  SHF.R.U32.HI R3, RZ, 0x7, R205.reuse ;  /* 0x00000007ff037819 */ /* 0x102fe400000116cd */
[----:B------:R-:W-:Y:S02]  /*6e90*/  SHF.R.U32.HI R205, RZ, 0x7, R205 ;  /* 0x00000007ffcd7819 */ /* 0x000fe400000116cd */
[----:B------:R-:W-:Y:S02]  /*6ea0*/  SGXT.U32 R3, R3, 0x1 ;  /* 0x000000010303781a */ /* 0x000fe40000000000 */
[----:B------:R-:W-:Y:S02]  /*6eb0*/  SGXT.U32 R205, R205, 0x1 ;  /* 0x00000001cdcd781a */ /* 0x000fe40000000000 */
[----:B------:R-:W-:Y:S02]  /*6ec0*/  LOP3.LUT R3, R3, 0x8, RZ, 0xfc, !PT ;  /* 0x0000000803037812 */ /* 0x000fe400078efcff */
[----:B------:R-:W-:-:S02]  /*6ed0*/  LOP3.LUT R205, R205, 0xa, RZ, 0xfc, !PT ;  /* 0x0000000acdcd7812 */ /* 0x000fc400078efcff */
[-C--:B------:R-:W-:Y:S02]  /*6ee0*/  ISETP.GE.AND P1, PT, R3, R246.reuse, PT ;  /* 0x000000f60300720c */ /* 0x080fe40003f26270 */
[----:B------:R-:W-:Y:S02]  /*6ef0*/  ISETP.GE.AND P5, PT, R205, R246, PT ;  /* 0x000000f6cd00720c */ /* 0x000fe40003fa6270 */
[----:B------:R-:W1:Y:S01]  /*6f00*/  S2R R205, SR_TID.X ;  /* 0x0000000000cd7919 */ /* 0x000e620000002100 */
[----:B------:R-:W-:Y:S02]  /*6f10*/  SEL R3, RZ, 0x4, P1 ;  /* 0x00000004ff037807 */ /* 0x000fe40000800000 */
[----:B------:R-:W-:Y:S02]  /*6f20*/  SEL R219, RZ, 0x4, P5 ;  /* 0x00000004ffdb7807 */ /* 0x000fe40002800000 */
[----:B------:R-:W-:Y:S01]  /*6f30*/  ISETP.NE.U32.AND P1, PT, R218, RZ, PT ;  /* 0x000000ffda00720c */ /* 0x000fe20003f25070 */
[----:B------:R-:W-:Y:S01]  /*6f40*/  IMAD.U32 R218, RZ, RZ, UR8 ;  /* 0x00000008ffda7e24 */ /* 0x000fe2000f8e00ff */
[----:B------:R-:W-:-:S03]  /*6f50*/  SEL R219, R219, RZ, P2 ;  /* 0x000000ffdbdb7207 */ /* 0x000fc60001000000 */
[----:B------:R-:W-:Y:S01]  /*6f60*/  IMAD.WIDE R182, R218, 0x4, R182 ;  /* 0x00000004dab67825 */ /* 0x000fe200078e02b6 */
[----:B------:R-:W-:Y:S02]  /*6f70*/  SEL R218, R3, RZ, P2 ;  /* 0x000000ff03da7207 */ /* 0x000fe40001000000 */
[----:B------:R-:W2:Y:S01]  /*6f80*/  S2R R3, SR_TID.X ;  /* 0x0000000000037919 */ /* 0x000ea20000002100 */
[----:B------:R-:W-:Y:S02]  /*6f90*/  ISETP.NE.U32.AND P4, PT, R219, RZ, PT ;  /* 0x000000ffdb00720c */ /* 0x000fe40003f85070 */
[----:B------:R-:W-:Y:S02]  /*6fa0*/  ISETP.NE.U32.AND P6, PT, R218, RZ, PT ;  /* 0x000000ffda00720c */ /* 0x000fe40003fc5070 */
[----:B------:R-:W-:Y:S11]  /*6fb0*/  LDGSTS.E [R204+0x38018], desc[UR36][R172.64], P1 ;  /* 0x38018000accc7fae */ /* 0x000ff600089a1024 */
[----:B------:R-:W-:Y:S01]  /*6fc0*/  LDGSTS.E [R204+0x38020], desc[UR36][R170.64], P6 ;  /* 0x38020000aacc7fae */ /* 0x000fe2000b1a1024 */
[----:B-1----:R-:W-:-:S03]  /*6fd0*/  SHF.R.U32.HI R205, RZ, 0x7, R205 ;  /* 0x00000007ffcd7819 */ /* 0x002fc600000116cd */
[----:B------:R-:W-:Y:S01]  /*6fe0*/  LDGSTS.E [R204+0x38028], desc[UR36][R168.64], P4 ;  /* 0x38028000a8cc7fae */ /* 0x000fe2000a1a1024 */
[----:B------:R-:W-:-:S04]  /*6ff0*/  SGXT.U32 R205, R205, 0x1 ;  /* 0x00000001cdcd781a */ /* 0x000fc80000000000 */
[----:B------:R-:W-:-:S04]  /*7000*/  LOP3.LUT R205, R205, 0xc, RZ, 0xfc, !PT ;  /* 0x0000000ccdcd7812 */ /* 0x000fc800078efcff */
[----:B------:R-:W-:Y:S01]  /*7010*/  ISETP.GE.AND P5, PT, R205, R246, PT ;  /* 0x000000f6cd00720c */ /* 0x000fe20003fa6270 */
[----:B------:R-:W-:Y:S01]  /*7020*/  IMAD.U32 R205, RZ, RZ, UR8 ;  /* 0x00000008ffcd7e24 */ /* 0x000fe2000f8e00ff */
[--C-:B--2---:R-:W-:Y:S02]  /*7030*/  SHF.R.U32.HI R219, RZ, 0x7, R3.reuse ;  /* 0x00000007ffdb7819 */ /* 0x104fe40000011603 */
[----:B------:R-:W-:Y:S01]  /*7040*/  SHF.R.U32.HI R3, RZ, 0x7, R3 ;  /* 0x00000007ff037819 */ /* 0x000fe20000011603 */
[----:B------:R-:W-:Y:S01]  /*7050*/  IMAD.WIDE R184, R205, 0x4, R184 ;  /* 0x00000004cdb87825 */ /* 0x000fe200078e02b8 */
[----:B------:R-:W-:Y:S01]  /*7060*/  SGXT.U32 R219, R219, 0x1 ;  /* 0x00000001dbdb781a */ /* 0x000fe20000000000 */
[----:B------:R-:W1:Y:S01]  /*7070*/  S2R R205, SR_TID.X ;  /* 0x0000000000cd7919 */ /* 0x000e620000002100 */
[----:B------:R-:W-:Y:S02]  /*7080*/  SGXT.U32 R3, R3, 0x1 ;  /* 0x000000010303781a */ /* 0x000fe40000000000 */
[----:B------:R-:W-:-:S02]  /*7090*/  LOP3.LUT R219, R219, 0xe, RZ, 0xfc, !PT ;  /* 0x0000000edbdb7812 */ /* 0x000fc400078efcff */
[----:B------:R-:W-:Y:S02]  /*70a0*/  SEL R218, RZ, 0x4, P5 ;  /* 0x00000004ffda7807 */ /* 0x000fe40002800000 */
[----:B------:R-:W-:Y:S02]  /*70b0*/  LOP3.LUT R3, R3, 0x10, RZ, 0xfc, !PT ;  /* 0x0000001003037812 */ /* 0x000fe400078efcff */
[-C--:B------:R-:W-:Y:S02]  /*70c0*/  ISETP.GE.AND P5, PT, R219, R246.reuse, PT ;  /* 0x000000f6db00720c */ /* 0x080fe40003fa6270 */
[----:B------:R-:W-:Y:S02]  /*70d0*/  SEL R218, R218, RZ, P2 ;  /* 0x000000ffdada7207 */ /* 0x000fe40001000000 */
[----:B------:R-:W-:Y:S02]  /*70e0*/  ISETP.GE.AND P1, PT, R3, R246, PT ;  /* 0x000000f60300720c */ /* 0x000fe40003f26270 */
[----:B------:R-:W-:-:S02]  /*70f0*/  SEL R219, RZ, 0x4, P5 ;  /* 0x00000004ffdb7807 */ /* 0x000fc40002800000 */
[----:B------:R-:W-:Y:S01]  /*7100*/  ISETP.NE.U32.AND P5, PT, R218, RZ, PT ;  /* 0x000000ffda00720c */ /* 0x000fe20003fa5070 */
[----:B------:R-:W-:Y:S01]  /*7110*/  IMAD.U32 R218, RZ, RZ, UR8 ;  /* 0x00000008ffda7e24 */ /* 0x000fe2000f8e00ff */
[----:B------:R-:W-:Y:S02]  /*7120*/  SEL R3, RZ, 0x4, P1 ;  /* 0x00000004ff037807 */ /* 0x000fe40000800000 */
[----:B------:R-:W-:Y:S02]  /*7130*/  ISETP.GE.AND P1, PT, R27, R246, PT ;  /* 0x000000f61b00720c */ /* 0x000fe40003f26270 */
[----:B-1----:R-:W-:Y:S02]  /*7140*/  SHF.R.U32.HI R205, RZ, 0x7, R205 ;  /* 0x00000007ffcd7819 */ /* 0x002fe400000116cd */
[----:B------:R-:W-:Y:S01]  /*7150*/  SEL R219, R219, RZ, P2 ;  /* 0x000000ffdbdb7207 */ /* 0x000fe20001000000 */
[----:B------:R-:W-:Y:S01]  /*7160*/  IMAD.WIDE R186, R218, 0x4, R186 ;  /* 0x00000004daba7825 */ /* 0x000fe200078e02ba */
[----:B------:R-:W-:-:S03]  /*7170*/  SGXT.U32 R205, R205, 0x1 ;  /* 0x00000001cdcd781a */ /* 0x000fc60000000000 */
[----:B------:R-:W-:Y:S01]  /*7180*/  LDGSTS.E [R204+0x38030], desc[UR36][R166.64], P5 ;  /* 0x38030000a6cc7fae */ /* 0x000fe2000a9a1024 */
[----:B------:R-:W-:-:S03]  /*7190*/  LOP3.LUT R205, R205, 0x14, RZ, 0xfc, !PT ;  /* 0x00000014cdcd7812 */ /* 0x000fc600078efcff */
[----:B------:R-:W5:Y:S01]  /*71a0*/  LDL.LU R27, [R1+0xf0] ;  /* 0x0000f000011b7983 */ /* 0x000f620000300800 */
[----:B------:R-:W-:Y:S02]  /*71b0*/  SEL R218, RZ, 0x4, P1 ;  /* 0x00000004ffda7807 */ /* 0x000fe40000800000 */
[----:B------:R-:W-:Y:S02]  /*71c0*/  ISETP.GE.AND P6, PT, R205, R246, PT ;  /* 0x000000f6cd00720c */ /* 0x000fe40003fc6270 */
[----:B------:R-:W1:Y:S01]  /*71d0*/  S2R R205, SR_TID.X ;  /* 0x0000000000cd7919 */ /* 0x000e620000002100 */
[----:B------:R-:W-:Y:S02]  /*71e0*/  ISETP.NE.U32.AND P1, PT, R219, RZ, PT ;  /* 0x000000ffdb00720c */ /* 0x000fe40003f25070 */
[----:B------:R-:W-:Y:S02]  /*71f0*/  SEL R219, R3, RZ, P2 ;  /* 0x000000ff03db7207 */ /* 0x000fe40001000000 */
[----:B------:R-:W-:-:S02]  /*7200*/  SEL R218, R218, RZ, P2 ;  /* 0x000000ffdada7207 */ /* 0x000fc40001000000 */
[----:B------:R-:W-:Y:S01]  /*7210*/  ISETP.NE.U32.AND P4, PT, R219, RZ, PT ;  /* 0x000000ffdb00720c */ /* 0x000fe20003f85070 */
[----:B------:R-:W-:Y:S01]  /*7220*/  IMAD.U32 R219, RZ, RZ, UR8 ;  /* 0x00000008ffdb7e24 */ /* 0x000fe2000f8e00ff */
[----:B------:R-:W-:Y:S02]  /*7230*/  ISETP.NE.U32.AND P5, PT, R218, RZ, PT ;  /* 0x000000ffda00720c */ /* 0x000fe40003fa5070 */
[----:B------:R-:W-:Y:S01]  /*7240*/  SEL R218, RZ, 0x4, P6 ;  /* 0x00000004ffda7807 */ /* 0x000fe20003000000 */
[----:B------:R-:W-:Y:S02]  /*7250*/  IMAD.WIDE R188, R219, 0x4, R188 ;  /* 0x00000004dbbc7825 */ /* 0x000fe400078e02bc */
[----:B------:R-:W-:Y:S01]  /*7260*/  LDGSTS.E [R204+0x38038], desc[UR36][R164.64], P1 ;  /* 0x38038000a4cc7fae */ /* 0x000fe200089a1024 */
[----:B------:R-:W-:-:S05]  /*7270*/  SEL R218, R218, RZ, P2 ;  /* 0x000000ffdada7207 */ /* 0x000fca0001000000 */
[----:B------:R-:W-:Y:S04]  /*7280*/  LDGSTS.E [R204+0x38040], desc[UR36][R162.64], P4 ;  /* 0x38040000a2cc7fae */ /* 0x000fe8000a1a1024 */
[----:B------:R-:W-:Y:S01]  /*7290*/  LDGSTS.E [R204+0x38048], desc[UR36][R160.64], P5 ;  /* 0x38048000a0cc7fae */ /* 0x000fe2000a9a1024 */
[--C-:B-1----:R-:W-:Y:S02]  /*72a0*/  SHF.R.U32.HI R3, RZ, 0x7, R205.reuse ;  /* 0x00000007ff037819 */ /* 0x102fe400000116cd */
[----:B------:R-:W-:Y:S02]  /*72b0*/  SHF.R.U32.HI R205, RZ, 0x7, R205 ;  /* 0x00000007ffcd7819 */ /* 0x000fe400000116cd */
[----:B------:R-:W-:Y:S02]  /*72c0*/  SGXT.U32 R3, R3, 0x1 ;  /* 0x000000010303781a */ /* 0x000fe40000000000 */
[----:B------:R-:W-:-:S02]  /*72d0*/  SGXT.U32 R205, R205, 0x1 ;  /* 0x00000001cdcd781a */ /* 0x000fc40000000000 */
[----:B------:R-:W-:Y:S02]  /*72e0*/  LOP3.LUT R3, R3, 0x16, RZ, 0xfc, !PT ;  /* 0x0000001603037812 */ /* 0x000fe400078efcff */
[----:B------:R-:W-:Y:S02]  /*72f0*/  LOP3.LUT R205, R205, 0x18, RZ, 0xfc, !PT ;  /* 0x00000018cdcd7812 */ /* 0x000fe400078efcff */
[-C--:B------:R-:W-:Y:S02]  /*7300*/  ISETP.GE.AND P6, PT, R3, R246.reuse, PT ;  /* 0x000000f60300720c */ /* 0x080fe40003fc6270 */
[----:B------:R-:W-:Y:S02]  /*7310*/  ISETP.GE.AND P1, PT, R205, R246, PT ;  /* 0x000000f6cd00720c */ /* 0x000fe40003f26270 */
[----:B------:R-:W1:Y:S01]  /*7320*/  S2R R205, SR_TID.X ;  /* 0x0000000000cd7919 */ /* 0x000e620000002100 */
[----:B------:R-:W-:Y:S02]  /*7330*/  SEL R3, RZ, 0x4, P6 ;  /* 0x00000004ff037807 */ /* 0x000fe40003000000 */
[----:B------:R-:W-:Y:S01]  /*7340*/  ISETP.NE.U32.AND P6, PT, R218, RZ, PT ;  /* 0x000000ffda00720c */ /* 0x000fe20003fc5070 */
[----:B------:R-:W-:Y:S01]  /*7350*/  IMAD.U32 R218, RZ, RZ, UR8 ;  /* 0x00000008ffda7e24 */ /* 0x000fe2000f8e00ff */
[----:B------:R-:W-:-:S03]  /*7360*/  SEL R219, RZ, 0x4, P1 ;  /* 0x00000004ffdb7807 */ /* 0x000fc60000800000 */
[----:B------:R-:W-:Y:S01]  /*7370*/  IMAD.WIDE R190, R218, 0x4, R190 ;  /* 0x00000004dabe7825 */ /* 0x000fe200078e02be */
[----:B------:R-:W-:Y:S02]  /*7380*/  SEL R218, R3, RZ, P2 ;  /* 0x000000ff03da7207 */ /* 0x000fe40001000000 */
[----:B------:R-:W2:Y:S01]  /*7390*/  S2R R3, SR_TID.X ;  /* 0x0000000000037919 */ /* 0x000ea20000002100 */
[----:B------:R-:W-:Y:S02]  /*73a0*/  SEL R219, R219, RZ, P2 ;  /* 0x000000ffdbdb7207 */ /* 0x000fe40001000000 */
[----:B------:R-:W-:Y:S02]  /*73b0*/  ISETP.NE.U32.AND P4, PT, R218, RZ, PT ;  /* 0x000000ffda00720c */ /* 0x000fe40003f85070 */
[----:B------:R-:W-:Y:S11]  /*73c0*/  LDGSTS.E [R204+0x38050], desc[UR36][R158.64], P6 ;  /* 0x380500009ecc7fae */ /* 0x000ff6000b1a1024 */
[----:B------:R-:W-:Y:S01]  /*73d0*/  LDGSTS.E [R204+0x38058], desc[UR36][R156.64], P4 ;  /* 0x380580009ccc7fae */ /* 0x000fe2000a1a1024 */
[----:B-1----:R-:W-:-:S04]  /*73e0*/  SHF.R.U32.HI R205, RZ, 0x7, R205 ;  /* 0x00000007ffcd7819 */ /* 0x002fc800000116cd */
[----:B------:R-:W-:-:S04]  /*73f0*/  SGXT.U32 R205, R205, 0x1 ;  /* 0x00000001cdcd781a */ /* 0x000fc80000000000 */
[----:B------:R-:W-:-:S04]  /*7400*/  LOP3.LUT R205, R205, 0x1a, RZ, 0xfc, !PT ;  /* 0x0000001acdcd7812 */ /* 0x000fc800078efcff */
[----:B------:R-:W-:Y:S01]  /*7410*/  ISETP.GE.AND P1, PT, R205, R246, PT ;  /* 0x000000f6cd00720c */ /* 0x000fe20003f26270 */
[----:B------:R-:W-:-:S03]  /*7420*/  IMAD.U32 R205, RZ, RZ, UR8 ;  /* 0x00000008ffcd7e24 */ /* 0x000fc6000f8e00ff */
[----:B------:R-:W-:Y:S01]  /*7430*/  SEL R218, RZ, 0x4, P1 ;  /* 0x00000004ffda7807 */ /* 0x000fe20000800000 */
[----:B------:R-:W-:Y:S01]  /*7440*/  IMAD.WIDE R192, R205, 0x4, R192 ;  /* 0x00000004cdc07825 */ /* 0x000fe200078e02c0 */
[----:B------:R-:W-:Y:S01]  /*7450*/  ISETP.NE.U32.AND P1, PT, R219, RZ, PT ;  /* 0x000000ffdb00720c */ /* 0x000fe20003f25070 */
[----:B------:R-:W1:Y:S01]  /*7460*/  S2R R205, SR_TID.X ;  /* 0x0000000000cd7919 */ /* 0x000e620000002100 */
[--C-:B--2---:R-:W-:Y:S02]  /*7470*/  SHF.R.U32.HI R219, RZ, 0x7, R3.reuse ;  /* 0x00000007ffdb7819 */ /* 0x104fe40000011603 */
[----:B------:R-:W-:Y:S02]  /*7480*/  SHF.R.U32.HI R3, RZ, 0x7, R3 ;  /* 0x00000007ff037819 */ /* 0x000fe40000011603 */
[----:B------:R-:W-:Y:S02]  /*7490*/  SGXT.U32 R219, R219, 0x1 ;  /* 0x00000001dbdb781a */ /* 0x000fe40000000000 */
[----:B------:R-:W-:-:S02]  /*74a0*/  SGXT.U32 R3, R3, 0x1 ;  /* 0x000000010303781a */ /* 0x000fc40000000000 */
[----:B------:R-:W-:Y:S02]  /*74b0*/  LOP3.LUT R219, R219, 0x1c, RZ, 0xfc, !PT ;  /* 0x0000001cdbdb7812 */ /* 0x000fe400078efcff */
[----:B------:R-:W-:Y:S01]  /*74c0*/  LOP3.LUT R3, R3, 0x1e, RZ, 0xfc, !PT ;  /* 0x0000001e03037812 */ /* 0x000fe200078efcff */
[----:B------:R-:W-:Y:S01]  /*74d0*/  LDGSTS.E [R204+0x38060], desc[UR36][R154.64], P1 ;  /* 0x380600009acc7fae */ /* 0x000fe200089a1024 */
        /* <DEDUP_REMOVED lines=8> */
[----:B-1----:R-:W-:Y:S01]  /*7560*/  SHF.R.U32.HI R205, RZ, 0x7, R205 ;  /* 0x00000007ffcd7819 */ /* 0x002fe200000116cd */
[----:B------:R-:W-:Y:S01]  /*7570*/  IMAD.WIDE R194, R218, 0x4, R194 ;  /* 0x00000004dac27825 */ /* 0x000fe200078e02c2 */
[----:B------:R-:W-:-:S05]  /*7580*/  SEL R219, R219, RZ, P2 ;  /* 0x000000ffdbdb7207 */ /* 0x000fca0001000000 */
[----:B------:R-:W-:Y:S01]  /*7590*/  LDGSTS.E [R204+0x38068], desc[UR36][R152.64], P5 ;  /* 0x3806800098cc7fae */ /* 0x000fe2000a9a1024 */
[----:B------:R-:W-:-:S03]  /*75a0*/  SGXT.U32 R205, R205, 0x1 ;  /* 0x00000001cdcd781a */ /* 0x000fc60000000000 */
[----:B------:R-:W5:Y:S01]  /*75b0*/  LDL.LU R26, [R1+0xec] ;  /* 0x0000ec00011a7983 */ /* 0x000f620000300800 */
[----:B------:R-:W-:Y:S02]  /*75c0*/  LOP3.LUT R205, R205, 0x22, RZ, 0xfc, !PT ;  /* 0x00000022cdcd7812 */ /* 0x000fe400078efcff */
[----:B------:R-:W-:Y:S02]  /*75d0*/  SEL R218, RZ, 0x4, P6 ;  /* 0x00000004ffda7807 */ /* 0x000fe40003000000 */
[----:B------:R-:W-:Y:S02]  /*75e0*/  ISETP.GE.AND P6, PT, R205, R246, PT ;  /* 0x000000f6cd00720c */ /* 0x000fe40003fc6270 */
[----:B------:R-:W1:Y:S01]  /*75f0*/  S2R R205, SR_TID.X ;  /* 0x0000000000cd7919 */ /* 0x000e620000002100 */
[----:B------:R-:W-:Y:S02]  /*7600*/  ISETP.NE.U32.AND P4, PT, R219, RZ, PT ;  /* 0x000000ffdb00720c */ /* 0x000fe40003f85070 */
[----:B------:R-:W-:-:S02]  /*7610*/  SEL R219, R3, RZ, P2 ;  /* 0x000000ff03db7207 */ /* 0x000fc40001000000 */
[----:B------:R-:W-:Y:S02]  /*7620*/  SEL R218, R218, RZ, P2 ;  /* 0x000000ffdada7207 */ /* 0x000fe40001000000 */
        /* <DEDUP_REMOVED lines=57> */
[----:B------:R-:W-:Y:S02]  /*79c0*/  SGXT.U32 R205, R205, 0x1 ;  /* 0x00000001cdcd781a */ /* 0x000fe40000000000 */
[----:B------:R-:W-:Y:S01]  /*79d0*/  SEL R3, R3, RZ, P2 ;  /* 0x000000ff03037207 */ /* 0x000fe20001000000 */
[----:B------:R-:W5:Y:S01]  /*79e0*/  LDL.LU R0, [R1+0xe8] ;  /* 0x0000e80001007983 */ /* 0x000f620000300800 */
[----:B------:R-:W-:Y:S01]  /*79f0*/  LOP3.LUT R205, R205, 0x30, RZ, 0xfc, !PT ;  /* 0x00000030cdcd7812 */ /* 0x000fe200078efcff */
[----:B------:R-:W-:Y:S01]  /*7a00*/  USHF.R.U32.HI UR4, URZ, 0x2, UR9 ;  /* 0x00000002ff047899 */ /* 0x000fe20008011609 */
[----:B------:R-:W-:Y:S01]  /*7a10*/  SEL R218, RZ, 0x4, P6 ;  /* 0x00000004ffda7807 */ /* 0x000fe20003000000 */
[----:B------:R-:W-:Y:S01]  /*7a20*/  UIADD3 UR14, UPT, UPT, UR12, 0x100, URZ ;  /* 0x000001000c0e7890 */ /* 0x000fe2000fffe0ff */
[----:B------:R-:W-:Y:S01]  /*7a30*/  ISETP.GE.AND P6, PT, R205, R246, PT ;  /* 0x000000f6cd00720c */ /* 0x000fe20003fc6270 */
[----:B------:R-:W-:Y:S01]  /*7a40*/  USGXT.U32 UR4, UR4, 0x1 ;  /* 0x000000010404789a */ /* 0x000fe20008000000 */
[----:B------:R-:W1:Y:S01]  /*7a50*/  S2R R205, SR_TID.X ;  /* 0x0000000000cd7919 */ /* 0x000e620000002100 */
[----:B------:R-:W-:-:S02]  /*7a60*/  ISETP.NE.U32.AND P1, PT, R219, RZ, PT ;  /* 0x000000ffdb00720c */ /* 0x000fc40003f25070 */
[----:B------:R-:W-:Y:S01]  /*7a70*/  SEL R219, R218, RZ, P2 ;  /* 0x000000ffdadb7207 */ /* 0x000fe20001000000 */
[----:B------:R-:W-:Y:S01]  /*7a80*/  UIADD3 UR15, UPT, UPT, UR4, UR15, UR14 ;  /* 0x0000000f040f7290 */ /* 0x000fe2000fffe00e */
[----:B------:R-:W-:Y:S02]  /*7a90*/  SEL R218, RZ, 0x4, P6 ;  /* 0x00000004ffda7807 */ /* 0x000fe40003000000 */
[----:B------:R-:W-:Y:S01]  /*7aa0*/  ISETP.NE.U32.AND P4, PT, R3, RZ, PT ;  /* 0x000000ff0300720c */ /* 0x000fe20003f85070 */
[----:B------:R-:W-:Y:S01]  /*7ab0*/  IMAD.U32 R3, RZ, RZ, UR8 ;  /* 0x00000008ff037e24 */ /* 0x000fe2000f8e00ff */
[----:B------:R-:W-:Y:S02]  /*7ac0*/  SEL R218, R218, RZ, P2 ;  /* 0x000000ffdada7207 */ /* 0x000fe40001000000 */
[----:B------:R-:W-:Y:S01]  /*7ad0*/  ISETP.NE.U32.AND P5, PT, R219, RZ, PT ;  /* 0x000000ffdb00720c */ /* 0x000fe20003fa5070 */
[----:B------:R-:W-:Y:S02]  /*7ae0*/  IMAD.WIDE R208, R3, 0x4, R208 ;  /* 0x0000000403d07825 */ /* 0x000fe400078e02d0 */
[----:B------:R-:W-:Y:S01]  /*7af0*/  LDGSTS.E [R204+0x380a8], desc[UR36][R194.64], P1 ;  /* 0x380a8000c2cc7fae */ /* 0x000fe200089a1024 */
[----:B------:R-:W-:-:S02]  /*7b00*/  ISETP.NE.U32.AND P1, PT, R218, RZ, PT ;  /* 0x000000ffda00720c */ /* 0x000fc40003f25070 */
[----:B------:R-:W2:Y:S03]  /*7b10*/  S2R R218, SR_TID.X ;  /* 0x0000000000da7919 */ /* 0x000ea60000002100 */
[----:B------:R-:W-:Y:S04]  /*7b20*/  LDGSTS.E [R204+0x380b0], desc[UR36][R196.64], P4 ;  /* 0x380b0000c4cc7fae */ /* 0x000fe8000a1a1024 */
[----:B------:R-:W-:Y:S04]  /*7b30*/  LDGSTS.E [R204+0x380b8], desc[UR36][R198.64], P5 ;  /* 0x380b8000c6cc7fae */ /* 0x000fe8000a9a1024 */
        /* <DEDUP_REMOVED lines=8> */
[----:B--2---:R-:W-:Y:S01]  /*7bc0*/  SHF.R.U32.HI R218, RZ, 0x7, R218 ;  /* 0x00000007ffda7819 */ /* 0x004fe200000116da */
[----:B------:R-:W1:Y:S01]  /*7bd0*/  S2R R205, SR_TID.X ;  /* 0x0000000000cd7919 */ /* 0x000e620000002100 */
[----:B------:R-:W-:Y:S02]  /*7be0*/  SEL R219, R219, RZ, P2 ;  /* 0x000000ffdbdb7207 */ /* 0x000fe40001000000 */
[----:B------:R-:W-:Y:S02]  /*7bf0*/  SGXT.U32 R218, R218, 0x1 ;  /* 0x00000001dada781a */ /* 0x000fe40000000000 */
[----:B------:R-:W-:Y:S02]  /*7c00*/  ISETP.NE.U32.AND P4, PT, R219, RZ, PT ;  /* 0x000000ffdb00720c */ /* 0x000fe40003f85070 */
[----:B------:R-:W-:-:S04]  /*7c10*/  LOP3.LUT R218, R218, 0x34, RZ, 0xfc, !PT ;  /* 0x00000034dada7812 */ /* 0x000fc800078efcff */
[----:B------:R-:W-:-:S04]  /*7c20*/  ISETP.GE.AND P6, PT, R218, R246, PT ;  /* 0x000000f6da00720c */ /* 0x000fc80003fc6270 */
[----:B------:R-:W-:-:S03]  /*7c30*/  SEL R218, RZ, 0x4, P6 ;  /* 0x00000004ffda7807 */ /* 0x000fc60003000000 */
[----:B------:R-:W-:Y:S01]  /*7c40*/  LDGSTS.E [R204+0x380c8], desc[UR36][R202.64], P4 ;  /* 0x380c8000cacc7fae */ /* 0x000fe2000a1a1024 */
[----:B------:R-:W-:-:S04]  /*7c50*/  SEL R219, R218, RZ, P2 ;  /* 0x000000ffdadb7207 */ /* 0x000fc80001000000 */
[----:B------:R-:W-:Y:S02]  /*7c60*/  ISETP.NE.U32.AND P1, PT, R219, RZ, PT ;  /* 0x000000ffdb00720c */ /* 0x000fe40003f25070 */
[--C-:B-1----:R-:W-:Y:S02]  /*7c70*/  SHF.R.U32.HI R3, RZ, 0x7, R205.reuse ;  /* 0x00000007ff037819 */ /* 0x102fe400000116cd */
[----:B------:R-:W-:Y:S02]  /*7c80*/  SHF.R.U32.HI R205, RZ, 0x7, R205 ;  /* 0x00000007ffcd7819 */ /* 0x000fe400000116cd */
[----:B------:R-:W-:-:S07]  /*7c90*/  SGXT.U32 R3, R3, 0x1 ;  /* 0x000000010303781a */ /* 0x000fce0000000000 */
[----:B------:R-:W-:Y:S01]  /*7ca0*/  LDGSTS.E [R204+0x380d0], desc[UR36][R206.64], P1 ;  /* 0x380d0000cecc7fae */ /* 0x000fe200089a1024 */
[----:B------:R-:W-:Y:S02]  /*7cb0*/  SGXT.U32 R205, R205, 0x1 ;  /* 0x00000001cdcd781a */ /* 0x000fe40000000000 */
[----:B------:R-:W-:Y:S02]  /*7cc0*/  LOP3.LUT R3, R3, 0x36, RZ, 0xfc, !PT ;  /* 0x0000003603037812 */ /* 0x000fe400078efcff */
[----:B------:R-:W-:Y:S02]  /*7cd0*/  LOP3.LUT R205, R205, 0x38, RZ, 0xfc, !PT ;  /* 0x00000038cdcd7812 */ /* 0x000fe400078efcff */
[-C--:B------:R-:W-:Y:S02]  /*7ce0*/  ISETP.GE.AND P6, PT, R3, R246.reuse, PT ;  /* 0x000000f60300720c */ /* 0x080fe40003fc6270 */
[----:B------:R-:W-:Y:S02]  /*7cf0*/  ISETP.GE.AND P5, PT, R205, R246, PT ;  /* 0x000000f6cd00720c */ /* 0x000fe40003fa6270 */
[----:B------:R-:W1:Y:S01]  /*7d00*/  S2R R205, SR_TID.X ;  /* 0x0000000000cd7919 */ /* 0x000e620000002100 */
[----:B------:R-:W-:-:S04]  /*7d10*/  SEL R218, RZ, 0x4, P6 ;  /* 0x00000004ffda7807 */ /* 0x000fc80003000000 */
[----:B------:R-:W-:-:S04]  /*7d20*/  SEL R219, R218, RZ, P2 ;  /* 0x000000ffdadb7207 */ /* 0x000fc80001000000 */
[----:B------:R-:W-:Y:S02]  /*7d30*/  ISETP.NE.U32.AND P4, PT, R219, RZ, PT ;  /* 0x000000ffdb00720c */ /* 0x000fe40003f85070 */
[----:B------:R-:W2:Y:S11]  /*7d40*/  S2R R219, SR_TID.X ;  /* 0x0000000000db7919 */ /* 0x000eb60000002100 */
[----:B------:R3:W-:Y:S01]  /*7d50*/  LDGSTS.E [R204+0x380d8], desc[UR36][R208.64], P4 ;  /* 0x380d8000d0cc7fae */ /* 0x0007e2000a1a1024 */
[----:B-1----:R-:W-:-:S02]  /*7d60*/  LOP3.LUT R3, R205, 0x3f, RZ, 0xc0, !PT ;  /* 0x0000003fcd037812 */ /* 0x002fc400078ec0ff */
[----:B------:R-:W-:Y:S01]  /*7d70*/  SHF.R.U32.HI R205, RZ, 0x7, R205 ;  /* 0x00000007ffcd7819 */ /* 0x000fe200000116cd */
[----:B---3--:R-:W-:Y:S01]  /*7d80*/  IMAD.U32 R204, RZ, RZ, UR8 ;  /* 0x00000008ffcc7e24 */ /* 0x008fe2000f8e00ff */
[----:B------:R-:W-:Y:S02]  /*7d90*/  ISETP.GE.AND P6, PT, R3, R246, PT ;  /* 0x000000f60300720c */ /* 0x000fe40003fc6270 */
[----:B------:R-:W-:Y:S01]  /*7da0*/  SGXT.U32 R205, R205, 0x1 ;  /* 0x00000001cdcd781a */ /* 0x000fe20000000000 */
[----:B------:R-:W-:Y:S01]  /*7db0*/  IMAD.WIDE R214, R204, 0x4, R214 ;  /* 0x00000004ccd67825 */ /* 0x000fe200078e02d6 */
[----:B------:R-:W-:Y:S01]  /*7dc0*/  SEL R3, RZ, 0x4, P5 ;  /* 0x00000004ff037807 */ /* 0x000fe20002800000 */
[----:B------:R-:W1:Y:S01]  /*7dd0*/  S2R R204, SR_TID.X ;  /* 0x0000000000cc7919 */ /* 0x000e620000002100 */
[----:B------:R-:W-:Y:S02]  /*7de0*/  LOP3.LUT R205, R205, 0x3a, RZ, 0xfc, !PT ;  /* 0x0000003acdcd7812 */ /* 0x000fe400078efcff */
[----:B------:R-:W-:-:S02]  /*7df0*/  SEL R218, RZ, 0x4, P6 ;  /* 0x00000004ffda7807 */ /* 0x000fc40003000000 */
[----:B------:R-:W-:Y:S02]  /*7e00*/  ISETP.GE.AND P5, PT, R205, R246, PT ;  /* 0x000000f6cd00720c */ /* 0x000fe40003fa6270 */
[--C-:B--2---:R-:W-:Y:S02]  /*7e10*/  SHF.R.U32.HI R205, RZ, 0x7, R219.reuse ;  /* 0x00000007ffcd7819 */ /* 0x104fe400000116db */
[----:B------:R-:W-:Y:S02]  /*7e20*/  SHF.R.U32.HI R219, RZ, 0x7, R219 ;  /* 0x00000007ffdb7819 */ /* 0x000fe400000116db */
[----:B------:R-:W-:Y:S02]  /*7e30*/  SGXT.U32 R205, R205, 0x1 ;  /* 0x00000001cdcd781a */ /* 0x000fe40000000000 */
[----:B------:R-:W-:Y:S02]  /*7e40*/  SGXT.U32 R219, R219, 0x1 ;  /* 0x00000001dbdb781a */ /* 0x000fe40000000000 */
[----:B------:R-:W-:-:S02]  /*7e50*/  LOP3.LUT R205, R205, 0x3c, RZ, 0xfc, !PT ;  /* 0x0000003ccdcd7812 */ /* 0x000fc400078efcff */
[----:B------:R-:W-:Y:S02]  /*7e60*/  LOP3.LUT R219, R219, 0x3e, RZ, 0xfc, !PT ;  /* 0x0000003edbdb7812 */ /* 0x000fe400078efcff */
[-C--:B------:R-:W-:Y:S02]  /*7e70*/  ISETP.GE.AND P6, PT, R205, R246.reuse, PT ;  /* 0x000000f6cd00720c */ /* 0x080fe40003fc6270 */
[----:B------:R-:W-:Y:S02]  /*7e80*/  SEL R218, R218, RZ, P2 ;  /* 0x000000ffdada7207 */ /* 0x000fe40001000000 */
[----:B------:R-:W-:Y:S02]  /*7e90*/  SEL R205, RZ, 0x4, P5 ;  /* 0x00000004ffcd7807 */ /* 0x000fe40002800000 */
[----:B------:R-:W-:Y:S02]  /*7ea0*/  ISETP.GE.AND P5, PT, R219, R246, PT ;  /* 0x000000f6db00720c */ /* 0x000fe40003fa6270 */
[----:B------:R-:W-:-:S02]  /*7eb0*/  SEL R246, R3, RZ, P2 ;  /* 0x000000ff03f67207 */ /* 0x000fc40001000000 */
[----:B------:R-:W-:Y:S01]  /*7ec0*/  SEL R219, RZ, 0x4, P6 ;  /* 0x00000004ffdb7807 */ /* 0x000fe20003000000 */
[----:B------:R-:W2:Y:S01]  /*7ed0*/  S2R R3, SR_TID.X ;  /* 0x0000000000037919 */ /* 0x000ea20000002100 */
[----:B------:R-:W-:Y:S02]  /*7ee0*/  ISETP.NE.U32.AND P6, PT, R218, RZ, PT ;  /* 0x000000ffda00720c */ /* 0x000fe40003fc5070 */
[----:B------:R-:W-:Y:S02]  /*7ef0*/  SEL R218, RZ, 0x4, P5 ;  /* 0x00000004ffda7807 */ /* 0x000fe40002800000 */
[----:B------:R-:W-:Y:S02]  /*7f00*/  ISETP.NE.U32.AND P5, PT, R246, RZ, PT ;  /* 0x000000fff600720c */ /* 0x000fe40003fa5070 */
[----:B------:R-:W-:Y:S02]  /*7f10*/  SEL R246, R205, RZ, P2 ;  /* 0x000000ffcdf67207 */ /* 0x000fe40001000000 */
[----:B------:R-:W-:Y:S01]  /*7f20*/  SEL R219, R219, RZ, P2 ;  /* 0x000000ffdbdb7207 */ /* 0x000fe20001000000 */
[----:B------:R-:W3:Y:S01]  /*7f30*/  LDC R205, c[0x0][0x3a0] ;  /* 0x0000e800ffcd7b82 */ /* 0x000ee20000000800 */
[----:B------:R-:W-:-:S02]  /*7f40*/  SEL R218, R218, RZ, P2 ;  /* 0x000000ffdada7207 */ /* 0x000fc40001000000 */
[----:B------:R-:W-:Y:S01]  /*7f50*/  ISETP.NE.U32.AND P1, PT, R246, RZ, PT ;  /* 0x000000fff600720c */ /* 0x000fe20003f25070 */
[----:B------:R-:W-:Y:S01]  /*7f60*/  IMAD.U32 R246, RZ, RZ, UR8 ;  /* 0x00000008fff67e24 */ /* 0x000fe2000f8e00ff */
[----:B------:R-:W-:Y:S01]  /*7f70*/  ISETP.NE.U32.AND P2, PT, R219, RZ, PT ;  /* 0x000000ffdb00720c */ /* 0x000fe20003f45070 */
[----:B------:R-:W-:Y:S01]  /*7f80*/  IMAD.U32 R219, RZ, RZ, UR8 ;  /* 0x00000008ffdb7e24 */ /* 0x000fe2000f8e00ff */
[----:B------:R-:W-:Y:S01]  /*7f90*/  ISETP.NE.U32.AND P4, PT, R218, RZ, PT ;  /* 0x000000ffda00720c */ /* 0x000fe20003f85070 */
[----:B------:R-:W-:Y:S01]  /*7fa0*/  IMAD.WIDE R212, R246, 0x4, R212 ;  /* 0x00000004f6d47825 */ /* 0x000fe200078e02d4 */
[----:B-1----:R-:W-:-:S03]  /*7fb0*/  LOP3.LUT R204, R204, 0x7f, RZ, 0xc0, !PT ;  /* 0x0000007fcccc7812 */ /* 0x002fc600078ec0ff */
[----:B------:R-:W-:-:S04]  /*7fc0*/  IMAD.WIDE R210, R219, 0x4, R210 ;  /* 0x00000004dbd27825 */ /* 0x000fc800078e02d2 */
[----:B------:R-:W-:Y:S02]  /*7fd0*/  VIADD R219, R4, UR11 ;  /* 0x0000000b04db7c36 */ /* 0x000fe40008000000 */
[----:B------:R-:W-:-:S03]  /*7fe0*/  IMAD.WIDE R216, R246, 0x4, R216 ;  /* 0x00000004f6d87825 */ /* 0x000fc600078e02d8 */
[----:B------:R-:W-:Y:S01]  /*7ff0*/  LDGSTS.E [R219+0x380e0], desc[UR36][R210.64], P5 ;  /* 0x380e0000d2db7fae */ /* 0x000fe2000a9a1024 */
[----:B------:R-:W-:Y:S01]  /*8000*/  IMAD.U32 R218, RZ, RZ, UR32 ;  /* 0x00000020ffda7e24 */ /* 0x000fe2000f8e00ff */
[----:B--2---:R-:W-:Y:S02]  /*8010*/  SHF.R.U32.HI R3, RZ, 0x7, R3 ;  /* 0x00000007ff037819 */ /* 0x004fe40000011603 */
[----:B------:R-:W-:Y:S01]  /*8020*/  LDGSTS.E [R219+0x380e8], desc[UR36][R212.64], P1 ;  /* 0x380e8000d4db7fae */ /* 0x000fe200089a1024 */
[----:B------:R-:W-:Y:S01]  /*8030*/  IMAD.WIDE R220, R218, 0x4, R220 ;  /* 0x00000004dadc7825 */ /* 0x000fe200078e02dc */
[----:B------:R-:W-:Y:S02]  /*8040*/  SGXT.U32 R3, R3, 0x1 ;  /* 0x000000010303781a */ /* 0x000fe40000000000 */
[----:B------:R-:W-:Y:S04]  /*8050*/  LDGSTS.E [R219+0x380f0], desc[UR36][R214.64], P2 ;  /* 0x380f0000d6db7fae */ /* 0x000fe800091a1024 */
[----:B------:R1:W-:Y:S04]  /*8060*/  LDGSTS.E [R219+0x380f8], desc[UR36][R216.64], P4 ;  /* 0x380f8000d8db7fae */ /* 0x0003e8000a1a1024 */
[----:B------:R-:W0:Y:S04]  /*8070*/  LDGDEPBAR ;  /* 0x00000000000079af */ /* 0x000e280000000000 */
[----:B------:R2:W-:Y:S04]  /*8080*/  LDGSTS.E [R14+0x10000], desc[UR36][R150.64], P6 ;  /* 0x10000000960e7fae */ /* 0x0005e8000b1a1024 */
        /* <DEDUP_REMOVED lines=63> */
[----:B------:R-:W0:Y:S01]  /*8480*/  LDGDEPBAR ;  /* 0x00000000000079af */ /* 0x000e220000000000 */
[----:B------:R-:W-:-:S04]  /*8490*/  DEPBAR.LE SB0, 0x2 ;  /* 0x000080800000791a */ /* 0x000fc80000000000 */
[----:B------:R-:W-:Y:S06]  /*84a0*/  BAR.SYNC.DEFER_BLOCKING 0x0 ;  /* 0x0000000000007b1d */ /* 0x000fec0000010000 */
[----:B-1----:R-:W1:Y:S04]  /*84b0*/  LDS R219, [R4+UR11+0x30010] ;  /* 0x0300100b04db7984 */ /* 0x002e680008000800 */
[----:B------:R-:W4:Y:S04]  /*84c0*/  LDS R218, [R4+UR11+0x30018] ;  /* 0x0300180b04da7984 */ /* 0x000f280008000800 */
[----:B------:R-:W2:Y:S04]  /*84d0*/  LDS R246, [R4+UR11+0x30020] ;  /* 0x0300200b04f67984 */ /* 0x000ea80008000800 */
[----:B-1----:R-:W-:Y:S04]  /*84e0*/  STL [R1+0xd8], R219 ;  /* 0x0000d8db01007387 */ /* 0x002fe80000100800 */
[----:B------:R-:W1:Y:S04]  /*84f0*/  LDS R219, [R4+UR11+0x30028] ;  /* 0x0300280b04db7984 */ /* 0x000e680008000800 */
[----:B----4-:R-:W-:Y:S04]  /*8500*/  STL [R1+0xd4], R218 ;  /* 0x0000d4da01007387 */ /* 0x010fe80000100800 */
[----:B------:R-:W4:Y:S04]  /*8510*/  LDS R218, [R4+UR11+0x30030] ;  /* 0x0300300b04da7984 */ /* 0x000f280008000800 */
[----:B--2---:R-:W-:Y:S04]  /*8520*/  STL [R1+0xd0], R246 ;  /* 0x0000d0f601007387 */ /* 0x004fe80000100800 */
        /* <DEDUP_REMOVED lines=45> */
[----:B----4-:R3:W-:Y:S04]  /*8800*/  STL [R1+0x74], R218 ;  /* 0x000074da01007387 */ /* 0x0107e80000100800 */
[----:B--2---:R2:W-:Y:S01]  /*8810*/  STL [R1+0x70], R246 ;  /* 0x000070f601007387 */ /* 0x0045e20000100800 */
[----:B---3--:R-:W-:-:S03]  /*8820*/  VIADD R218, R205, 0x3f ;  /* 0x0000003fcdda7836 */ /* 0x008fc60000000000 */
[----:B------:R2:W3:Y:S02]  /*8830*/  LDS R246, [R4+UR11+0x300f0] ;  /* 0x0300f00b04f67984 */ /* 0x0004e40008000800 */
[----:B------:R-:W-:Y:S02]  /*8840*/  ISETP.GE.AND P6, PT, R218, 0x40, PT ;  /* 0x00000040da00780c */ /* 0x000fe40003fc6270 */
[----:B-1----:R2:W-:Y:S04]  /*8850*/  STL [R1+0x6c], R219 ;  /* 0x00006cdb01007387 */ /* 0x0025e80000100800 */
[----:B------:R2:W1:Y:S01]  /*8860*/  LDS R219, [R4+UR11+0x300f8] ;  /* 0x0300f80b04db7984 */ /* 0x0004620008000800 */
[----:B------:R-:W-:Y:S06]  /*8870*/  @!P0 BRA `(.L_x_6) ;  /* 0x0000000000108947 */ /* 0x000fec0003800000 */
[----:B------:R-:W4:Y:S02]  /*8880*/  LDS R218, [R4+UR11+0x30000] ;  /* 0x0300000b04da7984 */ /* 0x000f240008000800 */
[----:B----4-:R4:W-:Y:S02]  /*8890*/  STTM tmem[UR15], R218 ;  /* 0x000000da000079ed */ /* 0x0109e4000804000f */
[----:B----4-:R-:W4:Y:S02]  /*88a0*/  LDS R218, [R4+UR11+0x30008] ;  /* 0x0300080b04da7984 */ /* 0x010f240008000800 */
[----:B----4-:R4:W-:Y:S02]  /*88b0*/  STTM tmem[UR15+0x2], R218 ;  /* 0x000002da000079ed */ /* 0x0109e4000804000f */
.L_x_6:
[----:B------:R-:W-:Y:S01]  /*88c0*/  UMOV UR4, URZ ;  /* 0x000000ff00047c82 */ /* 0x000fe20008000000 */
[----:B------:R-:W-:Y:S05]  /*88d0*/  @!P0 BRA `(.L_x_7) ;  /* 0x0000000000148947 */ /* 0x000fea0003800000 */
[----:B----4-:R-:W4:Y:S02]  /*88e0*/  LDL.LU R218, [R1+0xd8] ;  /* 0x0000d80001da7983 */ /* 0x010f240000300800 */
[----:B----4-:R4:W-:Y:S01]  /*88f0*/  STTM tmem[UR15+0x4], R218 ;  /* 0x000004da000079ed */ /* 0x0109e2000804000f */
[----:B------:R-:W-:Y:S05]  /*8900*/  @!P0 BRA `(.L_x_8) ;  /* 0x0000000000148947 */ /* 0x000fea0003800000 */
[----:B----4-:R-:W4:Y:S02]  /*8910*/  LDL.LU R218, [R1+0xd4] ;  /* 0x0000d40001da7983 */ /* 0x010f240000300800 */
[----:B----4-:R4:W-:Y:S02]  /*8920*/  STTM tmem[UR15+0x6], R218 ;  /* 0x000006da000079ed */ /* 0x0109e4000804000f */
.L_x_7:
[----:B------:R-:W-:Y:S05]  /*8930*/  @!P0 BRA `(.L_x_9) ;  /* 0x0000000000148947 */ /* 0x000fea0003800000 */
[----:B----4-:R-:W4:Y:S02]  /*8940*/  LDL.LU R218, [R1+0xd0] ;  /* 0x0000d00001da7983 */ /* 0x010f240000300800 */
[----:B----4-:R4:W-:Y:S02]  /*8950*/  STTM tmem[UR15+0x8], R218 ;  /* 0x000008da000079ed */ /* 0x0109e4000804000f */
.L_x_8:
[----:B------:R-:W-:Y:S05]  /*8960*/  @!P0 BRA `(.L_x_10) ;  /* 0x0000000000148947 */ /* 0x000fea0003800000 */
[----:B----4-:R-:W4:Y:S02]  /*8970*/  LDL.LU R218, [R1+0xcc] ;  /* 0x0000cc0001da7983 */ /* 0x010f240000300800 */
[----:B----4-:R4:W-:Y:S02]  /*8980*/  STTM tmem[UR15+0xa], R218 ;  /* 0x00000ada000079ed */ /* 0x0109e4000804000f */
.L_x_9:
[----:B------:R-:W-:Y:S05]  /*8990*/  @!P0 BRA `(.L_x_11) ;  /* 0x0000000000148947 */ /* 0x000fea0003800000 */
[----:B----4-:R-:W4:Y:S02]  /*89a0*/  LDL.LU R218, [R1+0xc8] ;  /* 0x0000c80001da7983 */ /* 0x010f240000300800 */
[----:B----4-:R4:W-:Y:S02]  /*89b0*/  STTM tmem[UR15+0xc], R218 ;  /* 0x00000cda000079ed */ /* 0x0109e4000804000f */
.L_x_10:
[----:B------:R-:W-:Y:S05]  /*89c0*/  @!P0 BRA `(.L_x_12) ;  /* 0x0000000000148947 */ /* 0x000fea0003800000 */
[----:B----4-:R-:W4:Y:S02]  /*89d0*/  LDL.LU R218, [R1+0xc4] ;  /* 0x0000c40001da7983 */ /* 0x010f240000300800 */
[----:B----4-:R4:W-:Y:S02]  /*89e0*/  STTM tmem[UR15+0xe], R218 ;  /* 0x00000eda000079ed */ /* 0x0109e4000804000f */
.L_x_11:
[----:B------:R-:W-:Y:S05]  /*89f0*/  @!P0 BRA `(.L_x_13) ;  /* 0x0000000000148947 */ /* 0x000fea0003800000 */
[----:B----4-:R-:W4:Y:S02]  /*8a00*/  LDL.LU R218, [R1+0xc0] ;  /* 0x0000c00001da7983 */ /* 0x010f240000300800 */
[----:B----4-:R4:W-:Y:S02]  /*8a10*/  STTM tmem[UR15+0x10], R218 ;  /* 0x000010da000079ed */ /* 0x0109e4000804000f */
.L_x_12:
[----:B------:R-:W-:Y:S05]  /*8a20*/  @!P0 BRA `(.L_x_14) ;  /* 0x0000000000148947 */ /* 0x000fea0003800000 */
[----:B----4-:R-:W4:Y:S02]  /*8a30*/  LDL.LU R218, [R1+0xbc] ;  /* 0x0000bc0001da7983 */ /* 0x010f240000300800 */
[----:B----4-:R4:W-:Y:S02]  /*8a40*/  STTM tmem[UR15+0x12], R218 ;  /* 0x000012da000079ed */ /* 0x0109e4000804000f */
.L_x_13:
[----:B------:R-:W-:Y:S05]  /*8a50*/  @!P0 BRA `(.L_x_15) ;  /* 0x0000000000148947 */ /* 0x000fea0003800000 */
[----:B----4-:R-:W4:Y:S02]  /*8a60*/  LDL.LU R218, [R1+0xb8] ;  /* 0x0000b80001da7983 */ /* 0x010f240000300800 */
[----:B----4-:R4:W-:Y:S02]  /*8a70*/  STTM tmem[UR15+0x14], R218 ;  /* 0x000014da000079ed */ /* 0x0109e4000804000f */
.L_x_14:
[----:B------:R-:W-:Y:S05]  /*8a80*/  @!P0 BRA `(.L_x_16) ;  /* 0x0000000000148947 */ /* 0x000fea0003800000 */
[----:B----4-:R-:W4:Y:S02]  /*8a90*/  LDL.LU R218, [R1+0xb4] ;  /* 0x0000b40001da7983 */ /* 0x010f240000300800 */
[----:B----4-:R4:W-:Y:S02]  /*8aa0*/  STTM tmem[UR15+0x16], R218 ;  /* 0x000016da000079ed */ /* 0x0109e4000804000f */
.L_x_15:
[----:B------:R-:W-:Y:S05]  /*8ab0*/  @!P0 BRA `(.L_x_17) ;  /* 0x0000000000148947 */ /* 0x000fea0003800000 */
[----:B----4-:R-:W4:Y:S02]  /*8ac0*/  LDL.LU R218, [R1+0xb0] ;  /* 0x0000b00001da7983 */ /* 0x010f240000300800 */
[----:B----4-:R4:W-:Y:S02]  /*8ad0*/  STTM tmem[UR15+0x18], R218 ;  /* 0x000018da000079ed */ /* 0x0109e4000804000f */
.L_x_16:
[----:B------:R-:W-:Y:S05]  /*8ae0*/  @!P0 BRA `(.L_x_18) ;  /* 0x0000000000148947 */ /* 0x000fea0003800000 */
[----:B----4-:R-:W4:Y:S02]  /*8af0*/  LDL.LU R218, [R1+0xac] ;  /* 0x0000ac0001da7983 */ /* 0x010f240000300800 */
[----:B----4-:R4:W-:Y:S02]  /*8b00*/  STTM tmem[UR15+0x1a], R218 ;  /* 0x00001ada000079ed */ /* 0x0109e4000804000f */
.L_x_17:
[----:B------:R-:W-:Y:S05]  /*8b10*/  @!P0 BRA `(.L_x_19) ;  /* 0x0000000000148947 */ /* 0x000fea0003800000 */
[----:B----4-:R-:W4:Y:S02]  /*8b20*/  LDL.LU R218, [R1+0xa8] ;  /* 0x0000a80001da7983 */ /* 0x010f240000300800 */
[----:B----4-:R4:W-:Y:S02]  /*8b30*/  STTM tmem[UR15+0x1c], R218 ;  /* 0x00001cda000079ed */ /* 0x0109e4000804000f */
.L_x_18:
[----:B------:R-:W-:Y:S05]  /*8b40*/  @!P0 BRA `(.L_x_20) ;  /* 0x0000000000148947 */ /* 0x000fea0003800000 */
[----:B----4-:R-:W4:Y:S02]  /*8b50*/  LDL.LU R218, [R1+0xa4] ;  /* 0x0000a40001da7983 */ /* 0x010f240000300800 */
[----:B----4-:R4:W-:Y:S02]  /*8b60*/  STTM tmem[UR15+0x1e], R218 ;  /* 0x00001eda000079ed */ /* 0x0109e4000804000f */
.L_x_19:
[----:B------:R-:W-:Y:S05]  /*8b70*/  @!P0 BRA `(.L_x_21) ;  /* 0x0000000000148947 */ /* 0x000fea0003800000 */
[----:B----4-:R-:W4:Y:S02]  /*8b80*/  LDL.LU R218, [R1+0xa0] ;  /* 0x0000a00001da7983 */ /* 0x010f240000300800 */
[----:B----4-:R4:W-:Y:S02]  /*8b90*/  STTM tmem[UR15+0x20], R218 ;  /* 0x000020da000079ed */ /* 0x0109e4000804000f */
.L_x_20:
[----:B------:R-:W-:Y:S05]  /*8ba0*/  @!P0 BRA `(.L_x_22) ;  /* 0x0000000000148947 */ /* 0x000fea0003800000 */
[----:B----4-:R-:W4:Y:S02]  /*8bb0*/  LDL.LU R218, [R1+0x9c] ;  /* 0x00009c0001da7983 */ /* 0x010f240000300800 */
[----:B----4-:R4:W-:Y:S02]  /*8bc0*/  STTM tmem[UR15+0x22], R218 ;  /* 0x000022da000079ed */ /* 0x0109e4000804000f */
.L_x_21:
[----:B------:R-:W-:Y:S05]  /*8bd0*/  @!P0 BRA `(.L_x_23) ;  /* 0x0000000000148947 */ /* 0x000fea0003800000 */
[----:B----4-:R-:W4:Y:S02]  /*8be0*/  LDL.LU R218, [R1+0x98] ;  /* 0x0000980001da7983 */ /* 0x010f240000300800 */
[----:B----4-:R4:W-:Y:S02]  /*8bf0*/  STTM tmem[UR15+0x24], R218 ;  /* 0x000024da000079ed */ /* 0x0109e4000804000f */
.L_x_22:
[----:B------:R-:W-:Y:S05]  /*8c00*/  @!P0 BRA `(.L_x_24) ;  /* 0x0000000000148947 */ /* 0x000fea0003800000 */
[----:B----4-:R-:W4:Y:S02]  /*8c10*/  LDL.LU R218, [R1+0x94] ;  /* 0x0000940001da7983 */ /* 0x010f240000300800 */
[----:B----4-:R4:W-:Y:S02]  /*8c20*/  STTM tmem[UR15+0x26], R218 ;  /* 0x000026da000079ed */ /* 0x0109e4000804000f */
.L_x_23:
[----:B------:R-:W-:Y:S05]  /*8c30*/  @!P0 BRA `(.L_x_25) ;  /* 0x0000000000148947 */ /* 0x000fea0003800000 */
[----:B----4-:R-:W4:Y:S02]  /*8c40*/  LDL.LU R218, [R1+0x90] ;  /* 0x0000900001da7983 */ /* 0x010f240000300800 */
[----:B----4-:R4:W-:Y:S02]  /*8c50*/  STTM tmem[UR15+0x28], R218 ;  /* 0x000028da000079ed */ /* 0x0109e4000804000f */
.L_x_24:
[----:B------:R-:W-:Y:S05]  /*8c60*/  @!P0 BRA `(.L_x_26) ;  /* 0x0000000000148947 */ /* 0x000fea0003800000 */
[----:B----4-:R-:W4:Y:S02]  /*8c70*/  LDL.LU R218, [R1+0x8c] ;  /* 0x00008c0001da7983 */ /* 0x010f240000300800 */
[----:B----4-:R4:W-:Y:S02]  /*8c80*/  STTM tmem[UR15+0x2a], R218 ;  /* 0x00002ada000079ed */ /* 0x0109e4000804000f */
.L_x_25:
[----:B------:R-:W-:Y:S05]  /*8c90*/  @!P0 BRA `(.L_x_27) ;  /* 0x0000000000148947 */ /* 0x000fea0003800000 */
[----:B----4-:R-:W4:Y:S02]  /*8ca0*/  LDL.LU R218, [R1+0x88] ;  /* 0x0000880001da7983 */ /* 0x010f240000300800 */
[----:B----4-:R4:W-:Y:S02]  /*8cb0*/  STTM tmem[UR15+0x2c], R218 ;  /* 0x00002cda000079ed */ /* 0x0109e4000804000f */
.L_x_26:
[----:B------:R-:W-:Y:S05]  /*8cc0*/  @!P0 BRA `(.L_x_28) ;  /* 0x0000000000148947 */ /* 0x000fea0003800000 */
[----:B----4-:R-:W4:Y:S02]  /*8cd0*/  LDL.LU R218, [R1+0x84] ;  /* 0x0000840001da7983 */ /* 0x010f240000300800 */
[----:B----4-:R4:W-:Y:S02]  /*8ce0*/  STTM tmem[UR15+0x2e], R218 ;  /* 0x00002eda000079ed */ /* 0x0109e4000804000f */
.L_x_27:
[----:B------:R-:W-:Y:S05]  /*8cf0*/  @!P0 BRA `(.L_x_29) ;  /* 0x0000000000148947 */ /* 0x000fea0003800000 */
[----:B----4-:R-:W4:Y:S02]  /*8d00*/  LDL.LU R218, [R1+0x80] ;  /* 0x0000800001da7983 */ /* 0x010f240000300800 */
[----:B----4-:R4:W-:Y:S02]  /*8d10*/  STTM tmem[UR15+0x30], R218 ;  /* 0x000030da000079ed */ /* 0x0109e4000804000f */
.L_x_28:
[----:B------:R-:W-:Y:S05]  /*8d20*/  @!P0 BRA `(.L_x_30) ;  /* 0x0000000000148947 */ /* 0x000fea0003800000 */
[----:B----4-:R-:W4:Y:S02]  /*8d30*/  LDL.LU R218, [R1+0x7c] ;  /* 0x00007c0001da7983 */ /* 0x010f240000300800 */
[----:B----4-:R4:W-:Y:S02]  /*8d40*/  STTM tmem[UR15+0x32], R218 ;  /* 0x000032da000079ed */ /* 0x0109e4000804000f */
.L_x_29:
[----:B------:R-:W-:Y:S05]  /*8d50*/  @!P0 BRA `(.L_x_31) ;  /* 0x0000000000148947 */ /* 0x000fea0003800000 */
[----:B----4-:R-:W4:Y:S02]  /*8d60*/  LDL.LU R218, [R1+0x78] ;  /* 0x0000780001da7983 */ /* 0x010f240000300800 */
[----:B----4-:R4:W-:Y:S02]  /*8d70*/  STTM tmem[UR15+0x34], R218 ;  /* 0x000034da000079ed */ /* 0x0109e4000804000f */
.L_x_30:
[----:B------:R-:W-:Y:S05]  /*8d80*/  @!P0 BRA `(.L_x_32) ;  /* 0x0000000000148947 */ /* 0x000fea0003800000 */
[----:B----4-:R-:W4:Y:S02]  /*8d90*/  LDL.LU R218, [R1+0x74] ;  /* 0x0000740001da7983 */ /* 0x010f240000300800 */
[----:B----4-:R4:W-:Y:S02]  /*8da0*/  STTM tmem[UR15+0x36], R218 ;  /* 0x000036da000079ed */ /* 0x0109e4000804000f */
.L_x_31:
[----:B------:R-:W-:Y:S05]  /*8db0*/  @!P0 BRA `(.L_x_33) ;  /* 0x0000000000148947 */ /* 0x000fea0003800000 */
[----:B----4-:R-:W4:Y:S02]  /*8dc0*/  LDL.LU R218, [R1+0x70] ;  /* 0x0000700001da7983 */ /* 0x010f240000300800 */
[----:B----4-:R4:W-:Y:S02]  /*8dd0*/  STTM tmem[UR15+0x38], R218 ;  /* 0x000038da000079ed */ /* 0x0109e4000804000f */
.L_x_32:
[----:B------:R-:W-:Y:S05]  /*8de0*/  @!P0 BRA `(.L_x_34) ;  /* 0x0000000000108947 */ /* 0x000fea0003800000 */
[----:B----4-:R-:W4:Y:S02]  /*8df0*/  LDL.LU R218, [R1+0x6c] ;  /* 0x00006c0001da7983 */ /* 0x010f240000300800 */
[----:B----4-:R4:W-:Y:S02]  /*8e00*/  STTM tmem[UR15+0x3a], R218 ;  /* 0x00003ada000079ed */ /* 0x0109e4000804000f */
.L_x_33:
[----:B------:R-:W-:Y:S05]  /*8e10*/  @!P0 BRA `(.L_x_35) ;  /* 0x00000000000c8947 */ /* 0x000fea0003800000 */
[----:B---3--:R3:W-:Y:S02]  /*8e20*/  STTM tmem[UR15+0x3c], R246 ;  /* 0x00003cf6000079ed */ /* 0x0087e4000804000f */
.L_x_34:
[----:B------:R-:W-:Y:S05]  /*8e30*/  @!P0 BRA `(.L_x_35) ;  /* 0x0000000000048947 */ /* 0x000fea0003800000 */
[----:B-1----:R1:W-:Y:S02]  /*8e40*/  STTM tmem[UR15+0x3e], R219 ;  /* 0x00003edb000079ed */ /* 0x0023e4000804000f */
.L_x_35:
[----:B--23--:R-:W-:Y:S01]  /*8e50*/  VIADD R246, R205, 0x3f ;  /* 0x0000003fcdf67836 */ /* 0x00cfe20000000000 */
[----:B------:R-:W-:Y:S01]  /*8e60*/  ISETP.NE.U32.AND P0, PT, RZ, UR9, PT ;  /* 0x00000009ff007c0c */ /* 0x000fe2000bf05070 */
[----:B------:R-:W-:Y:S01]  /*8e70*/  USHF.R.S32.HI UR17, URZ, 0x1f, UR8 ;  /* 0x0000001fff117899 */ /* 0x000fe20008011408 */
[----:B------:R-:W2:Y:S01]  /*8e80*/  FENCE.VIEW.ASYNC.T ;  /* 0x00000000000073c6 */ /* 0x000ea20000000200 */
[----:B------:R-:W-:Y:S01]  /*8e90*/  USHF.L.U32 UR31, UR8, 0x2, URZ ;  /* 0x00000002081f7899 */ /* 0x000fe200080006ff */
[----:B--2---:R-:W-:Y:S01]  /*8ea0*/  BAR.SYNC.DEFER_BLOCKING 0x0 ;  /* 0x0000000000007b1d */ /* 0x004fe20000010000 */
[----:B------:R-:W-:Y:S01]  /*8eb0*/  ISETP.LT.OR P1, PT, R246, 0x40, P0 ;  /* 0x00000040f600780c */ /* 0x000fe20000721670 */
[----:B------:R-:W-:-:S03]  /*8ec0*/  USHF.L.U64.HI UR38, UR8, 0x2, UR17 ;  /* 0x0000000208267899 */ /* 0x000fc60008010211 */
[----:B------:R-:W-:-:S04]  /*8ed0*/  IADD3 R178, P2, PT, R178, UR31, RZ ;  /* 0x0000001fb2b27c10 */ /* 0x000fc8000ff5e0ff */
[----:B------:R-:W-:-:S05]  /*8ee0*/  IADD3.X R179, PT, PT, R179, UR38, RZ, P2, !PT ;  /* 0x00000026b3b37c10 */ /* 0x000fca00097fe4ff */
[----:B------:R-:W-:Y:S05]  /*8ef0*/  @P1 BRA `(.L_x_36) ;  /* 0x0000000000c01947 */ /* 0x000fea0003800000 */
[----:B------:R-:W-:Y:S01]  /*8f00*/  USHF.R.U32.HI UR18, URZ, 0x4, UR11 ;  /* 0x00000004ff127899 */ /* 0x000fe2000801160b */
[----:B------:R-:W-:Y:S01]  /*8f10*/  UMOV UR5, URZ ;  /* 0x000000ff00057c82 */ /* 0x000fe20008000000 */
[----:B------:R-:W-:Y:S02]  /*8f20*/  UMOV UR6, UR16 ;  /* 0x0000001000067c82 */ /* 0x000fe40008000000 */
[----:B------:R-:W-:Y:S01]  /*8f30*/  USGXT.U32 UR18, UR18, 0xe ;  /* 0x0000000e1212789a */ /* 0x000fe20008000000 */
[----:B------:R-:W-:Y:S01]  /*8f40*/  UMOV UR7, URZ ;  /* 0x000000ff00077c82 */ /* 0x000fe20008000000 */
[----:B------:R-:W-:Y:S02]  /*8f50*/  UIADD3 UR9, UPT, UPT, UR12, 0x108, URZ ;  /* 0x000001080c097890 */ /* 0x000fe4000fffe0ff */
[----:B------:R-:W-:Y:S01]  /*8f60*/  UIADD3 UR42, UP1, UPT, UR18, 0x2, URZ ;  /* 0x00000002122a7890 */ /* 0x000fe2000ff3e0ff */
[----:B------:R-:W-:Y:S01]  /*8f70*/  UMOV UR59, UR6 ;  /* 0x00000006003b7c82 */ /* 0x000fe20008000000 */
[----:B------:R-:W-:-:S02]  /*8f80*/  UIADD3 UR21, UPT, UPT, UR12, 0x110, URZ ;  /* 0x000001100c157890 */ /* 0x000fc4000fffe0ff */
[----:B------:R-:W-:Y:S02]  /*8f90*/  UIADD3.X UR43, UPT, UPT, UR5, 0x40004040, URZ, UP1, !UPT ;  /* 0x40004040052b7890 */ /* 0x000fe40008ffe4ff */
[----:B------:R-:W-:Y:S02]  /*8fa0*/  UIADD3 UR30, UPT, UPT, UR12, 0x118, URZ ;  /* 0x000001180c1e7890 */ /* 0x000fe4000fffe0ff */
[----:B------:R-:W-:Y:S02]  /*8fb0*/  UIADD3.64 UR6, UPT, UPT, UR42, 0x2, URZ ;  /* 0x000000022a067897 */ /* 0x000fe4000fffe0ff */
[----:B------:R-:W-:Y:S02]  /*8fc0*/  UIADD3.64 UR48, UPT, UPT, UR42, 0x4, URZ ;  /* 0x000000042a307897 */ /* 0x000fe4000fffe0ff */
[----:B------:R-:W-:Y:S02]  /*8fd0*/  UIADD3 UR33, UPT, UPT, UR12, 0x120, URZ ;  /* 0x000001200c217890 */ /* 0x000fe4000fffe0ff */
[----:B------:R-:W-:-:S02]  /*8fe0*/  UIADD3.64 UR50, UPT, UPT, UR42, 0x7fe, URZ ;  /* 0x000007fe2a327897 */ /* 0x000fc4000fffe0ff */
[----:B------:R-:W-:Y:S02]  /*8ff0*/  UIADD3 UR39, UPT, UPT, UR12, 0x128, URZ ;  /* 0x000001280c277890 */ /* 0x000fe4000fffe0ff */
[----:B------:R-:W-:Y:S02]  /*9000*/  UIADD3.64 UR52, UPT, UPT, UR42, 0x800, URZ ;  /* 0x000008002a347897 */ /* 0x000fe4000fffe0ff */
[----:B------:R-:W-:Y:S02]  /*9010*/  UIADD3 UR58, UPT, UPT, UR12, 0x130, URZ ;  /* 0x000001300c3a7890 */ /* 0x000fe4000fffe0ff */
[----:B------:R-:W-:Y:S01]  /*9020*/  UIADD3.64 UR54, UPT, UPT, UR42, 0x802, URZ ;  /* 0x000008022a367897 */ /* 0x000fe2000fffe0ff */
[----:B------:R-:W-:Y:S01]  /*9030*/  UMOV UR26, 0x0 ;  /* 0x00000000001a7882 */ /* 0x000fe20000000000 */
[----:B------:R-:W-:Y:S01]  /*9040*/  UMOV UR27, 0x8400910 ;  /* 0x08400910001b7882 */ /* 0x000fe20000000000 */
[----:B------:R-:W-:Y:S02]  /*9050*/  UIADD3 UR5, UPT, UPT, UR12, 0x138, URZ ;  /* 0x000001380c057890 */ /* 0x000fe4000fffe0ff */
[----:B------:R-:W-:Y:S01]  /*9060*/  UIADD3.64 UR56, UPT, UPT, UR42, 0x804, URZ ;  /* 0x000008042a387897 */ /* 0x000fe2000fffe0ff */
[----:B------:R-:W-:Y:S01]  /*9070*/  UMOV UR19, 0x40004040 ;  /* 0x4000404000137882 */ /* 0x000fe20000000000 */
[----:B------:R-:W-:Y:S01]  /*9080*/  UMOV UR24, 0x0 ;  /* 0x0000000000187882 */ /* 0x000fe20000000000 */
[----:B------:R-:W-:Y:S01]  /*9090*/  UMOV UR25, 0x8400910 ;  /* 0x0840091000197882 */ /* 0x000fe20000000000 */
[----:B------:R-:W-:Y:S01]  /*90a0*/  UMOV UR22, 0x0 ;  /* 0x0000000000167882 */ /* 0x000fe20000000000 */
[----:B------:R-:W-:Y:S01]  /*90b0*/  UMOV UR23, 0x8400910 ;  /* 0x0840091000177882 */ /* 0x000fe20000000000 */
[----:B------:R2:W-:Y:S01]  /*90c0*/  UTCHMMA tmem[UR14], gdesc[UR18], tmem[UR12], tmem[UR26], idesc[UR27], !UPT ;  /* 0x00ff1a120e0079ea */ /* 0x0005e2000f80000c */
[----:B------:R-:W-:Y:S01]  /*90d0*/  UMOV UR28, 0x0 ;  /* 0x00000000001c7882 */ /* 0x000fe20000000000 */
[----:B------:R-:W-:Y:S01]  /*90e0*/  UMOV UR29, 0x8400910 ;  /* 0x08400910001d7882 */ /* 0x000fe20000000000 */
[----:B------:R2:W-:Y:S01]  /*90f0*/  UTCHMMA tmem[UR9], gdesc[UR42], tmem[UR12], tmem[UR24], idesc[UR25], UPT ;  /* 0x00ff182a090079ea */ /* 0x0005e2000b80000c */
        /* <DEDUP_REMOVED lines=12> */
[----:B------:R2:W-:Y:S01]  /*91c0*/  UTCHMMA tmem[UR58], gdesc[UR54], tmem[UR12], tmem[UR44], idesc[UR45], UPT ;  /* 0x00ff2c363a0079ea */ /* 0x0005e2000b80000c */
[----:B------:R2:W-:Y:S01]  /*91d0*/  UTCHMMA tmem[UR5], gdesc[UR56], tmem[UR12], tmem[UR46], idesc[UR47], UPT ;  /* 0x00ff2e38050079ea */ /* 0x0005e2000b80000c */
[----:B------:R2:W-:Y:S01]  /*91e0*/  UTCBAR [UR59], URZ ;  /* 0x000000ff3b0073e9 */ /* 0x0005e200080000ff */
[----:B------:R-:W-:Y:S01]  /*91f0*/  NOP ;  /* 0x0000000000007918 */ /* 0x000fe20000000000 */
.L_x_36:
[----:B----4-:R-:W-:Y:S01]  /*9200*/  VIADD R218, R205, 0xffffff80 ;  /* 0xffffff80cdda7836 */ /* 0x010fe20000000000 */
[----:B------:R-:W-:Y:S01]  /*9210*/  BAR.SYNC.DEFER_BLOCKING 0x0 ;  /* 0x0000000000007b1d */ /* 0x000fe20000010000 */
[----:B------:R-:W-:Y:S01]  /*9220*/  ISETP.GT.AND P1, PT, R246, 0xbf, PT ;  /* 0x000000bff600780c */ /* 0x000fe20003f24270 */
[----:B--2---:R-:W-:Y:S01]  /*9230*/  USHF.R.S32.HI UR9, URZ, 0x1f, UR32 ;  /* 0x0000001fff097899 */ /* 0x004fe20008011420 */
[----:B------:R-:W-:Y:S01]  /*9240*/  IADD3 R176, P4, PT, R176, UR31, RZ ;  /* 0x0000001fb0b07c10 */ /* 0x000fe2000ff9e0ff */
[----:B------:R-:W-:Y:S01]  /*9250*/  USHF.L.U32 UR39, UR32, 0x2, URZ ;  /* 0x0000000220277899 */ /* 0x000fe200080006ff */
[----:B------:R-:W-:Y:S01]  /*9260*/  ISETP.GE.AND P2, PT, R3, R218, PT ;  /* 0x000000da0300720c */ /* 0x000fe20003f46270 */
[----:B------:R-:W-:Y:S01]  /*9270*/  USHF.L.U64.HI UR60, UR32, 0x2, UR9 ;  /* 0x00000002203c7899 */ /* 0x000fe20008010209 */
[----:B------:R-:W-:Y:S02]  /*9280*/  IADD3.X R177, PT, PT, R177, UR38, RZ, P4, !PT ;  /* 0x00000026b1b17c10 */ /* 0x000fe4000a7fe4ff */
[----:B-1----:R-:W-:-:S02]  /*9290*/  SEL R219, RZ, 0x4, P2 ;  /* 0x00000004ffdb7807 */ /* 0x002fc40001000000 */
[----:B------:R-:W-:Y:S02]  /*92a0*/  IADD3 R174, P5, PT, R174, UR31, RZ ;  /* 0x0000001faeae7c10 */ /* 0x000fe4000ffbe0ff */
[----:B------:R-:W-:Y:S02]  /*92b0*/  SEL R219, R219, RZ, P1 ;  /* 0x000000ffdbdb7207 */ /* 0x000fe40000800000 */
[----:B------:R-:W-:Y:S02]  /*92c0*/  IADD3.X R175, PT, PT, R175, UR38, RZ, P5, !PT ;  /* 0x00000026afaf7c10 */ /* 0x000fe4000affe4ff */
[----:B------:R-:W-:Y:S01]  /*92d0*/  ISETP.NE.U32.AND P2, PT, R219, RZ, PT ;  /* 0x000000ffdb00720c */ /* 0x000fe20003f45070 */
[----:B------:R-:W-:Y:S01]  /*92e0*/  VIADD R219, R4, UR11 ;  /* 0x0000000b04db7c36 */ /* 0x000fe20008000000 */
[----:B------:R-:W-:-:S04]  /*92f0*/  IADD3 R172, P5, PT, R172, UR31, RZ ;  /* 0x0000001facac7c10 */ /* 0x000fc8000ffbe0ff */
[----:B------:R-:W-:Y:S02]  /*9300*/  IADD3.X R173, PT, PT, R173, UR38, RZ, P5, !PT ;  /* 0x00000026adad7c10 */ /* 0x000fe4000affe4ff */
[----:B------:R-:W-:-:S04]  /*9310*/  IADD3 R170, P5, PT, R170, UR31, RZ ;  /* 0x0000001faaaa7c10 */ /* 0x000fc8000ffbe0ff */
[----:B------:R-:W-:Y:S01]  /*9320*/  IADD3.X R171, PT, PT, R171, UR38, RZ, P5, !PT ;  /* 0x00000026abab7c10 */ /* 0x000fe2000affe4ff */
[----:B------:R-:W-:Y:S01]  /*9330*/  @!PT LDS RZ, [RZ] ;  /* 0x00000000fffff984 */ /* 0x000fe20000000800 */
[----:B------:R-:W-:Y:S01]  /*9340*/  @!PT LDS RZ, [RZ] ;  /* 0x00000000fffff984 */ /* 0x000fe20000000800 */
[----:B------:R-:W-:Y:S01]  /*9350*/  @!PT LDS RZ, [RZ] ;  /* 0x00000000fffff984 */ /* 0x000fe20000000800 */
[----:B------:R1:W-:Y:S01]  /*9360*/  LDGSTS.E [R219+0x30000], desc[UR36][R178.64], P2 ;  /* 0x30000000b2db7fae */ /* 0x0003e200091a1024 */
[----:B------:R-:W-:-:S04]  /*9370*/  IADD3 R168, P5, PT, R168, UR31, RZ ;  /* 0x0000001fa8a87c10 */ /* 0x000fc8000ffbe0ff */
[----:B------:R-:W-:Y:S02]  /*9380*/  IADD3.X R169, PT, PT, R169, UR38, RZ, P5, !PT ;  /* 0x00000026a9a97c10 */ /* 0x000fe4000affe4ff */
[----:B------:R-:W-:-:S04]  /*9390*/  IADD3 R166, P5, PT, R166, UR31, RZ ;  /* 0x0000001fa6a67c10 */ /* 0x000fc8000ffbe0ff */
[----:B------:R-:W-:Y:S02]  /*93a0*/  IADD3.X R167, PT, PT, R167, UR38, RZ, P5, !PT ;  /* 0x00000026a7a77c10 */ /* 0x000fe4000affe4ff */
[----:B-1----:R-:W-:Y:S02]  /*93b0*/  LOP3.LUT R179, R3, 0x2, RZ, 0xfc, !PT ;  /* 0x0000000203b37812 */ /* 0x002fe400078efcff */
[----:B------:R-:W-:Y:S02]  /*93c0*/  IADD3 R164, P5, PT, R164, UR31, RZ ;  /* 0x0000001fa4a47c10 */ /* 0x000fe4000ffbe0ff */
[----:B------:R-:W-:Y:S02]  /*93d0*/  ISETP.GE.AND P2, PT, R179, R218, PT ;  /* 0x000000dab300720c */ /* 0x000fe40003f46270 */
[----:B------:R-:W-:Y:S02]  /*93e0*/  LOP3.LUT R179, R3, 0x4, RZ, 0xfc, !PT ;  /* 0x0000000403b37812 */ /* 0x000fe400078efcff */
[----:B------:R-:W-:-:S02]  /*93f0*/  SEL R178, RZ, 0x4, P2 ;  /* 0x00000004ffb27807 */ /* 0x000fc40001000000 */
[----:B------:R-:W-:Y:S02]  /*9400*/  ISETP.GE.AND P4, PT, R179, R218, PT ;  /* 0x000000dab300720c */ /* 0x000fe40003f86270 */
[----:B------:R-:W-:Y:S02]  /*9410*/  SEL R178, R178, RZ, P1 ;  /* 0x000000ffb2b27207 */ /* 0x000fe40000800000 */
[----:B------:R-:W-:Y:S02]  /*9420*/  LOP3.LUT R179, R3, 0x8, RZ, 0xfc, !PT ;  /* 0x0000000803b37812 */ /* 0x000fe400078efcff */
[----:B------:R-:W-:Y:S02]  /*9430*/  ISETP.NE.U32.AND P2, PT, R178, RZ, PT ;  /* 0x000000ffb200720c */ /* 0x000fe40003f45070 */
[----:B------:R-:W-:Y:S02]  /*9440*/  SEL R178, RZ, 0x4, P4 ;  /* 0x00000004ffb27807 */ /* 0x000fe40002000000 */
[----:B------:R-:W-:-:S02]  /*9450*/  IADD3.X R165, PT, PT, R165, UR38, RZ, P5, !PT ;  /* 0x00000026a5a57c10 */ /* 0x000fc4000affe4ff */
[----:B------:R-:W-:Y:S02]  /*9460*/  SEL R178, R178, RZ, P1 ;  /* 0x000000ffb2b27207 */ /* 0x000fe40000800000 */
[----:B------:R-:W-:Y:S02]  /*9470*/  IADD3 R162, P5, PT, R162, UR31, RZ ;  /* 0x0000001fa2a27c10 */ /* 0x000fe4000ffbe0ff */
[----:B------:R-:W-:Y:S02]  /*9480*/  ISETP.NE.U32.AND P4, PT, R178, RZ, PT ;  /* 0x000000ffb200720c */ /* 0x000fe40003f85070 */
[----:B------:R-:W-:Y:S01]  /*9490*/  LOP3.LUT R178, R3, 0x6, RZ, 0xfc, !PT ;  /* 0x0000000603b27812 */ /* 0x000fe200078efcff */
[----:B------:R-:W-:Y:S01]  /*94a0*/  LDGSTS.E [R219+0x30008], desc[UR36][R176.64], P2 ;  /* 0x30008000b0db7fae */ /* 0x000fe200091a1024 */
[----:B------:R-:W-:Y:S02]  /*94b0*/  IADD3.X R163, PT, PT, R163, UR38, RZ, P5, !PT ;  /* 0x00000026a3a37c10 */ /* 0x000fe4000affe4ff */
[----:B------:R-:W-:-:S02]  /*94c0*/  ISETP.GE.AND P2, PT, R178, R218, PT ;  /* 0x000000dab200720c */ /* 0x000fc40003f46270 */
[----:B------:R-:W-:Y:S02]  /*94d0*/  LOP3.LUT R178, R3, 0xa, RZ, 0xfc, !PT ;  /* 0x0000000a03b27812 */ /* 0x000fe400078efcff */
[----:B------:R-:W-:-:S03]  /*94e0*/  IADD3 R160, P5, PT, R160, UR31, RZ ;  /* 0x0000001fa0a07c10 */ /* 0x000fc6000ffbe0ff */
[----:B------:R1:W-:Y:S01]  /*94f0*/  LDGSTS.E [R219+0x30010], desc[UR36][R174.64], P4 ;  /* 0x30010000aedb7fae */ /* 0x0003e2000a1a1024 */
[----:B------:R-:W-:Y:S02]  /*9500*/  ISETP.GE.AND P4, PT, R179, R218, PT ;  /* 0x000000dab300720c */ /* 0x000fe40003f86270 */
[----:B------:R-:W-:Y:S02]  /*9510*/  LOP3.LUT R179, R3, 0xc, RZ, 0xfc, !PT ;  /* 0x0000000c03b37812 */ /* 0x000fe400078efcff */
[----:B------:R-:W-:Y:S02]  /*9520*/  IADD3.X R161, PT, PT, R161, UR38, RZ, P5, !PT ;  /* 0x00000026a1a17c10 */ /* 0x000fe4000affe4ff */
[----:B------:R-:W-:-:S04]  /*9530*/  IADD3 R158, P5, PT, R158, UR31, RZ ;  /* 0x0000001f9e9e7c10 */ /* 0x000fc8000ffbe0ff */
[----:B------:R-:W-:Y:S02]  /*9540*/  IADD3.X R159, PT, PT, R159, UR38, RZ, P5, !PT ;  /* 0x000000269f9f7c10 */ /* 0x000fe4000affe4ff */
[----:B-1----:R-:W-:Y:S02]  /*9550*/  SEL R175, RZ, 0x4, P2 ;  /* 0x00000004ffaf7807 */ /* 0x002fe40001000000 */
[----:B------:R-:W-:Y:S02]  /*9560*/  SEL R174, RZ, 0x4, P4 ;  /* 0x00000004ffae7807 */ /* 0x000fe40002000000 */
[----:B------:R-:W-:Y:S02]  /*9570*/  SEL R175, R175, RZ, P1 ;  /* 0x000000ffafaf7207 */ /* 0x000fe40000800000 */
[----:B------:R-:W-:Y:S02]  /*9580*/  SEL R174, R174, RZ, P1 ;  /* 0x000000ffaeae7207 */ /* 0x000fe40000800000 */
[----:B------:R-:W-:-:S02]  /*9590*/  ISETP.NE.U32.AND P4, PT, R175, RZ, PT ;  /* 0x000000ffaf00720c */ /* 0x000fc40003f85070 */
[----:B------:R-:W-:Y:S02]  /*95a0*/  ISETP.NE.U32.AND P2, PT, R174, RZ, PT ;  /* 0x000000ffae00720c */ /* 0x000fe40003f45070 */
[----:B------:R-:W-:-:S04]  /*95b0*/  IADD3 R144, P5, PT, R144, UR39, RZ ;  /* 0x0000002790907c10 */ /* 0x000fc8000ffbe0ff */
[----:B------:R-:W-:Y:S02]  /*95c0*/  IADD3.X R145, PT, PT, R145, UR60, RZ, P5, !PT ;  /* 0x0000003c91917c10 */ /* 0x000fe4000affe4ff */
[----:B------:R-:W-:-:S03]  /*95d0*/  IADD3 R140, P5, PT, R140, UR39, RZ ;  /* 0x000000278c8c7c10 */ /* 0x000fc6000ffbe0ff */
[----:B------:R-:W-:Y:S01]  /*95e0*/  LDGSTS.E [R219+0x30018], desc[UR36][R172.64], P4 ;  /* 0x30018000acdb7fae */ /* 0x000fe2000a1a1024 */
[-C--:B------:R-:W-:Y:S02]  /*95f0*/  ISETP.GE.AND P4, PT, R179, R218.reuse, PT ;  /* 0x000000dab300720c */ /* 0x080fe40003f86270 */
[C---:B------:R-:W-:Y:S01]  /*9600*/  LOP3.LUT R179, R3.reuse, 0x10, RZ, 0xfc, !PT ;  /* 0x0000001003b37812 */ /* 0x040fe200078efcff */
        /* <DEDUP_REMOVED lines=13> */
[----:B------:R-:W-:-:S05]  /*96e0*/  IADD3.X R131, PT, PT, R131, UR60, RZ, P5, !PT ;  /* 0x0000003c83837c10 */ /* 0x000fca000affe4ff */
[----:B------:R-:W-:Y:S01]  /*96f0*/  LDGSTS.E [R219+0x30028], desc[UR36][R168.64], P4 ;  /* 0x30028000a8db7fae */ /* 0x000fe2000a1a1024 */
[-C--:B------:R-:W-:Y:S02]  /*9700*/  ISETP.GE.AND P4, PT, R179, R218.reuse, PT ;  /* 0x000000dab300720c */ /* 0x080fe40003f86270 */
[C---:B------:R-:W-:Y:S01]  /*9710*/  LOP3.LUT R179, R3.reuse, 0x14, RZ, 0xfc, !PT ;  /* 0x0000001403b37812 */ /* 0x040fe200078efcff */
[----:B------:R1:W-:Y:S01]  /*9720*/  LDGSTS.E [R219+0x30030], desc[UR36][R166.64], P2 ;  /* 0x30030000a6db7fae */ /* 0x0003e200091a1024 */
[----:B------:R-:W-:Y:S02]  /*9730*/  ISETP.GE.AND P2, PT, R178, R218, PT ;  /* 0x000000dab200720c */ /* 0x000fe40003f46270 */
[----:B------:R-:W-:Y:S02]  /*9740*/  LOP3.LUT R178, R3, 0x12, RZ, 0xfc, !PT ;  /* 0x0000001203b27812 */ /* 0x000fe400078efcff */
[----:B-1----:R-:W-:Y:S02]  /*9750*/  SEL R167, RZ, 0x4, P2 ;  /* 0x00000004ffa77807 */ /* 0x002fe40001000000 */
[----:B------:R-:W-:-:S02]  /*9760*/  SEL R166, RZ, 0x4, P4 ;  /* 0x00000004ffa67807 */ /* 0x000fc40002000000 */
[----:B------:R-:W-:Y:S02]  /*9770*/  SEL R167, R167, RZ, P1 ;  /* 0x000000ffa7a77207 */ /* 0x000fe40000800000 */
[----:B------:R-:W-:Y:S02]  /*9780*/  SEL R166, R166, RZ, P1 ;  /* 0x000000ffa6a67207 */ /* 0x000fe40000800000 */
[----:B------:R-:W-:Y:S02]  /*9790*/  ISETP.NE.U32.AND P4, PT, R167, RZ, PT ;  /* 0x000000ffa700720c */ /* 0x000fe40003f85070 */
[----:B------:R-:W-:-:S11]  /*97a0*/  ISETP.NE.U32.AND P2, PT, R166, RZ, PT ;  /* 0x000000ffa600720c */ /* 0x000fd60003f45070 */
[----:B------:R-:W-:Y:S01]  /*97b0*/  LDGSTS.E [R219+0x30038], desc[UR36][R164.64], P4 ;  /* 0x30038000a4db7fae */ /* 0x000fe2000a1a1024 */
[----:B------:R-:W-:-:S03]  /*97c0*/  ISETP.GE.AND P4, PT, R179, R218, PT ;  /* 0x000000dab300720c */ /* 0x000fc60003f86270 */
[----:B------:R1:W-:Y:S01]  /*97d0*/  LDGSTS.E [R219+0x30040], desc[UR36][R162.64], P2 ;  /* 0x30040000a2db7fae */ /* 0x0003e200091a1024 */
[----:B------:R-:W-:-:S04]  /*97e0*/  ISETP.GE.AND P2, PT, R178, R218, PT ;  /* 0x000000dab200720c */ /* 0x000fc80003f46270 */
[----:B-1----:R-:W-:Y:S02]  /*97f0*/  SEL R163, RZ, 0x4, P2 ;  /* 0x00000004ffa37807 */ /* 0x002fe40001000000 */
[----:B------:R-:W-:Y:S02]  /*9800*/  SEL R162, RZ, 0x4, P4 ;  /* 0x00000004ffa27807 */ /* 0x000fe40002000000 */
[----:B------:R-:W-:Y:S02]  /*9810*/  SEL R163, R163, RZ, P1 ;  /* 0x000000ffa3a37207 */ /* 0x000fe40000800000 */
[----:B------:R-:W-:Y:S02]  /*9820*/  SEL R162, R162, RZ, P1 ;  /* 0x000000ffa2a27207 */ /* 0x000fe40000800000 */
[----:B------:R-:W-:Y:S02]  /*9830*/  ISETP.NE.U32.AND P4, PT, R163, RZ, PT ;  /* 0x000000ffa300720c */ /* 0x000fe40003f85070 */
[----:B------:R-:W-:-:S11]  /*9840*/  ISETP.NE.U32.AND P2, PT, R162, RZ, PT ;  /* 0x000000ffa200720c */ /* 0x000fd60003f45070 */
[----:B------:R-:W-:Y:S01]  /*9850*/  LDGSTS.E [R219+0x30048], desc[UR36][R160.64], P4 ;  /* 0x30048000a0db7fae */ /* 0x000fe2000a1a1024 */
[----:B------:R-:W-:-:S03]  /*9860*/  IADD3 R154, P4, PT, R154, UR31, RZ ;  /* 0x0000001f9a9a7c10 */ /* 0x000fc6000ff9e0ff */
[----:B------:R1:W-:Y:S01]  /*9870*/  LDGSTS.E [R219+0x30050], desc[UR36][R158.64], P2 ;  /* 0x300500009edb7fae */ /* 0x0003e200091a1024 */
[----:B------:R-:W-:Y:S02]  /*9880*/  IADD3 R156, P2, PT, R156, UR31, RZ ;  /* 0x0000001f9c9c7c10 */ /* 0x000fe4000ff5e0ff */
[----:B------:R-:W-:Y:S02]  /*9890*/  IADD3.X R155, PT, PT, R155, UR38, RZ, P4, !PT ;  /* 0x000000269b9b7c10 */ /* 0x000fe4000a7fe4ff */
[----:B------:R-:W-:Y:S02]  /*98a0*/  IADD3.X R157, PT, PT, R157, UR38, RZ, P2, !PT ;  /* 0x000000269d9d7c10 */ /* 0x000fe400097fe4ff */
[----:B------:R-:W-:-:S04]  /*98b0*/  IADD3 R152, P2, PT, R152, UR31, RZ ;  /* 0x0000001f98987c10 */ /* 0x000fc8000ff5e0ff */
[----:B------:R-:W-:Y:S02]  /*98c0*/  IADD3.X R153, PT, PT, R153, UR38, RZ, P2, !PT ;  /* 0x0000002699997c10 */ /* 0x000fe400097fe4ff */
[----:B-1----:R-:W-:Y:S02]  /*98d0*/  IADD3 R158, P4, PT, R180, UR31, RZ ;  /* 0x0000001fb49e7c10 */ /* 0x002fe4000ff9e0ff */
[----:B------:R-:W-:Y:S02]  /*98e0*/  IADD3 R160, P2, PT, R182, UR31, RZ ;  /* 0x0000001fb6a07c10 */ /* 0x000fe4000ff5e0ff */
[----:B------:R-:W-:Y:S02]  /*98f0*/  IADD3.X R159, PT, PT, R181, UR38, RZ, P4, !PT ;  /* 0x00000026b59f7c10 */ /* 0x000fe4000a7fe4ff */
[----:B------:R-:W-:Y:S02]  /*9900*/  IADD3 R162, P4, PT, R184, UR31, RZ ;  /* 0x0000001fb8a27c10 */ /* 0x000fe4000ff9e0ff */
[----:B------:R-:W-:-:S02]  /*9910*/  IADD3.X R161, PT, PT, R183, UR38, RZ, P2, !PT ;  /* 0x00000026b7a17c10 */ /* 0x000fc400097fe4ff */
[----:B------:R-:W-:Y:S02]  /*9920*/  IADD3.X R163, PT, PT, R185, UR38, RZ, P4, !PT ;  /* 0x00000026b9a37c10 */ /* 0x000fe4000a7fe4ff */
[----:B------:R-:W-:Y:S02]  /*9930*/  IADD3 R166, P4, PT, R188, UR31, RZ ;  /* 0x0000001fbca67c10 */ /* 0x000fe4000ff9e0ff */
[----:B------:R-:W-:Y:S02]  /*9940*/  IADD3 R164, P2, PT, R186, UR31, RZ ;  /* 0x0000001fbaa47c10 */ /* 0x000fe4000ff5e0ff */
[----:B------:R-:W-:Y:S02]  /*9950*/  IADD3.X R167, PT, PT, R189, UR38, RZ, P4, !PT ;  /* 0x00000026bda77c10 */ /* 0x000fe4000a7fe4ff */
[----:B------:R-:W-:Y:S02]  /*9960*/  IADD3 R170, P4, PT, R192, UR31, RZ ;  /* 0x0000001fc0aa7c10 */ /* 0x000fe4000ff9e0ff */
[----:B------:R-:W-:-:S02]  /*9970*/  IADD3.X R165, PT, PT, R187, UR38, RZ, P2, !PT ;  /* 0x00000026bba57c10 */ /* 0x000fc400097fe4ff */
[----:B------:R-:W-:Y:S02]  /*9980*/  IADD3 R168, P2, PT, R190, UR31, RZ ;  /* 0x0000001fbea87c10 */ /* 0x000fe4000ff5e0ff */
[----:B------:R-:W-:Y:S02]  /*9990*/  IADD3.X R171, PT, PT, R193, UR38, RZ, P4, !PT ;  /* 0x00000026c1ab7c10 */ /* 0x000fe4000a7fe4ff */
[----:B------:R-:W-:Y:S02]  /*99a0*/  IADD3 R174, P4, PT, R196, UR31, RZ ;  /* 0x0000001fc4ae7c10 */ /* 0x000fe4000ff9e0ff */
[----:B------:R-:W-:Y:S02]  /*99b0*/  IADD3.X R169, PT, PT, R191, UR38, RZ, P2, !PT ;  /* 0x00000026bfa97c10 */ /* 0x000fe400097fe4ff */
[----:B------:R-:W-:Y:S02]  /*99c0*/  IADD3 R172, P2, PT, R194, UR31, RZ ;  /* 0x0000001fc2ac7c10 */ /* 0x000fe4000ff5e0ff */
[----:B------:R-:W-:-:S02]  /*99d0*/  IADD3.X R175, PT, PT, R197, UR38, RZ, P4, !PT ;  /* 0x00000026c5af7c10 */ /* 0x000fc4000a7fe4ff */
[----:B------:R-:W-:Y:S02]  /*99e0*/  IADD3 R178, P4, PT, R200, UR31, RZ ;  /* 0x0000001fc8b27c10 */ /* 0x000fe4000ff9e0ff */
[----:B------:R-:W-:Y:S01]  /*99f0*/  IADD3.X R173, PT, PT, R195, UR38, RZ, P2, !PT ;  /* 0x00000026c3ad7c10 */ /* 0x000fe200097fe4ff */
[----:B------:R-:W-:Y:S01]  /*9a00*/  VIADD R195, R4, UR11 ;  /* 0x0000000b04c37c36 */ /* 0x000fe20008000000 */
        /* <DEDUP_REMOVED lines=20> */
[----:B------:R-:W-:Y:S02]  /*9b50*/  LOP3.LUT R219, R3, 0x16, RZ, 0xfc, !PT ;  /* 0x0000001603db7812 */ /* 0x000fe400078efcff */
[----:B------:R-:W-:-:S02]  /*9b60*/  IADD3 R148, P2, PT, R148, UR39, RZ ;  /* 0x0000002794947c10 */ /* 0x000fc4000ff5e0ff */
[----:B------:R-:W-:Y:S02]  /*9b70*/  IADD3.X R147, PT, PT, R147, UR60, RZ, P4, !PT ;  /* 0x0000003c93937c10 */ /* 0x000fe4000a7fe4ff */
[----:B------:R-:W-:Y:S02]  /*9b80*/  ISETP.GE.AND P4, PT, R219, R218, PT ;  /* 0x000000dadb00720c */ /* 0x000fe40003f86270 */
[----:B------:R-:W-:Y:S02]  /*9b90*/  IADD3.X R149, PT, PT, R149, UR60, RZ, P2, !PT ;  /* 0x0000003c95957c10 */ /* 0x000fe400097fe4ff */
[----:B------:R-:W-:Y:S02]  /*9ba0*/  IADD3 R142, P2, PT, R142, UR39, RZ ;  /* 0x000000278e8e7c10 */ /* 0x000fe4000ff5e0ff */
[----:B------:R-:W-:Y:S02]  /*9bb0*/  SEL R194, RZ, 0x4, P4 ;  /* 0x00000004ffc27807 */ /* 0x000fe40002000000 */
[----:B------:R-:W-:-:S02]  /*9bc0*/  IADD3.X R143, PT, PT, R143, UR60, RZ, P2, !PT ;  /* 0x0000003c8f8f7c10 */ /* 0x000fc400097fe4ff */
[----:B------:R-:W-:Y:S02]  /*9bd0*/  IADD3 R138, P2, PT, R138, UR39, RZ ;  /* 0x000000278a8a7c10 */ /* 0x000fe4000ff5e0ff */
[----:B------:R-:W-:Y:S02]  /*9be0*/  IADD3 R136, P4, PT, R136, UR39, RZ ;  /* 0x0000002788887c10 */ /* 0x000fe4000ff9e0ff */
[----:B------:R-:W-:Y:S02]  /*9bf0*/  LOP3.LUT R219, R3, 0x18, RZ, 0xfc, !PT ;  /* 0x0000001803db7812 */ /* 0x000fe400078efcff */
[----:B------:R-:W-:Y:S02]  /*9c00*/  SEL R194, R194, RZ, P1 ;  /* 0x000000ffc2c27207 */ /* 0x000fe40000800000 */
[----:B------:R-:W-:Y:S02]  /*9c10*/  IADD3.X R139, PT, PT, R139, UR60, RZ, P2, !PT ;  /* 0x0000003c8b8b7c10 */ /* 0x000fe400097fe4ff */
[----:B------:R-:W-:-:S02]  /*9c20*/  IADD3.X R137, PT, PT, R137, UR60, RZ, P4, !PT ;  /* 0x0000003c89897c10 */ /* 0x000fc4000a7fe4ff */
[----:B------:R-:W-:Y:S02]  /*9c30*/  ISETP.GE.AND P2, PT, R219, R218, PT ;  /* 0x000000dadb00720c */ /* 0x000fe40003f46270 */
[----:B------:R-:W-:Y:S02]  /*9c40*/  ISETP.NE.U32.AND P4, PT, R194, RZ, PT ;  /* 0x000000ffc200720c */ /* 0x000fe40003f85070 */
[----:B------:R-:W-:Y:S02]  /*9c50*/  SEL R194, RZ, 0x4, P2 ;  /* 0x00000004ffc27807 */ /* 0x000fe40001000000 */
[----:B------:R-:W-:Y:S02]  /*9c60*/  IADD3 R134, P2, PT, R134, UR39, RZ ;  /* 0x0000002786867c10 */ /* 0x000fe4000ff5e0ff */
[----:B------:R-:W-:Y:S02]  /*9c70*/  SEL R194, R194, RZ, P1 ;  /* 0x000000ffc2c27207 */ /* 0x000fe40000800000 */
[----:B------:R-:W-:-:S02]  /*9c80*/  LOP3.LUT R202, R3, 0x1a, RZ, 0xfc, !PT ;  /* 0x0000001a03ca7812 */ /* 0x000fc400078efcff */
[----:B------:R-:W-:Y:S02]  /*9c90*/  IADD3.X R135, PT, PT, R135, UR60, RZ, P2, !PT ;  /* 0x0000003c87877c10 */ /* 0x000fe400097fe4ff */
[----:B------:R-:W-:Y:S01]  /*9ca0*/  ISETP.NE.U32.AND P2, PT, R194, RZ, PT ;  /* 0x000000ffc200720c */ /* 0x000fe20003f45070 */
[----:B------:R1:W-:Y:S01]  /*9cb0*/  LDGSTS.E [R195+0x30058], desc[UR36][R156.64], P4 ;  /* 0x300580009cc37fae */ /* 0x0003e2000a1a1024 */
[-C--:B------:R-:W-:Y:S02]  /*9cc0*/  ISETP.GE.AND P4, PT, R202, R218.reuse, PT ;  /* 0x000000daca00720c */ /* 0x080fe40003f86270 */
[C---:B------:R-:W-:Y:S02]  /*9cd0*/  LOP3.LUT R206, R3.reuse, 0x1c, RZ, 0xfc, !PT ;  /* 0x0000001c03ce7812 */ /* 0x040fe400078efcff */
[----:B------:R-:W-:Y:S02]  /*9ce0*/  LOP3.LUT R208, R3, 0x1e, RZ, 0xfc, !PT ;  /* 0x0000001e03d07812 */ /* 0x000fe400078efcff */
[----:B------:R-:W-:-:S02]  /*9cf0*/  ISETP.GE.AND P5, PT, R206, R218, PT ;  /* 0x000000dace00720c */ /* 0x000fc40003fa6270 */
[C---:B------:R-:W-:Y:S02]  /*9d00*/  LOP3.LUT R210, R3.reuse, 0x20, RZ, 0xfc, !PT ;  /* 0x0000002003d27812 */ /* 0x040fe400078efcff */
[----:B------:R-:W-:Y:S01]  /*9d10*/  LOP3.LUT R203, R3, 0x22, RZ, 0xfc, !PT ;  /* 0x0000002203cb7812 */ /* 0x000fe200078efcff */
[----:B------:R2:W-:Y:S01]  /*9d20*/  LDGSTS.E [R195+0x30060], desc[UR36][R154.64], P2 ;  /* 0x300600009ac37fae */ /* 0x0005e200091a1024 */
[----:B-1----:R-:W-:Y:S02]  /*9d30*/  SEL R156, RZ, 0x4, P4 ;  /* 0x00000004ff9c7807 */ /* 0x002fe40002000000 */
[----:B------:R-:W-:Y:S02]  /*9d40*/  IADD3 R128, P4, PT, R128, UR39, RZ ;  /* 0x0000002780807c10 */ /* 0x000fe4000ff9e0ff */
[----:B------:R-:W-:Y:S02]  /*9d50*/  SEL R156, R156, RZ, P1 ;  /* 0x000000ff9c9c7207 */ /* 0x000fe40000800000 */
[----:B------:R-:W-:-:S02]  /*9d60*/  IADD3.X R129, PT, PT, R129, UR60, RZ, P4, !PT ;  /* 0x0000003c81817c10 */ /* 0x000fc4000a7fe4ff */
[----:B------:R-:W-:Y:S02]  /*9d70*/  ISETP.NE.U32.AND P2, PT, R156, RZ, PT ;  /* 0x000000ff9c00720c */ /* 0x000fe40003f45070 */
[----:B------:R-:W-:Y:S02]  /*9d80*/  IADD3 R124, P4, PT, R124, UR39, RZ ;  /* 0x000000277c7c7c10 */ /* 0x000fe4000ff9e0ff */
[----:B--2---:R-:W-:Y:S02]  /*9d90*/  SEL R154, RZ, 0x4, P5 ;  /* 0x00000004ff9a7807 */ /* 0x004fe40002800000 */
[----:B------:R-:W-:Y:S02]  /*9da0*/  IADD3 R126, P5, PT, R126, UR39, RZ ;  /* 0x000000277e7e7c10 */ /* 0x000fe4000ffbe0ff */
[----:B------:R-:W-:Y:S02]  /*9db0*/  SEL R154, R154, RZ, P1 ;  /* 0x000000ff9a9a7207 */ /* 0x000fe40000800000 */
[----:B------:R-:W-:-:S02]  /*9dc0*/  IADD3.X R127, PT, PT, R127, UR60, RZ, P5, !PT ;  /* 0x0000003c7f7f7c10 */ /* 0x000fc4000affe4ff */
[----:B------:R-:W-:Y:S01]  /*9dd0*/  IADD3 R122, P5, PT, R122, UR39, RZ ;  /* 0x000000277a7a7c10 */ /* 0x000fe2000ffbe0ff */
[----:B------:R1:W-:Y:S01]  /*9de0*/  LDGSTS.E [R195+0x30068], desc[UR36][R152.64], P2 ;  /* 0x3006800098c37fae */ /* 0x0003e200091a1024 */
[----:B------:R-:W-:Y:S02]  /*9df0*/  ISETP.GE.AND P2, PT, R208, R218, PT ;  /* 0x000000dad000720c */ /* 0x000fe40003f46270 */
[----:B------:R-:W-:Y:S02]  /*9e00*/  IADD3.X R123, PT, PT, R123, UR60, RZ, P5, !PT ;  /* 0x0000003c7b7b7c10 */ /* 0x000fe4000affe4ff */
[----:B------:R-:W-:Y:S02]  /*9e10*/  ISETP.NE.U32.AND P5, PT, R154, RZ, PT ;  /* 0x000000ff9a00720c */ /* 0x000fe40003fa5070 */
[----:B------:R-:W-:Y:S02]  /*9e20*/  IADD3.X R125, PT, PT, R125, UR60, RZ, P4, !PT ;  /* 0x0000003c7d7d7c10 */ /* 0x000fe4000a7fe4ff */
[----:B------:R-:W-:-:S02]  /*9e30*/  IADD3 R120, P4, PT, R120, UR39, RZ ;  /* 0x0000002778787c10 */ /* 0x000fc4000ff9e0ff */
[----:B------:R-:W-:Y:S02]  /*9e40*/  LOP3.LUT R213, R3, 0x24, RZ, 0xfc, !PT ;  /* 0x0000002403d57812 */ /* 0x000fe400078efcff */
[----:B-1----:R-:W-:Y:S02]  /*9e50*/  SEL R152, RZ, 0x4, P2 ;  /* 0x00000004ff987807 */ /* 0x002fe40001000000 */
[----:B------:R-:W-:Y:S02]  /*9e60*/  ISETP.GE.AND P2, PT, R210, R218, PT ;  /* 0x000000dad200720c */ /* 0x000fe40003f46270 */
[----:B------:R-:W-:Y:S01]  /*9e70*/  SEL R152, R152, RZ, P1 ;  /* 0x000000ff98987207 */ /* 0x000fe20000800000 */
[----:B------:R1:W-:Y:S01]  /*9e80*/  LDGSTS.E [R195+0x30070], desc[UR36][R158.64], P5 ;  /* 0x300700009ec37fae */ /* 0x0003e2000a9a1024 */
[----:B------:R-:W-:Y:S02]  /*9e90*/  SEL R153, RZ, 0x4, P2 ;  /* 0x00000004ff997807 */ /* 0x000fe40001000000 */
[----:B------:R-:W-:-:S02]  /*9ea0*/  ISETP.NE.U32.AND P2, PT, R152, RZ, PT ;  /* 0x000000ff9800720c */ /* 0x000fc40003f45070 */
[----:B------:R-:W-:Y:S02]  /*9eb0*/  IADD3.X R121, PT, PT, R121, UR60, RZ, P4, !PT ;  /* 0x0000003c79797c10 */ /* 0x000fe4000a7fe4ff */
[----:B------:R-:W-:Y:S02]  /*9ec0*/  IADD3 R118, P4, PT, R118, UR39, RZ ;  /* 0x0000002776767c10 */ /* 0x000fe4000ff9e0ff */
[----:B------:R-:W-:Y:S02]  /*9ed0*/  IADD3 R114, P5, PT, R114, UR39, RZ ;  /* 0x0000002772727c10 */ /* 0x000fe4000ffbe0ff */
[----:B------:R-:W-:Y:S02]  /*9ee0*/  IADD3.X R119, PT, PT, R119, UR60, RZ, P4, !PT ;  /* 0x0000003c77777c10 */ /* 0x000fe4000a7fe4ff */
[----:B------:R-:W-:Y:S02]  /*9ef0*/  IADD3 R116, P4, PT, R116, UR39, RZ ;  /* 0x0000002774747c10 */ /* 0x000fe4000ff9e0ff */
[----:B------:R-:W-:Y:S01]  /*9f00*/  SEL R152, R153, RZ, P1 ;  /* 0x000000ff99987207 */ /* 0x000fe20000800000 */
[----:B------:R1:W-:Y:S01]  /*9f10*/  LDGSTS.E [R195+0x30078], desc[UR36][R160.64], P2 ;  /* 0x30078000a0c37fae */ /* 0x0003e200091a1024 */
[----:B------:R-:W-:-:S02]  /*9f20*/  ISETP.GE.AND P2, PT, R203, R218, PT ;  /* 0x000000dacb00720c */ /* 0x000fc40003f46270 */
[----:B------:R-:W-:Y:S02]  /*9f30*/  IADD3.X R115, PT, PT, R115, UR60, RZ, P5, !PT ;  /* 0x0000003c73737c10 */ /* 0x000fe4000affe4ff */
[----:B------:R-:W-:Y:S02]  /*9f40*/  SEL R153, RZ, 0x4, P2 ;  /* 0x00000004ff997807 */ /* 0x000fe40001000000 */
[----:B------:R-:W-:Y:S02]  /*9f50*/  IADD3.X R117, PT, PT, R117, UR60, RZ, P4, !PT ;  /* 0x0000003c75757c10 */ /* 0x000fe4000a7fe4ff */
[----:B------:R-:W-:Y:S02]  /*9f60*/  IADD3 R110, P5, PT, R110, UR39, RZ ;  /* 0x000000276e6e7c10 */ /* 0x000fe4000ffbe0ff */
[----:B------:R-:W-:Y:S02]  /*9f70*/  IADD3 R112, P4, PT, R112, UR39, RZ ;  /* 0x0000002770707c10 */ /* 0x000fe4000ff9e0ff */
[----:B------:R-:W-:-:S02]  /*9f80*/  ISETP.GE.AND P2, PT, R213, R218, PT ;  /* 0x000000dad500720c */ /* 0x000fc40003f46270 */
[----:B------:R-:W-:Y:S02]  /*9f90*/  SEL R153, R153, RZ, P1 ;  /* 0x000000ff99997207 */ /* 0x000fe40000800000 */
[----:B------:R-:W-:Y:S02]  /*9fa0*/  IADD3.X R111, PT, PT, R111, UR60, RZ, P5, !PT ;  /* 0x0000003c6f6f7c10 */ /* 0x000fe4000affe4ff */
[----:B------:R-:W-:Y:S02]  /*9fb0*/  IADD3.X R113, PT, PT, R113, UR60, RZ, P4, !PT ;  /* 0x0000003c71717c10 */ /* 0x000fe4000a7fe4ff */
[----:B------:R-:W-:Y:S02]  /*9fc0*/  ISETP.NE.U32.AND P5, PT, R152, RZ, PT ;  /* 0x000000ff9800720c */ /* 0x000fe40003fa5070 */
[----:B------:R-:W-:Y:S02]  /*9fd0*/  IADD3 R108, P4, PT, R108, UR39, RZ ;  /* 0x000000276c6c7c10 */ /* 0x000fe4000ff9e0ff */
[----:B------:R-:W-:-:S02]  /*9fe0*/  SEL R152, RZ, 0x4, P2 ;  /* 0x00000004ff987807 */ /* 0x000fc40001000000 */
[----:B------:R-:W-:Y:S02]  /*9ff0*/  ISETP.NE.U32.AND P2, PT, R153, RZ, PT ;  /* 0x000000ff9900720c */ /* 0x000fe40003f45070 */
[----:B------:R-:W-:Y:S02]  /*a000*/  IADD3.X R109, PT, PT, R109, UR60, RZ, P4, !PT ;  /* 0x0000003c6d6d7c10 */ /* 0x000fe4000a7fe4ff */
[----:B------:R-:W-:Y:S02]  /*a010*/  IADD3 R106, P4, PT, R106, UR39, RZ ;  /* 0x000000276a6a7c10 */ /* 0x000fe4000ff9e0ff */
[----:B------:R-:W-:Y:S01]  /*a020*/  LOP3.LUT R211, R3, 0x26, RZ, 0xfc, !PT ;  /* 0x0000002603d37812 */ /* 0x000fe200078efcff */
[----:B------:R1:W-:Y:S01]  /*a030*/  LDGSTS.E [R195+0x30080], desc[UR36][R162.64], P5 ;  /* 0x30080000a2c37fae */ /* 0x0003e2000a9a1024 */
[----:B------:R-:W-:Y:S02]  /*a040*/  IADD3.X R107, PT, PT, R107, UR60, RZ, P4, !PT ;  /* 0x0000003c6b6b7c10 */ /* 0x000fe4000a7fe4ff */
[----:B------:R-:W-:-:S02]  /*a050*/  IADD3 R104, P4, PT, R104, UR39, RZ ;  /* 0x0000002768687c10 */ /* 0x000fc4000ff9e0ff */
[----:B------:R-:W-:Y:S01]  /*a060*/  IADD3 R102, P5, PT, R102, UR39, RZ ;  /* 0x0000002766667c10 */ /* 0x000fe2000ffbe0ff */
[----:B------:R1:W-:Y:S01]  /*a070*/  LDGSTS.E [R195+0x30088], desc[UR36][R164.64], P2 ;  /* 0x30088000a4c37fae */ /* 0x0003e200091a1024 */
[----:B------:R-:W-:Y:S02]  /*a080*/  IADD3.X R105, PT, PT, R105, UR60, RZ, P4, !PT ;  /* 0x0000003c69697c10 */ /* 0x000fe4000a7fe4ff */
[----:B------:R-:W-:Y:S02]  /*a090*/  IADD3 R100, P4, PT, R100, UR39, RZ ;  /* 0x0000002764647c10 */ /* 0x000fe4000ff9e0ff */
[----:B------:R-:W-:Y:S02]  /*a0a0*/  ISETP.GE.AND P2, PT, R211, R218, PT ;  /* 0x000000dad300720c */ /* 0x000fe40003f46270 */
[----:B------:R-:W-:Y:S02]  /*a0b0*/  LOP3.LUT R209, R3, 0x28, RZ, 0xfc, !PT ;  /* 0x0000002803d17812 */ /* 0x000fe400078efcff */
[----:B------:R-:W-:-:S02]  /*a0c0*/  IADD3.X R103, PT, PT, R103, UR60, RZ, P5, !PT ;  /* 0x0000003c67677c10 */ /* 0x000fc4000affe4ff */
[----:B------:R-:W-:Y:S02]  /*a0d0*/  IADD3.X R101, PT, PT, R101, UR60, RZ, P4, !PT ;  /* 0x0000003c65657c10 */ /* 0x000fe4000a7fe4ff */
[----:B------:R-:W-:Y:S02]  /*a0e0*/  SEL R153, RZ, 0x4, P2 ;  /* 0x00000004ff997807 */ /* 0x000fe40001000000 */
[----:B------:R-:W-:Y:S02]  /*a0f0*/  IADD3 R98, P5, PT, R98, UR39, RZ ;  /* 0x0000002762627c10 */ /* 0x000fe4000ffbe0ff */
[----:B------:R-:W-:Y:S02]  /*a100*/  IADD3 R96, P4, PT, R96, UR39, RZ ;  /* 0x0000002760607c10 */ /* 0x000fe4000ff9e0ff */
[----:B------:R-:W-:Y:S02]  /*a110*/  SEL R152, R152, RZ, P1 ;  /* 0x000000ff98987207 */ /* 0x000fe40000800000 */
        /* <DEDUP_REMOVED lines=19> */
[----:B------:R-:W-:Y:S02]  /*a250*/  IADD3.X R85, PT, PT, R85, UR60, RZ, P4, !PT ;  /* 0x0000003c55557c10 */ /* 0x000fe4000a7fe4ff */
[----:B------:R-:W-:-:S02]  /*a260*/  LOP3.LUT R212, R3, 0x2c, RZ, 0xfc, !PT ;  /* 0x0000002c03d47812 */ /* 0x000fc400078efcff */
[----:B------:R-:W-:Y:S02]  /*a270*/  IADD3.X R91, PT, PT, R91, UR60, RZ, P5, !PT ;  /* 0x0000003c5b5b7c10 */ /* 0x000fe4000affe4ff */
[----:B------:R-:W-:Y:S02]  /*a280*/  IADD3 R82, P4, PT, R82, UR39, RZ ;  /* 0x0000002752527c10 */ /* 0x000fe4000ff9e0ff */
[----:B------:R-:W-:Y:S02]  /*a290*/  SEL R153, RZ, 0x4, P2 ;  /* 0x00000004ff997807 */ /* 0x000fe40001000000 */
[----:B------:R-:W-:Y:S02]  /*a2a0*/  IADD3 R86, P5, PT, R86, UR39, RZ ;  /* 0x0000002756567c10 */ /* 0x000fe4000ffbe0ff */
[----:B------:R-:W-:Y:S02]  /*a2b0*/  SEL R152, R152, RZ, P1 ;  /* 0x000000ff98987207 */ /* 0x000fe40000800000 */
[----:B------:R-:W-:-:S02]  /*a2c0*/  ISETP.GE.AND P2, PT, R212, R218, PT ;  /* 0x000000dad400720c */ /* 0x000fc40003f46270 */
[----:B------:R-:W-:Y:S02]  /*a2d0*/  IADD3.X R83, PT, PT, R83, UR60, RZ, P4, !PT ;  /* 0x0000003c53537c10 */ /* 0x000fe4000a7fe4ff */
[----:B------:R-:W-:Y:S02]  /*a2e0*/  SEL R153, R153, RZ, P1 ;  /* 0x000000ff99997207 */ /* 0x000fe40000800000 */
[----:B------:R-:W-:Y:S02]  /*a2f0*/  IADD3.X R87, PT, PT, R87, UR60, RZ, P5, !PT ;  /* 0x0000003c57577c10 */ /* 0x000fe4000affe4ff */
[----:B------:R-:W-:Y:S02]  /*a300*/  IADD3 R80, P4, PT, R80, UR39, RZ ;  /* 0x0000002750507c10 */ /* 0x000fe4000ff9e0ff */
[----:B------:R-:W-:Y:S02]  /*a310*/  ISETP.NE.U32.AND P5, PT, R152, RZ, PT ;  /* 0x000000ff9800720c */ /* 0x000fe40003fa5070 */
[----:B------:R-:W-:-:S02]  /*a320*/  SEL R152, RZ, 0x4, P2 ;  /* 0x00000004ff987807 */ /* 0x000fc40001000000 */
[----:B------:R-:W-:Y:S02]  /*a330*/  ISETP.NE.U32.AND P2, PT, R153, RZ, PT ;  /* 0x000000ff9900720c */ /* 0x000fe40003f45070 */
[----:B------:R-:W-:Y:S02]  /*a340*/  IADD3.X R81, PT, PT, R81, UR60, RZ, P4, !PT ;  /* 0x0000003c51517c10 */ /* 0x000fe4000a7fe4ff */
[----:B------:R-:W-:Y:S02]  /*a350*/  IADD3 R76, P4, PT, R76, UR39, RZ ;  /* 0x000000274c4c7c10 */ /* 0x000fe4000ff9e0ff */
[----:B------:R-:W-:Y:S02]  /*a360*/  LOP3.LUT R215, R3, 0x2e, RZ, 0xfc, !PT ;  /* 0x0000002e03d77812 */ /* 0x000fe400078efcff */
[----:B------:R-:W-:Y:S01]  /*a370*/  IADD3.X R77, PT, PT, R77, UR60, RZ, P4, !PT ;  /* 0x0000003c4d4d7c10 */ /* 0x000fe2000a7fe4ff */
[----:B------:R1:W-:Y:S01]  /*a380*/  LDGSTS.E [R195+0x300a0], desc[UR36][R170.64], P5 ;  /* 0x300a0000aac37fae */ /* 0x0003e2000a9a1024 */
        /* <DEDUP_REMOVED lines=8> */
[----:B------:R-:W-:Y:S02]  /*a410*/  IADD3 R68, P4, PT, R68, UR39, RZ ;  /* 0x0000002744447c10 */ /* 0x000fe4000ff9e0ff */
[----:B------:R-:W-:Y:S02]  /*a420*/  IADD3.X R79, PT, PT, R79, UR60, RZ, P5, !PT ;  /* 0x0000003c4f4f7c10 */ /* 0x000fe4000affe4ff */
[----:B------:R-:W-:Y:S02]  /*a430*/  SEL R153, RZ, 0x4, P2 ;  /* 0x00000004ff997807 */ /* 0x000fe40001000000 */
[----:B------:R-:W-:Y:S02]  /*a440*/  IADD3 R74, P5, PT, R74, UR39, RZ ;  /* 0x000000274a4a7c10 */ /* 0x000fe4000ffbe0ff */
[----:B------:R-:W-:Y:S02]  /*a450*/  SEL R152, R152, RZ, P1 ;  /* 0x000000ff98987207 */ /* 0x000fe40000800000 */
[----:B------:R-:W-:-:S02]  /*a460*/  ISETP.GE.AND P2, PT, R214, R218, PT ;  /* 0x000000dad600720c */ /* 0x000fc40003f46270 */
[----:B------:R-:W-:Y:S02]  /*a470*/  IADD3.X R69, PT, PT, R69, UR60, RZ, P4, !PT ;  /* 0x0000003c45457c10 */ /* 0x000fe4000a7fe4ff */
[----:B------:R-:W-:Y:S02]  /*a480*/  SEL R153, R153, RZ, P1 ;  /* 0x000000ff99997207 */ /* 0x000fe40000800000 */
[----:B------:R-:W-:Y:S02]  /*a490*/  IADD3 R64, P4, PT, R64, UR39, RZ ;  /* 0x0000002740407c10 */ /* 0x000fe4000ff9e0ff */
[----:B------:R-:W-:Y:S02]  /*a4a0*/  IADD3.X R75, PT, PT, R75, UR60, RZ, P5, !PT ;  /* 0x0000003c4b4b7c10 */ /* 0x000fe4000affe4ff */
        /* <DEDUP_REMOVED lines=15> */
[----:B------:R-:W-:-:S02]  /*a5a0*/  IADD3 R52, P4, PT, R52, UR39, RZ ;  /* 0x0000002734347c10 */ /* 0x000fc4000ff9e0ff */
[----:B------:R-:W-:Y:S02]  /*a5b0*/  LOP3.LUT R216, R3, 0x34, RZ, 0xfc, !PT ;  /* 0x0000003403d87812 */ /* 0x000fe400078efcff */
[----:B------:R-:W-:Y:S02]  /*a5c0*/  IADD3.X R67, PT, PT, R67, UR60, RZ, P5, !PT ;  /* 0x0000003c43437c10 */ /* 0x000fe4000affe4ff */
[----:B------:R-:W-:Y:S02]  /*a5d0*/  SEL R153, RZ, 0x4, P2 ;  /* 0x00000004ff997807 */ /* 0x000fe40001000000 */
[----:B------:R-:W-:Y:S02]  /*a5e0*/  IADD3 R62, P5, PT, R62, UR39, RZ ;  /* 0x000000273e3e7c10 */ /* 0x000fe4000ffbe0ff */
[----:B------:R-:W-:Y:S02]  /*a5f0*/  SEL R152, R152, RZ, P1 ;  /* 0x000000ff98987207 */ /* 0x000fe40000800000 */
[----:B------:R-:W-:-:S02]  /*a600*/  IADD3.X R53, PT, PT, R53, UR60, RZ, P4, !PT ;  /* 0x0000003c35357c10 */ /* 0x000fc4000a7fe4ff */
[----:B------:R-:W-:Y:S02]  /*a610*/  ISETP.GE.AND P2, PT, R216, R218, PT ;  /* 0x000000dad800720c */ /* 0x000fe40003f46270 */
[----:B------:R-:W-:Y:S02]  /*a620*/  IADD3 R48, P4, PT, R48, UR39, RZ ;  /* 0x0000002730307c10 */ /* 0x000fe4000ff9e0ff */
[----:B------:R-:W-:Y:S02]  /*a630*/  SEL R153, R153, RZ, P1 ;  /* 0x000000ff99997207 */ /* 0x000fe40000800000 */
[----:B------:R-:W-:Y:S02]  /*a640*/  IADD3.X R63, PT, PT, R63, UR60, RZ, P5, !PT ;  /* 0x0000003c3f3f7c10 */ /* 0x000fe4000affe4ff */
[----:B------:R-:W-:Y:S02]  /*a650*/  ISETP.NE.U32.AND P5, PT, R152, RZ, PT ;  /* 0x000000ff9800720c */ /* 0x000fe40003fa5070 */
[----:B------:R-:W-:-:S02]  /*a660*/  SEL R152, RZ, 0x4, P2 ;  /* 0x00000004ff987807 */ /* 0x000fc40001000000 */
[----:B------:R-:W-:Y:S02]  /*a670*/  IADD3.X R49, PT, PT, R49, UR60, RZ, P4, !PT ;  /* 0x0000003c31317c10 */ /* 0x000fe4000a7fe4ff */
[----:B------:R-:W-:Y:S02]  /*a680*/  ISETP.NE.U32.AND P2, PT, R153, RZ, PT ;  /* 0x000000ff9900720c */ /* 0x000fe40003f45070 */
[----:B------:R-:W-:Y:S02]  /*a690*/  IADD3 R46, P4, PT, R46, UR39, RZ ;  /* 0x000000272e2e7c10 */ /* 0x000fe4000ff9e0ff */
[----:B------:R-:W-:Y:S02]  /*a6a0*/  LOP3.LUT R196, R3, 0x36, RZ, 0xfc, !PT ;  /* 0x0000003603c47812 */ /* 0x000fe400078efcff */
[----:B------:R-:W-:Y:S01]  /*a6b0*/  IADD3.X R47, PT, PT, R47, UR60, RZ, P4, !PT ;  /* 0x0000003c2f2f7c10 */ /* 0x000fe2000a7fe4ff */
[----:B------:R1:W-:Y:S01]  /*a6c0*/  LDGSTS.E [R195+0x300c0], desc[UR36][R178.64], P5 ;  /* 0x300c0000b2c37fae */ /* 0x0003e2000a9a1024 */
[----:B------:R-:W-:-:S02]  /*a6d0*/  IADD3 R44, P4, PT, R44, UR39, RZ ;  /* 0x000000272c2c7c10 */ /* 0x000fc4000ff9e0ff */
[----:B------:R-:W-:Y:S02]  /*a6e0*/  IADD3 R54, P5, PT, R54, UR39, RZ ;  /* 0x0000002736367c10 */ /* 0x000fe4000ffbe0ff */
[----:B------:R-:W-:Y:S01]  /*a6f0*/  IADD3.X R45, PT, PT, R45, UR60, RZ, P4, !PT ;  /* 0x0000003c2d2d7c10 */ /* 0x000fe2000a7fe4ff */
[----:B------:R1:W-:Y:S01]  /*a700*/  LDGSTS.E [R195+0x300c8], desc[UR36][R180.64], P2 ;  /* 0x300c8000b4c37fae */ /* 0x0003e200091a1024 */
[----:B------:R-:W-:Y:S02]  /*a710*/  IADD3 R40, P4, PT, R40, UR39, RZ ;  /* 0x0000002728287c10 */ /* 0x000fe4000ff9e0ff */
[----:B------:R-:W-:Y:S02]  /*a720*/  ISETP.GE.AND P2, PT, R196, R218, PT ;  /* 0x000000dac400720c */ /* 0x000fe40003f46270 */
[----:B------:R-:W-:Y:S02]  /*a730*/  IADD3.X R41, PT, PT, R41, UR60, RZ, P4, !PT ;  /* 0x0000003c29297c10 */ /* 0x000fe4000a7fe4ff */
[----:B------:R-:W-:-:S02]  /*a740*/  LOP3.LUT R197, R3, 0x38, RZ, 0xfc, !PT ;  /* 0x0000003803c57812 */ /* 0x000fc400078efcff */
[----:B------:R-:W-:Y:S02]  /*a750*/  IADD3 R36, P4, PT, R36, UR39, RZ ;  /* 0x0000002724247c10 */ /* 0x000fe4000ff9e0ff */
[----:B------:R-:W-:Y:S02]  /*a760*/  IADD3.X R55, PT, PT, R55, UR60, RZ, P5, !PT ;  /* 0x0000003c37377c10 */ /* 0x000fe4000affe4ff */
[----:B------:R-:W-:Y:S02]  /*a770*/  IADD3 R50, P5, PT, R50, UR39, RZ ;  /* 0x0000002732327c10 */ /* 0x000fe4000ffbe0ff */
[----:B------:R-:W-:Y:S02]  /*a780*/  SEL R152, R152, RZ, P1 ;  /* 0x000000ff98987207 */ /* 0x000fe40000800000 */
[----:B------:R-:W-:Y:S02]  /*a790*/  SEL R153, RZ, 0x4, P2 ;  /* 0x00000004ff997807 */ /* 0x000fe40001000000 */
[----:B------:R-:W-:-:S02]  /*a7a0*/  ISETP.GE.AND P2, PT, R197, R218, PT ;  /* 0x000000dac500720c */ /* 0x000fc40003f46270 */
[----:B------:R-:W-:Y:S02]  /*a7b0*/  IADD3.X R37, PT, PT, R37, UR60, RZ, P4, !PT ;  /* 0x0000003c25257c10 */ /* 0x000fe4000a7fe4ff */
[----:B------:R-:W-:Y:S02]  /*a7c0*/  IADD3 R34, P4, PT, R34, UR39, RZ ;  /* 0x0000002722227c10 */ /* 0x000fe4000ff9e0ff */
[----:B------:R-:W-:Y:S02]  /*a7d0*/  LOP3.LUT R197, R3, 0x3c, RZ, 0xfc, !PT ;  /* 0x0000003c03c57812 */ /* 0x000fe400078efcff */
[----:B------:R-:W-:Y:S02]  /*a7e0*/  IADD3.X R51, PT, PT, R51, UR60, RZ, P5, !PT ;  /* 0x0000003c33337c10 */ /* 0x000fe4000affe4ff */
[----:B------:R-:W-:Y:S02]  /*a7f0*/  ISETP.NE.U32.AND P5, PT, R152, RZ, PT ;  /* 0x000000ff9800720c */ /* 0x000fe40003fa5070 */
[----:B------:R-:W-:-:S02]  /*a800*/  IADD3.X R35, PT, PT, R35, UR60, RZ, P4, !PT ;  /* 0x0000003c23237c10 */ /* 0x000fc4000a7fe4ff */
[----:B------:R-:W-:Y:S02]  /*a810*/  SEL R153, R153, RZ, P1 ;  /* 0x000000ff99997207 */ /* 0x000fe40000800000 */
[----:B------:R-:W-:Y:S02]  /*a820*/  ISETP.GE.AND P4, PT, R197, R218, PT ;  /* 0x000000dac500720c */ /* 0x000fe40003f86270 */
[----:B------:R-:W2:Y:S01]  /*a830*/  S2R R197, SR_TID.X ;  /* 0x0000000000c57919 */ /* 0x000ea20000002100 */
[----:B------:R-:W-:Y:S02]  /*a840*/  SEL R152, RZ, 0x4, P2 ;  /* 0x00000004ff987807 */ /* 0x000fe40001000000 */
[----:B------:R-:W-:Y:S02]  /*a850*/  ISETP.NE.U32.AND P2, PT, R153, RZ, PT ;  /* 0x000000ff9900720c */ /* 0x000fe40003f45070 */
[----:B------:R1:W-:Y:S01]  /*a860*/  LDGSTS.E [R195+0x300d0], desc[UR36][R182.64], P5 ;  /* 0x300d0000b6c37fae */ /* 0x0003e2000a9a1024 */
[----:B------:R-:W-:-:S02]  /*a870*/  IADD3 R42, P5, PT, R42, UR39, RZ ;  /* 0x000000272a2a7c10 */ /* 0x000fc4000ffbe0ff */
[----:B------:R-:W-:Y:S02]  /*a880*/  LOP3.LUT R196, R3, 0x3a, RZ, 0xfc, !PT ;  /* 0x0000003a03c47812 */ /* 0x000fe400078efcff */
[----:B------:R-:W-:Y:S02]  /*a890*/  IADD3.X R43, PT, PT, R43, UR60, RZ, P5, !PT ;  /* 0x0000003c2b2b7c10 */ /* 0x000fe4000affe4ff */
[----:B------:R-:W-:Y:S02]  /*a8a0*/  IADD3 R38, P5, PT, R38, UR39, RZ ;  /* 0x0000002726267c10 */ /* 0x000fe4000ffbe0ff */
[----:B------:R-:W-:Y:S02]  /*a8b0*/  SEL R152, R152, RZ, P1 ;  /* 0x000000ff98987207 */ /* 0x000fe40000800000 */
[----:B------:R1:W-:Y:S01]  /*a8c0*/  LDGSTS.E [R195+0x300d8], desc[UR36][R184.64], P2 ;  /* 0x300d8000b8c37fae */ /* 0x0003e200091a1024 */
[----:B------:R-:W-:Y:S02]  /*a8d0*/  ISETP.GE.AND P2, PT, R196, R218, PT ;  /* 0x000000dac400720c */ /* 0x000fe40003f46270 */
[----:B------:R-:W-:-:S02]  /*a8e0*/  IADD3.X R39, PT, PT, R39, UR60, RZ, P5, !PT ;  /* 0x0000003c27277c10 */ /* 0x000fc4000affe4ff */
[----:B------:R-:W-:Y:S02]  /*a8f0*/  ISETP.NE.U32.AND P5, PT, R152, RZ, PT ;  /* 0x000000ff9800720c */ /* 0x000fe40003fa5070 */
[----:B------:R-:W-:Y:S02]  /*a900*/  SEL R153, RZ, 0x4, P2 ;  /* 0x00000004ff997807 */ /* 0x000fe40001000000 */
[----:B------:R-:W-:Y:S02]  /*a910*/  SEL R152, RZ, 0x4, P4 ;  /* 0x00000004ff987807 */ /* 0x000fe40002000000 */
[----:B------:R-:W-:Y:S02]  /*a920*/  SEL R153, R153, RZ, P1 ;  /* 0x000000ff99997207 */ /* 0x000fe40000800000 */
[----:B------:R-:W-:Y:S02]  /*a930*/  LOP3.LUT R196, R3, 0x3e, RZ, 0xfc, !PT ;  /* 0x0000003e03c47812 */ /* 0x000fe400078efcff */
[----:B------:R-:W-:-:S02]  /*a940*/  ISETP.NE.U32.AND P4, PT, R153, RZ, PT ;  /* 0x000000ff9900720c */ /* 0x000fc40003f85070 */
[----:B------:R-:W-:Y:S01]  /*a950*/  IADD3 R32, P2, PT, R32, UR39, RZ ;  /* 0x0000002720207c10 */ /* 0x000fe2000ff5e0ff */
[----:B------:R1:W-:Y:S01]  /*a960*/  LDGSTS.E [R195+0x300e0], desc[UR36][R186.64], P5 ;  /* 0x300e0000bac37fae */ /* 0x0003e2000a9a1024 */
[----:B--2---:R-:W-:Y:S02]  /*a970*/  LOP3.LUT R197, R197, 0x3f, RZ, 0xc0, !PT ;  /* 0x0000003fc5c57812 */ /* 0x004fe400078ec0ff */
[-C--:B------:R-:W-:Y:S02]  /*a980*/  ISETP.GE.AND P5, PT, R196, R218.reuse, PT ;  /* 0x000000dac400720c */ /* 0x080fe40003fa6270 */
[----:B------:R-:W-:Y:S02]  /*a990*/  IADD3.X R33, PT, PT, R33, UR60, RZ, P2, !PT ;  /* 0x0000003c21217c10 */ /* 0x000fe400097fe4ff */
[----:B------:R-:W-:Y:S02]  /*a9a0*/  ISETP.GE.AND P2, PT, R197, R218, PT ;  /* 0x000000dac500720c */ /* 0x000fe40003f46270 */
[----:B------:R-:W-:Y:S01]  /*a9b0*/  SEL R153, RZ, 0x4, P5 ;  /* 0x00000004ff997807 */ /* 0x000fe20002800000 */
[----:B------:R1:W-:Y:S01]  /*a9c0*/  LDGSTS.E [R195+0x300e8], desc[UR36][R188.64], P4 ;  /* 0x300e8000bcc37fae */ /* 0x0003e2000a1a1024 */
[----:B------:R-:W-:-:S02]  /*a9d0*/  SEL R154, RZ, 0x4, P2 ;  /* 0x00000004ff9a7807 */ /* 0x000fc40001000000 */
[----:B------:R-:W-:Y:S02]  /*a9e0*/  SEL R152, R152, RZ, P1 ;  /* 0x000000ff98987207 */ /* 0x000fe40000800000 */
[----:B------:R-:W-:Y:S02]  /*a9f0*/  SEL R153, R153, RZ, P1 ;  /* 0x000000ff99997207 */ /* 0x000fe40000800000 */
[----:B------:R-:W-:Y:S02]  /*aa00*/  IADD3 R28, P4, PT, R28, UR39, RZ ;  /* 0x000000271c1c7c10 */ /* 0x000fe4000ff9e0ff */
[----:B------:R-:W-:Y:S02]  /*aa10*/  SEL R154, R154, RZ, P1 ;  /* 0x000000ff9a9a7207 */ /* 0x000fe40000800000 */
[----:B------:R-:W-:Y:S02]  /*aa20*/  ISETP.NE.U32.AND P2, PT, R152, RZ, PT ;  /* 0x000000ff9800720c */ /* 0x000fe40003f45070 */
[----:B------:R-:W-:-:S02]  /*aa30*/  ISETP.NE.U32.AND P1, PT, R153, RZ, PT ;  /* 0x000000ff9900720c */ /* 0x000fc40003f25070 */
[----:B------:R-:W-:Y:S02]  /*aa40*/  IADD3.X R29, PT, PT, R29, UR60, RZ, P4, !PT ;  /* 0x0000003c1d1d7c10 */ /* 0x000fe4000a7fe4ff */
[----:B------:R-:W-:Y:S02]  /*aa50*/  ISETP.NE.U32.AND P4, PT, R154, RZ, PT ;  /* 0x000000ff9a00720c */ /* 0x000fe40003f85070 */
[----:B------:R-:W-:-:S04]  /*aa60*/  IADD3 R30, P5, PT, R30, UR39, RZ ;  /* 0x000000271e1e7c10 */ /* 0x000fc8000ffbe0ff */
[----:B------:R-:W-:Y:S01]  /*aa70*/  IADD3.X R31, PT, PT, R31, UR60, RZ, P5, !PT ;  /* 0x0000003c1f1f7c10 */ /* 0x000fe2000affe4ff */
[----:B------:R1:W-:Y:S01]  /*aa80*/  LDGSTS.E [R195+0x300f0], desc[UR36][R190.64], P2 ;  /* 0x300f0000bec37fae */ /* 0x0003e200091a1024 */
[----:B------:R-:W-:-:S03]  /*aa90*/  IADD3 R152, P5, PT, R222, UR39, RZ ;  /* 0x00000027de987c10 */ /* 0x000fc6000ffbe0ff */
[----:B------:R1:W-:Y:S01]  /*aaa0*/  LDGSTS.E [R195+0x300f8], desc[UR36][R192.64], P1 ;  /* 0x300f8000c0c37fae */ /* 0x0003e200089a1024 */
[----:B------:R-:W-:Y:S02]  /*aab0*/  ISETP.GE.AND P1, PT, R246, 0x80, PT ;  /* 0x00000080f600780c */ /* 0x000fe40003f26270 */
[----:B------:R-:W-:Y:S01]  /*aac0*/  IADD3.X R153, PT, PT, R223, UR60, RZ, P5, !PT ;  /* 0x0000003cdf997c10 */ /* 0x000fe2000affe4ff */
[----:B------:R-:W0:Y:S01]  /*aad0*/  LDGDEPBAR ;  /* 0x00000000000079af */ /* 0x000e220000000000 */
[----:B------:R-:W-:-:S03]  /*aae0*/  IADD3 R154, P5, PT, R220, UR39, RZ ;  /* 0x00000027dc9a7c10 */ /* 0x000fc6000ffbe0ff */
[----:B------:R1:W-:Y:S01]  /*aaf0*/  LDGSTS.E [R14+0x20000], desc[UR36][R150.64], P4 ;  /* 0x20000000960e7fae */ /* 0x0003e2000a1a1024 */
[----:B------:R-:W-:-:S03]  /*ab00*/  IADD3.X R155, PT, PT, R221, UR60, RZ, P5, !PT ;  /* 0x0000003cdd9b7c10 */ /* 0x000fc6000affe4ff */
        /* <DEDUP_REMOVED lines=64> */
[----:B------:R-:W-:Y:S05]  /*af10*/  @!P1 BRA `(.L_x_37) ;  /* 0x0000004000e09947 */ /* 0x000fea0003800000 */
[----:B-1----:R-:W2:Y:S01]  /*af20*/  LDL.LU R126, [R1] ;  /* 0x00000000017e7983 */ /* 0x002ea20000300800 */
[----:B-----5:R-:W-:Y:S02]  /*af30*/  SHF.R.S32.HI R58, RZ, 0x1f, R27 ;  /* 0x0000001fff3a7819 */ /* 0x020fe4000001141b */
[C---:B------:R-:W-:Y:S01]  /*af40*/  IADD3 R200, P4, PT, R27.reuse, R5, RZ ;  /* 0x000000051bc87210 */ /* 0x040fe20007f9e0ff */
[----:B------:R-:W3:Y:S01]  /*af50*/  LDL.LU R127, [R1+0x4] ;  /* 0x00000400017f7983 */ /* 0x000ee20000300800 */
[C---:B------:R-:W-:Y:S02]  /*af60*/  IADD3 R198, P5, PT, R27.reuse, R10, RZ ;  /* 0x0000000a1bc67210 */ /* 0x040fe40007fbe0ff */
[C---:B------:R-:W-:Y:S01]  /*af70*/  IADD3 R196, P1, PT, R27.reuse, R6, RZ ;  /* 0x000000061bc47210 */ /* 0x040fe20007f3e0ff */
[----:B------:R-:W4:Y:S01]  /*af80*/  LDL.LU R190, [R1+0x8] ;  /* 0x0000080001be7983 */ /* 0x000f220000300800 */
[----:B------:R-:W-:Y:S01]  /*af90*/  IADD3 R194, P2, PT, R27, R11, RZ ;  /* 0x0000000b1bc27210 */ /* 0x000fe20007f5e0ff */
[----:B------:R-:W-:Y:S01]  /*afa0*/  IMAD R75, R217, UR20, RZ ;  /* 0x00000014d94b7c24 */ /* 0x000fe2000f8e02ff */
[----:B------:R-:W1:Y:S01]  /*afb0*/  LDCU.128 UR4, c[0x0][0x380] ;  /* 0x00007000ff0477ac */ /* 0x000e620008000c00 */
[----:B------:R-:W4:Y:S04]  /*afc0*/  LDL.LU R191, [R1+0xc] ;  /* 0x00000c0001bf7983 */ /* 0x000f280000300800 */
[----:B------:R-:W4:Y:S04]  /*afd0*/  LDL.LU R220, [R1+0x10] ;  /* 0x0000100001dc7983 */ /* 0x000f280000300800 */
[----:B------:R-:W4:Y:S04]  /*afe0*/  LDL.LU R221, [R1+0x14] ;  /* 0x0000140001dd7983 */ /* 0x000f280000300800 */
[----:B------:R-:W4:Y:S04]  /*aff0*/  LDL.LU R218, [R1+0x18] ;  /* 0x0000180001da7983 */ /* 0x000f280000300800 */
[----:B------:R-:W4:Y:S04]  /*b000*/  LDL.LU R222, [R1+0x1c] ;  /* 0x00001c0001de7983 */ /* 0x000f280000300800 */
[----:B------:R-:W4:Y:S01]  /*b010*/  LDL.LU R223, [R1+0x20] ;  /* 0x0000200001df7983 */ /* 0x000f220000300800 */
[----:B------:R-:W-:-:S02]  /*b020*/  LEA.HI.X.SX32 R201, R5, R58, 0x1, P4 ;  /* 0x0000003a05c97211 */ /* 0x000fc400020f0eff */
[C---:B------:R-:W-:Y:S01]  /*b030*/  IADD3 R192, P4, PT, R27.reuse, R7, RZ ;  /* 0x000000071bc07210 */ /* 0x040fe20007f9e0ff */
[----:B------:R-:W4:Y:S01]  /*b040*/  LDL.LU R115, [R1+0x24] ;  /* 0x0000240001737983 */ /* 0x000f220000300800 */
[----:B------:R-:W-:Y:S02]  /*b050*/  LEA.HI.X.SX32 R199, R10, R58, 0x1, P5 ;  /* 0x0000003a0ac77211 */ /* 0x000fe400028f0eff */
[C---:B------:R-:W-:Y:S01]  /*b060*/  IADD3 R188, P5, PT, R27.reuse, R12, RZ ;  /* 0x0000000c1bbc7210 */ /* 0x040fe20007fbe0ff */
[----:B------:R-:W4:Y:S01]  /*b070*/  LDL.LU R116, [R1+0x28] ;  /* 0x0000280001747983 */ /* 0x000f220000300800 */
[----:B------:R-:W-:Y:S02]  /*b080*/  LEA.HI.X.SX32 R197, R6, R58, 0x1, P1 ;  /* 0x0000003a06c57211 */ /* 0x000fe400008f0eff */
[----:B------:R-:W-:Y:S01]  /*b090*/  IADD3 R186, P1, PT, R27, R8, RZ ;  /* 0x000000081bba7210 */ /* 0x000fe20007f3e0ff */
[----:B------:R-:W4:Y:S01]  /*b0a0*/  LDL.LU R117, [R1+0x2c] ;  /* 0x00002c0001757983 */ /* 0x000f220000300800 */
[----:B------:R-:W-:-:S02]  /*b0b0*/  LEA.HI.X.SX32 R195, R11, R58, 0x1, P2 ;  /* 0x0000003a0bc37211 */ /* 0x000fc400010f0eff */
[----:B------:R-:W-:Y:S01]  /*b0c0*/  IADD3 R184, P2, PT, R27, R13, RZ ;  /* 0x0000000d1bb87210 */ /* 0x000fe20007f5e0ff */
[----:B------:R-:W4:Y:S01]  /*b0d0*/  LDL.LU R118, [R1+0x30] ;  /* 0x0000300001767983 */ /* 0x000f220000300800 */
[----:B------:R-:W-:Y:S02]  /*b0e0*/  LEA.HI.X.SX32 R193, R7, R58, 0x1, P4 ;  /* 0x0000003a07c17211 */ /* 0x000fe400020f0eff */
[C---:B------:R-:W-:Y:S01]  /*b0f0*/  IADD3 R182, P4, PT, R27.reuse, R224, RZ ;  /* 0x000000e01bb67210 */ /* 0x040fe20007f9e0ff */
[----:B------:R-:W4:Y:S01]  /*b100*/  LDL.LU R119, [R1+0x34] ;  /* 0x0000340001777983 */ /* 0x000f220000300800 */
[-C--:B------:R-:W-:Y:S02]  /*b110*/  LEA.HI.X.SX32 R189, R12, R58.reuse, 0x1, P5 ;  /* 0x0000003a0cbd7211 */ /* 0x080fe400028f0eff */
[----:B------:R-:W-:Y:S01]  /*b120*/  IADD3 R180, P5, PT, R27, R225, RZ ;  /* 0x000000e11bb47210 */ /* 0x000fe20007fbe0ff */
[----:B------:R-:W4:Y:S01]  /*b130*/  LDL.LU R120, [R1+0x38] ;  /* 0x0000380001787983 */ /* 0x000f220000300800 */
[----:B------:R-:W-:-:S02]  /*b140*/  LEA.HI.X.SX32 R187, R8, R58, 0x1, P1 ;  /* 0x0000003a08bb7211 */ /* 0x000fc400008f0eff */
[----:B------:R-:W-:Y:S01]  /*b150*/  IADD3 R178, P1, PT, R27, R226, RZ ;  /* 0x000000e21bb27210 */ /* 0x000fe20007f3e0ff */
[----:B------:R-:W4:Y:S01]  /*b160*/  LDL.LU R121, [R1+0x3c] ;  /* 0x00003c0001797983 */ /* 0x000f220000300800 */
[-C--:B------:R-:W-:Y:S02]  /*b170*/  LEA.HI.X.SX32 R185, R13, R58.reuse, 0x1, P2 ;  /* 0x0000003a0db97211 */ /* 0x080fe400010f0eff */
[C---:B------:R-:W-:Y:S01]  /*b180*/  IADD3 R176, P2, PT, R27.reuse, R227, RZ ;  /* 0x000000e31bb07210 */ /* 0x040fe20007f5e0ff */
[----:B------:R-:W4:Y:S01]  /*b190*/  LDL.LU R122, [R1+0x40] ;  /* 0x00004000017a7983 */ /* 0x000f220000300800 */
[----:B------:R-:W-:Y:S02]  /*b1a0*/  LEA.HI.X.SX32 R183, R224, R58, 0x1, P4 ;  /* 0x0000003ae0b77211 */ /* 0x000fe400020f0eff */
[----:B------:R-:W-:Y:S01]  /*b1b0*/  IADD3 R174, P4, PT, R27, R228, RZ ;  /* 0x000000e41bae7210 */ /* 0x000fe20007f9e0ff */
[----:B------:R-:W4:Y:S01]  /*b1c0*/  LDL.LU R123, [R1+0x44] ;  /* 0x00004400017b7983 */ /* 0x000f220000300800 */
[----:B------:R-:W-:-:S02]  /*b1d0*/  LEA.HI.X.SX32 R181, R225, R58, 0x1, P5 ;  /* 0x0000003ae1b57211 */ /* 0x000fc400028f0eff */
[C---:B------:R-:W-:Y:S01]  /*b1e0*/  IADD3 R172, P5, PT, R27.reuse, R229, RZ ;  /* 0x000000e51bac7210 */ /* 0x040fe20007fbe0ff */
[----:B------:R-:W4:Y:S01]  /*b1f0*/  LDL.LU R124, [R1+0x48] ;  /* 0x00004800017c7983 */ /* 0x000f220000300800 */
[----:B------:R-:W-:Y:S02]  /*b200*/  LEA.HI.X.SX32 R179, R226, R58, 0x1, P1 ;  /* 0x0000003ae2b37211 */ /* 0x000fe400008f0eff */
[----:B------:R-:W-:Y:S02]  /*b210*/  IADD3 R170, P1, PT, R27, R230, RZ ;  /* 0x000000e61baa7210 */ /* 0x000fe40007f3e0ff */
[-C--:B------:R-:W-:Y:S02]  /*b220*/  LEA.HI.X.SX32 R177, R227, R58.reuse, 0x1, P2 ;  /* 0x0000003ae3b17211 */ /* 0x080fe400010f0eff */
[----:B------:R-:W-:Y:S02]  /*b230*/  IADD3 R168, P2, PT, R27, R231, RZ ;  /* 0x000000e71ba87210 */ /* 0x000fe40007f5e0ff */
[----:B------:R-:W-:-:S02]  /*b240*/  LEA.HI.X.SX32 R175, R228, R58, 0x1, P4 ;  /* 0x0000003ae4af7211 */ /* 0x000fc400020f0eff */
[----:B------:R-:W-:Y:S02]  /*b250*/  IADD3 R166, P4, PT, R27, R232, RZ ;  /* 0x000000e81ba67210 */ /* 0x000fe40007f9e0ff */
[-C--:B------:R-:W-:Y:S02]  /*b260*/  LEA.HI.X.SX32 R173, R229, R58.reuse, 0x1, P5 ;  /* 0x0000003ae5ad7211 */ /* 0x080fe400028f0eff */
[C---:B------:R-:W-:Y:S02]  /*b270*/  IADD3 R164, P5, PT, R27.reuse, R233, RZ ;  /* 0x000000e91ba47210 */ /* 0x040fe40007fbe0ff */
[----:B------:R-:W-:Y:S02]  /*b280*/  LEA.HI.X.SX32 R171, R230, R58, 0x1, P1 ;  /* 0x0000003ae6ab7211 */ /* 0x000fe400008f0eff */
[----:B------:R-:W-:Y:S02]  /*b290*/  IADD3 R162, P1, PT, R27, R234, RZ ;  /* 0x000000ea1ba27210 */ /* 0x000fe40007f3e0ff */
[----:B------:R-:W-:-:S02]  /*b2a0*/  LEA.HI.X.SX32 R169, R231, R58, 0x1, P2 ;  /* 0x0000003ae7a97211 */ /* 0x000fc400010f0eff */
[C---:B------:R-:W-:Y:S02]  /*b2b0*/  IADD3 R160, P2, PT, R27.reuse, R235, RZ ;  /* 0x000000eb1ba07210 */ /* 0x040fe40007f5e0ff */
        /* <DEDUP_REMOVED lines=20> */
[-C--:B------:R-:W-:Y:S02]  /*b400*/  LEA.HI.X.SX32 R147, R242, R58.reuse, 0x1, P1 ;  /* 0x0000003af2937211 */ /* 0x080fe400008f0eff */
[----:B------:R-:W-:Y:S02]  /*b410*/  IADD3 R138, P1, PT, R27, R247, RZ ;  /* 0x000000f71b8a7210 */ /* 0x000fe40007f3e0ff */
[----:B------:R-:W-:-:S02]  /*b420*/  LEA.HI.X.SX32 R145, R243, R58, 0x1, P2 ;  /* 0x0000003af3917211 */ /* 0x000fc400010f0eff */
[C---:B------:R-:W-:Y:S02]  /*b430*/  IADD3 R136, P2, PT, R27.reuse, R248, RZ ;  /* 0x000000f81b887210 */ /* 0x040fe40007f5e0ff */
[-C--:B------:R-:W-:Y:S02]  /*b440*/  LEA.HI.X.SX32 R143, R244, R58.reuse, 0x1, P4 ;  /* 0x0000003af48f7211 */ /* 0x080fe400020f0eff */
[----:B------:R-:W-:Y:S02]  /*b450*/  IADD3 R134, P4, PT, R27, R249, RZ ;  /* 0x000000f91b867210 */ /* 0x000fe40007f9e0ff */
[----:B------:R-:W-:Y:S02]  /*b460*/  LEA.HI.X.SX32 R141, R245, R58, 0x1, P5 ;  /* 0x0000003af58d7211 */ /* 0x000fe400028f0eff */
[----:B------:R-:W-:Y:S02]  /*b470*/  IADD3 R132, P5, PT, R27, R250, RZ ;  /* 0x000000fa1b847210 */ /* 0x000fe40007fbe0ff */
[----:B------:R-:W-:-:S02]  /*b480*/  LEA.HI.X.SX32 R139, R247, R58, 0x1, P1 ;  /* 0x0000003af78b7211 */ /* 0x000fc400008f0eff */
[C---:B------:R-:W-:Y:S02]  /*b490*/  IADD3 R130, P1, PT, R27.reuse, R251, RZ ;  /* 0x000000fb1b827210 */ /* 0x040fe40007f3e0ff */
[----:B------:R-:W-:Y:S02]  /*b4a0*/  LEA.HI.X.SX32 R137, R248, R58, 0x1, P2 ;  /* 0x0000003af8897211 */ /* 0x000fe400010f0eff */
[----:B------:R-:W-:Y:S02]  /*b4b0*/  IADD3 R128, P2, PT, R27, R252, RZ ;  /* 0x000000fc1b807210 */ /* 0x000fe40007f5e0ff */
[-C--:B------:R-:W-:Y:S02]  /*b4c0*/  LEA.HI.X.SX32 R135, R249, R58.reuse, 0x1, P4 ;  /* 0x0000003af9877211 */ /* 0x080fe400020f0eff */
[-C--:B------:R-:W-:Y:S02]  /*b4d0*/  LEA.HI.X.SX32 R133, R250, R58.reuse, 0x1, P5 ;  /* 0x0000003afa857211 */ /* 0x080fe400028f0eff */
[----:B------:R-:W-:-:S02]  /*b4e0*/  LEA.HI.X.SX32 R131, R251, R58, 0x1, P1 ;  /* 0x0000003afb837211 */ /* 0x000fc400008f0eff */
[----:B------:R-:W-:Y:S02]  /*b4f0*/  LEA.HI.X.SX32 R129, R252, R58, 0x1, P2 ;  /* 0x0000003afc817211 */ /* 0x000fe400010f0eff */
[C---:B--2---:R-:W-:Y:S02]  /*b500*/  IADD3 R5, P4, PT, R27.reuse, R126, RZ ;  /* 0x0000007e1b057210 */ /* 0x044fe40007f9e0ff */
[C---:B---3--:R-:W-:Y:S02]  /*b510*/  IADD3 R7, P5, PT, R27.reuse, R127, RZ ;  /* 0x0000007f1b077210 */ /* 0x048fe40007fbe0ff */
[----:B------:R-:W-:Y:S02]  /*b520*/  LEA.HI.X.SX32 R125, R126, R58, 0x1, P4 ;  /* 0x0000003a7e7d7211 */ /* 0x000fe400020f0eff */
[----:B----4-:R-:W-:Y:S01]  /*b530*/  IADD3 R9, P1, PT, R27, R190, RZ ;  /* 0x000000be1b097210 */ /* 0x010fe20007f3e0ff */
[----:B------:R-:W2:Y:S01]  /*b540*/  LDL.LU R126, [R1+0x4c] ;  /* 0x00004c00017e7983 */ /* 0x000ea20000300800 */
[----:B------:R-:W-:-:S02]  /*b550*/  LEA.HI.X.SX32 R6, R127, R58, 0x1, P5 ;  /* 0x0000003a7f067211 */ /* 0x000fc400028f0eff */
[----:B------:R-:W-:Y:S01]  /*b560*/  IADD3 R11, P2, PT, R27, R191, RZ ;  /* 0x000000bf1b0b7210 */ /* 0x000fe20007f5e0ff */
[----:B------:R-:W3:Y:S01]  /*b570*/  LDL.LU R127, [R1+0x50] ;  /* 0x00005000017f7983 */ /* 0x000ee20000300800 */
[-C--:B------:R-:W-:Y:S02]  /*b580*/  LEA.HI.X.SX32 R8, R190, R58.reuse, 0x1, P1 ;  /* 0x0000003abe087211 */ /* 0x080fe400008f0eff */
[----:B------:R-:W-:Y:S01]  /*b590*/  LEA.HI.X.SX32 R10, R191, R58, 0x1, P2 ;  /* 0x0000003abf0a7211 */ /* 0x000fe200010f0eff */
[----:B------:R-:W4:Y:S04]  /*b5a0*/  LDL.LU R190, [R1+0x54] ;  /* 0x0000540001be7983 */ /* 0x000f280000300800 */
[----:B------:R-:W2:Y:S01]  /*b5b0*/  LDL.LU R191, [R1+0x58] ;  /* 0x0000580001bf7983 */ /* 0x000ea20000300800 */
[----:B------:R-:W-:-:S02]  /*b5c0*/  IADD3 R13, P4, PT, R27, R220, RZ ;  /* 0x000000dc1b0d7210 */ /* 0x000fc40007f9e0ff */
[C---:B------:R-:W-:Y:S02]  /*b5d0*/  IADD3 R90, P1, PT, R27.reuse, R218, RZ ;  /* 0x000000da1b5a7210 */ /* 0x040fe40007f3e0ff */
[C---:B------:R-:W-:Y:S02]  /*b5e0*/  IADD3 R94, P5, PT, R27.reuse, R221, RZ ;  /* 0x000000dd1b5e7210 */ /* 0x040fe40007fbe0ff */
[----:B------:R-:W-:Y:S02]  /*b5f0*/  LEA.HI.X.SX32 R12, R220, R58, 0x1, P4 ;  /* 0x0000003adc0c7211 */ /* 0x000fe400020f0eff */
[C---:B------:R-:W-:Y:S01]  /*b600*/  IADD3 R86, P2, PT, R27.reuse, R222, RZ ;  /* 0x000000de1b567210 */ /* 0x040fe20007f5e0ff */
[----:B------:R-:W3:Y:S01]  /*b610*/  LDL.LU R220, [R1+0x5c] ;  /* 0x00005c0001dc7983 */ /* 0x000ee20000300800 */
[-C--:B------:R-:W-:Y:S02]  /*b620*/  LEA.HI.X.SX32 R104, R218, R58.reuse, 0x1, P1 ;  /* 0x0000003ada687211 */ /* 0x080fe400008f0eff */
[----:B------:R-:W-:Y:S01]  /*b630*/  IADD3 R82, P4, PT, R27, R223, RZ ;  /* 0x000000df1b527210 */ /* 0x000fe20007f9e0ff */
[----:B------:R-:W3:Y:S01]  /*b640*/  LDL.LU R218, [R1+0x60] ;  /* 0x0000600001da7983 */ /* 0x000ee20000300800 */
[----:B------:R-:W-:-:S02]  /*b650*/  LEA.HI.X.SX32 R14, R221, R58, 0x1, P5 ;  /* 0x0000003add0e7211 */ /* 0x000fc400028f0eff */
[-C--:B------:R-:W-:Y:S01]  /*b660*/  LEA.HI.X.SX32 R102, R222, R58.reuse, 0x1, P2 ;  /* 0x0000003ade667211 */ /* 0x080fe200010f0eff */
[----:B------:R-:W3:Y:S01]  /*b670*/  LDL.LU R221, [R1+0x64] ;  /* 0x0000640001dd7983 */ /* 0x000ee20000300800 */
[----:B------:R-:W-:-:S03]  /*b680*/  LEA.HI.X.SX32 R100, R223, R58, 0x1, P4 ;  /* 0x0000003adf647211 */ /* 0x000fc600020f0eff */
[----:B------:R-:W3:Y:S04]  /*b690*/  LDL.LU R222, [R1+0x68] ;  /* 0x0000680001de7983 */ /* 0x000ee80000300800 */
[----:B------:R-:W3:Y:S01]  /*b6a0*/  LDL.LU R223, [R1+0xdc] ;  /* 0x0000dc0001df7983 */ /* 0x000ee20000300800 */
[----:B------:R-:W-:-:S04]  /*b6b0*/  IADD3 R30, P1, PT, R27, R116, RZ ;  /* 0x000000741b1e7210 */ /* 0x000fc80007f3e0ff */
[----:B------:R-:W-:Y:S02]  /*b6c0*/  LEA.HI.X.SX32 R96, R116, R58, 0x1, P1 ;  /* 0x0000003a74607211 */ /* 0x000fe400008f0eff */
[----:B------:R-:W-:-:S04]  /*b6d0*/  IADD3 R33, P1, PT, R27, R120, RZ ;  /* 0x000000781b217210 */ /* 0x000fc80007f3e0ff */
[----:B------:R-:W-:Y:S02]  /*b6e0*/  LEA.HI.X.SX32 R80, R120, R58, 0x1, P1 ;  /* 0x0000003a78507211 */ /* 0x000fe400008f0eff */
[----:B------:R-:W-:-:S04]  /*b6f0*/  IADD3 R41, P1, PT, R27, R124, RZ ;  /* 0x0000007c1b297210 */ /* 0x000fc80007f3e0ff */
[----:B------:R-:W-:Y:S02]  /*b700*/  LEA.HI.X.SX32 R40, R124, R58, 0x1, P1 ;  /* 0x0000003a7c287211 */ /* 0x000fe400008f0eff */
[C---:B------:R-:W-:Y:S02]  /*b710*/  IADD3 R32, P5, PT, R27.reuse, R115, RZ ;  /* 0x000000731b207210 */ /* 0x040fe40007fbe0ff */
[C---:B------:R-:W-:Y:S02]  /*b720*/  IADD3 R28, P2, PT, R27.reuse, R117, RZ ;  /* 0x000000751b1c7210 */ /* 0x040fe40007f5e0ff */
[----:B------:R-:W-:Y:S02]  /*b730*/  IADD3 R29, P4, PT, R27, R118, RZ ;  /* 0x000000761b1d7210 */ /* 0x000fe40007f9e0ff */
[----:B------:R-:W-:Y:S02]  /*b740*/  LEA.HI.X.SX32 R98, R115, R58, 0x1, P5 ;  /* 0x0000003a73627211 */ /* 0x000fe400028f0eff */
[----:B--2---:R-:W-:-:S04]  /*b750*/  IADD3 R49, P1, PT, R27, R191, RZ ;  /* 0x000000bf1b317210 */ /* 0x004fc80007f3e0ff */
[-C--:B------:R-:W-:Y:S01]  /*b760*/  LEA.HI.X.SX32 R48, R191, R58.reuse, 0x1, P1 ;  /* 0x0000003abf307211 */ /* 0x080fe200008f0eff */
[----:B------:R-:W-:Y:S02]  /*b770*/  IMAD R191, R213, UR20, RZ ;  /* 0x00000014d5bf7c24 */ /* 0x000fe4000f8e02ff */
[----:B------:R-:W-:Y:S02]  /*b780*/  IMAD R213, R219, UR20, RZ ;  /* 0x00000014dbd57c24 */ /* 0x000fe4000f8e02ff */
[----:B------:R-:W2:Y:S01]  /*b790*/  LDL.LU R219, [R1+0xe4] ;  /* 0x0000e40001db7983 */ /* 0x000ea20000300800 */
[----:B------:R-:W-:Y:S02]  /*b7a0*/  IADD3 R31, P5, PT, R27, R119, RZ ;  /* 0x000000771b1f7210 */ /* 0x000fe40007fbe0ff */
[-C--:B------:R-:W-:Y:S02]  /*b7b0*/  LEA.HI.X.SX32 R92, R117, R58.reuse, 0x1, P2 ;  /* 0x0000003a755c7211 */ /* 0x080fe400010f0eff */
[----:B------:R-:W-:-:S02]  /*b7c0*/  LEA.HI.X.SX32 R88, R118, R58, 0x1, P4 ;  /* 0x0000003a76587211 */ /* 0x000fc400020f0eff */
[C---:B------:R-:W-:Y:S02]  /*b7d0*/  IADD3 R35, P2, PT, R27.reuse, R121, RZ ;  /* 0x000000791b237210 */ /* 0x040fe40007f5e0ff */
[----:B------:R-:W-:Y:S02]  /*b7e0*/  IADD3 R37, P4, PT, R27, R122, RZ ;  /* 0x0000007a1b257210 */ /* 0x000fe40007f9e0ff */
[-C--:B------:R-:W-:Y:S02]  /*b7f0*/  LEA.HI.X.SX32 R84, R119, R58.reuse, 0x1, P5 ;  /* 0x0000003a77547211 */ /* 0x080fe400028f0eff */
[----:B------:R-:W-:Y:S02]  /*b800*/  IADD3 R39, P5, PT, R27, R123, RZ ;  /* 0x0000007b1b277210 */ /* 0x000fe40007fbe0ff */
[-C--:B------:R-:W-:Y:S02]  /*b810*/  LEA.HI.X.SX32 R34, R121, R58.reuse, 0x1, P2 ;  /* 0x0000003a79227211 */ /* 0x080fe400010f0eff */
[----:B------:R-:W-:-:S02]  /*b820*/  LEA.HI.X.SX32 R36, R122, R58, 0x1, P4 ;  /* 0x0000003a7a247211 */ /* 0x000fc400020f0eff */
[C---:B------:R-:W-:Y:S02]  /*b830*/  IADD3 R43, P2, PT, R27.reuse, R126, RZ ;  /* 0x0000007e1b2b7210 */ /* 0x040fe40007f5e0ff */
[----:B---3--:R-:W-:Y:S02]  /*b840*/  IADD3 R45, P4, PT, R27, R127, RZ ;  /* 0x0000007f1b2d7210 */ /* 0x008fe40007f9e0ff */
[----:B------:R-:W-:Y:S02]  /*b850*/  LEA.HI.X.SX32 R38, R123, R58, 0x1, P5 ;  /* 0x0000003a7b267211 */ /* 0x000fe400028f0eff */
[----:B----4-:R-:W-:Y:S02]  /*b860*/  IADD3 R47, P5, PT, R27, R190, RZ ;  /* 0x000000be1b2f7210 */ /* 0x010fe40007fbe0ff */
[-C--:B------:R-:W-:Y:S02]  /*b870*/  LEA.HI.X.SX32 R42, R126, R58.reuse, 0x1, P2 ;  /* 0x0000003a7e2a7211 */ /* 0x080fe400010f0eff */
[----:B------:R-:W-:-:S02]  /*b880*/  LEA.HI.X.SX32 R44, R127, R58, 0x1, P4 ;  /* 0x0000003a7f2c7211 */ /* 0x000fc400020f0eff */
[C---:B------:R-:W-:Y:S02]  /*b890*/  IADD3 R51, P2, PT, R27.reuse, R220, RZ ;  /* 0x000000dc1b337210 */ /* 0x040fe40007f5e0ff */
[C---:B------:R-:W-:Y:S02]  /*b8a0*/  IADD3 R53, P4, PT, R27.reuse, R218, RZ ;  /* 0x000000da1b357210 */ /* 0x040fe40007f9e0ff */
[----:B------:R-:W-:Y:S02]  /*b8b0*/  LEA.HI.X.SX32 R46, R190, R58, 0x1, P5 ;  /* 0x0000003abe2e7211 */ /* 0x000fe400028f0eff */
[C---:B------:R-:W-:Y:S02]  /*b8c0*/  IADD3 R55, P5, PT, R27.reuse, R221, RZ ;  /* 0x000000dd1b377210 */ /* 0x040fe40007fbe0ff */
[----:B------:R-:W-:Y:S02]  /*b8d0*/  IADD3 R57, P1, PT, R27, R222, RZ ;  /* 0x000000de1b397210 */ /* 0x000fe40007f3e0ff */
[----:B------:R-:W-:-:S02]  /*b8e0*/  LEA.HI.X.SX32 R50, R220, R58, 0x1, P2 ;  /* 0x0000003adc327211 */ /* 0x000fc400010f0eff */
[-C--:B------:R-:W-:Y:S02]  /*b8f0*/  LEA.HI.X.SX32 R52, R218, R58.reuse, 0x1, P4 ;  /* 0x0000003ada347211 */ /* 0x080fe400020f0eff */
[----:B------:R-:W-:Y:S02]  /*b900*/  IADD3 R59, P2, PT, R27, R223, RZ ;  /* 0x000000df1b3b7210 */ /* 0x000fe40007f5e0ff */
[----:B------:R-:W-:Y:S02]  /*b910*/  LOP3.LUT R218, R3, 0x3e, RZ, 0xfc, !PT ;  /* 0x0000003e03da7812 */ /* 0x000fe400078efcff */
[-C--:B------:R-:W-:Y:S02]  /*b920*/  LEA.HI.X.SX32 R54, R221, R58.reuse, 0x1, P5 ;  /* 0x0000003add367211 */ /* 0x080fe400028f0eff */
[-C--:B------:R-:W-:Y:S01]  /*b930*/  LEA.HI.X.SX32 R56, R222, R58.reuse, 0x1, P1 ;  /* 0x0000003ade387211 */ /* 0x080fe200008f0eff */
[----:B------:R-:W-:Y:S01]  /*b940*/  IMAD R63, R218, UR20, RZ ;  /* 0x00000014da3f7c24 */ /* 0x000fe2000f8e02ff */
[----:B------:R-:W-:-:S02]  /*b950*/  LEA.HI.X.SX32 R58, R223, R58, 0x1, P2 ;  /* 0x0000003adf3a7211 */ /* 0x000fc400010f0eff */
[C---:B------:R-:W-:Y:S02]  /*b960*/  LOP3.LUT R221, R3.reuse, 0x3c, RZ, 0xfc, !PT ;  /* 0x0000003c03dd7812 */ /* 0x040fe400078efcff */
[C---:B------:R-:W-:Y:S02]  /*b970*/  LOP3.LUT R223, R3.reuse, 0x38, RZ, 0xfc, !PT ;  /* 0x0000003803df7812 */ /* 0x040fe400078efcff */
[----:B------:R-:W-:Y:S01]  /*b980*/  LOP3.LUT R222, R3, 0x3a, RZ, 0xfc, !PT ;  /* 0x0000003a03de7812 */ /* 0x000fe200078efcff */
[----:B------:R-:W-:Y:S01]  /*b990*/  IMAD R65, R221, UR20, RZ ;  /* 0x00000014dd417c24 */ /* 0x000fe2000f8e02ff */
[----:B------:R-:W-:Y:S01]  /*b9a0*/  LOP3.LUT R218, R3, 0x36, RZ, 0xfc, !PT ;  /* 0x0000003603da7812 */ /* 0x000fe200078efcff */
[----:B------:R-:W-:Y:S01]  /*b9b0*/  IMAD R69, R223, UR20, RZ ;  /* 0x00000014df457c24 */ /* 0x000fe2000f8e02ff */
[----:B------:R-:W-:Y:S02]  /*b9c0*/  SHF.R.S32.HI R120, RZ, 0x1f, R26 ;  /* 0x0000001fff787819 */ /* 0x000fe4000001141a */
[----:B------:R-:W-:Y:S01]  /*b9d0*/  IADD3 R85, P2, PT, R26, R63, RZ ;  /* 0x0000003f1a557210 */ /* 0x000fe20007f5e0ff */
[----:B------:R-:W-:Y:S01]  /*b9e0*/  IMAD R67, R222, UR20, RZ ;  /* 0x00000014de437c24 */ /* 0x000fe2000f8e02ff */
[----:B------:R-:W-:Y:S01]  /*b9f0*/  IADD3 R87, P4, PT, R26, R65, RZ ;  /* 0x000000411a577210 */ /* 0x000fe20007f9e0ff */
[----:B------:R-:W-:Y:S01]  /*ba00*/  IMAD R71, R218, UR20, RZ ;  /* 0x00000014da477c24 */ /* 0x000fe2000f8e02ff */
[----:B------:R-:W-:-:S02]  /*ba10*/  LEA.HI.X.SX32 R110, R63, R120, 0x1, P2 ;  /* 0x000000783f6e7211 */ /* 0x000fc400010f0eff */
[----:B------:R-:W-:Y:S01]  /*ba20*/  IADD3 R91, P2, PT, R26, R69, RZ ;  /* 0x000000451a5b7210 */ /* 0x000fe20007f5e0ff */
[----:B------:R-:W-:Y:S01]  /*ba30*/  IMAD R73, R216, UR20, RZ ;  /* 0x00000014d8497c24 */ /* 0x000fe2000f8e02ff */
[-C--:B------:R-:W-:Y:S01]  /*ba40*/  LEA.HI.X.SX32 R112, R65, R120.reuse, 0x1, P4 ;  /* 0x0000007841707211 */ /* 0x080fe200020f0eff */
[----:B------:R-:W-:Y:S01]  /*ba50*/  IMAD R127, R214, UR20, RZ ;  /* 0x00000014d67f7c24 */ /* 0x000fe2000f8e02ff */
[-C--:B------:R-:W-:Y:S01]  /*ba60*/  LEA.HI.X.SX32 R116, R69, R120.reuse, 0x1, P2 ;  /* 0x0000007845747211 */ /* 0x080fe200010f0eff */
[----:B------:R-:W-:Y:S01]  /*ba70*/  IMAD R79, R212, UR20, RZ ;  /* 0x00000014d44f7c24 */ /* 0x000fe2000f8e02ff */
[C---:B------:R-:W-:Y:S02]  /*ba80*/  IADD3 R89, P5, PT, R26.reuse, R67, RZ ;  /* 0x000000431a597210 */ /* 0x040fe40007fbe0ff */
[C---:B------:R-:W-:Y:S02]  /*ba90*/  IADD3 R93, P4, PT, R26.reuse, R71, RZ ;  /* 0x000000471a5d7210 */ /* 0x040fe40007f9e0ff */
[----:B------:R-:W-:Y:S01]  /*baa0*/  IADD3 R97, P2, PT, R26, R75, RZ ;  /* 0x0000004b1a617210 */ /* 0x000fe20007f5e0ff */
[----:B------:R-:W-:Y:S01]  /*bab0*/  IMAD R77, R215, UR20, RZ ;  /* 0x00000014d74d7c24 */ /* 0x000fe2000f8e02ff */
[-C--:B------:R-:W-:Y:S01]  /*bac0*/  LEA.HI.X.SX32 R114, R67, R120.reuse, 0x1, P5 ;  /* 0x0000007843727211 */ /* 0x080fe200028f0eff */
[----:B------:R-:W-:Y:S01]  /*bad0*/  IMAD R207, R207, UR20, RZ ;  /* 0x00000014cfcf7c24 */ /* 0x000fe2000f8e02ff */
[-C--:B------:R-:W-:Y:S01]  /*bae0*/  LEA.HI.X.SX32 R118, R71, R120.reuse, 0x1, P4 ;  /* 0x0000007847767211 */ /* 0x080fe200020f0eff */
[----:B------:R-:W-:Y:S01]  /*baf0*/  IMAD R211, R211, UR20, RZ ;  /* 0x00000014d3d37c24 */ /* 0x000fe2000f8e02ff */
[----:B------:R-:W-:-:S02]  /*bb00*/  LEA.HI.X.SX32 R126, R75, R120, 0x1, P2 ;  /* 0x000000784b7e7211 */ /* 0x000fc400010f0eff */
[C---:B------:R-:W-:Y:S02]  /*bb10*/  IADD3 R95, P5, PT, R26.reuse, R73, RZ ;  /* 0x000000491a5f7210 */ /* 0x040fe40007fbe0ff */
[C---:B------:R-:W-:Y:S02]  /*bb20*/  IADD3 R99, P4, PT, R26.reuse, R127, RZ ;  /* 0x0000007f1a637210 */ /* 0x040fe40007f9e0ff */
[----:B------:R-:W-:Y:S01]  /*bb30*/  IADD3 R103, P2, PT, R26, R79, RZ ;  /* 0x0000004f1a677210 */ /* 0x000fe20007f5e0ff */
[----:B------:R-:W-:Y:S01]  /*bb40*/  IMAD R27, R202, UR20, RZ ;  /* 0x00000014ca1b7c24 */ /* 0x000fe2000f8e02ff */
[-C--:B------:R-:W-:Y:S01]  /*bb50*/  LEA.HI.X.SX32 R122, R73, R120.reuse, 0x1, P5 ;  /* 0x00000078497a7211 */ /* 0x080fe200028f0eff */
[----:B------:R-:W-:Y:S01]  /*bb60*/  IMAD R209, R209, UR20, RZ ;  /* 0x00000014d1d17c24 */ /* 0x000fe2000f8e02ff */
[-C--:B------:R-:W-:Y:S02]  /*bb70*/  LEA.HI.X.SX32 R127, R127, R120.reuse, 0x1, P4 ;  /* 0x000000787f7f7211 */ /* 0x080fe400020f0eff */
[----:B------:R-:W-:-:S02]  /*bb80*/  LEA.HI.X.SX32 R202, R79, R120, 0x1, P2 ;  /* 0x000000784fca7211 */ /* 0x000fc400010f0eff */
[C---:B------:R-:W-:Y:S02]  /*bb90*/  IADD3 R101, P5, PT, R26.reuse, R77, RZ ;  /* 0x0000004d1a657210 */ /* 0x040fe40007fbe0ff */
[C---:B------:R-:W-:Y:S02]  /*bba0*/  IADD3 R105, P4, PT, R26.reuse, R207, RZ ;  /* 0x000000cf1a697210 */ /* 0x040fe40007f9e0ff */
[----:B------:R-:W-:Y:S02]  /*bbb0*/  IADD3 R109, P2, PT, R26, R211, RZ ;  /* 0x000000d31a6d7210 */ /* 0x000fe40007f5e0ff */
[-C--:B------:R-:W-:Y:S02]  /*bbc0*/  LEA.HI.X.SX32 R190, R77, R120.reuse, 0x1, P5 ;  /* 0x000000784dbe7211 */ /* 0x080fe400028f0eff */
[-C--:B------:R-:W-:Y:S02]  /*bbd0*/  LEA.HI.X.SX32 R207, R207, R120.reuse, 0x1, P4 ;  /* 0x00000078cfcf7211 */ /* 0x080fe400020f0eff */
[----:B------:R-:W-:-:S02]  /*bbe0*/  LEA.HI.X.SX32 R211, R211, R120, 0x1, P2 ;  /* 0x00000078d3d37211 */ /* 0x000fc400010f0eff */
[C---:B------:R-:W-:Y:S02]  /*bbf0*/  IADD3 R61, P1, PT, R26.reuse, R15, RZ ;  /* 0x0000000f1a3d7210 */ /* 0x040fe40007f3e0ff */
[C---:B------:R-:W-:Y:S02]  /*bc00*/  IADD3 R107, P5, PT, R26.reuse, R209, RZ ;  /* 0x000000d11a6b7210 */ /* 0x040fe40007fbe0ff */
[C---:B------:R-:W-:Y:S02]  /*bc10*/  IADD3 R63, P4, PT, R26.reuse, R16, RZ ;  /* 0x000000101a3f7210 */ /* 0x040fe40007f9e0ff */
[----:B------:R-:W-:Y:S02]  /*bc20*/  IADD3 R67, P2, PT, R26, R18, RZ ;  /* 0x000000121a437210 */ /* 0x000fe40007f5e0ff */
[-C--:B------:R-:W-:Y:S02]  /*bc30*/  LEA.HI.X.SX32 R209, R209, R120.reuse, 0x1, P5 ;  /* 0x00000078d1d17211 */ /* 0x080fe400028f0eff */
[----:B------:R-:W-:-:S02]  /*bc40*/  LEA.HI.X.SX32 R60, R15, R120, 0x1, P1 ;  /* 0x000000780f3c7211 */ /* 0x000fc400008f0eff */
[-C--:B------:R-:W-:Y:S02]  /*bc50*/  LEA.HI.X.SX32 R62, R16, R120.reuse, 0x1, P4 ;  /* 0x00000078103e7211 */ /* 0x080fe400020f0eff */
[----:B------:R-:W-:Y:S02]  /*bc60*/  LEA.HI.X.SX32 R66, R18, R120, 0x1, P2 ;  /* 0x0000007812427211 */ /* 0x000fe400010f0eff */
[C---:B------:R-:W-:Y:S02]  /*bc70*/  IADD3 R65, P5, PT, R26.reuse, R17, RZ ;  /* 0x000000111a417210 */ /* 0x040fe40007fbe0ff */
        /* <DEDUP_REMOVED lines=9> */
[----:B------:R-:W-:Y:S02]  /*bd10*/  LEA.HI.X.SX32 R74, R22, R120, 0x1, P2 ;  /* 0x00000078164a7211 */ /* 0x000fe400010f0eff */
[C---:B------:R-:W-:Y:S02]  /*bd20*/  IADD3 R73, P5, PT, R26.reuse, R21, RZ ;  /* 0x000000151a497210 */ /* 0x040fe40007fbe0ff */
[C---:B------:R-:W-:Y:S02]  /*bd30*/  IADD3 R77, P1, PT, R26.reuse, R23, RZ ;  /* 0x000000171a4d7210 */ /* 0x040fe40007f3e0ff */
[C---:B------:R-:W-:Y:S02]  /*bd40*/  IADD3 R79, P4, PT, R26.reuse, R24, RZ ;  /* 0x000000181a4f7210 */ /* 0x040fe40007f9e0ff */
[----:B------:R-:W-:Y:S01]  /*bd50*/  IADD3 R111, P2, PT, R26, R191, RZ ;  /* 0x000000bf1a6f7210 */ /* 0x000fe20007f5e0ff */
[----:B------:R-:W-:Y:S01]  /*bd60*/  IMAD R215, R206, UR20, RZ ;  /* 0x00000014ced77c24 */ /* 0x000fe2000f8e02ff */
[----:B------:R-:W-:-:S02]  /*bd70*/  LEA.HI.X.SX32 R72, R21, R120, 0x1, P5 ;  /* 0x0000007815487211 */ /* 0x000fc400028f0eff */
[-C--:B------:R-:W-:Y:S02]  /*bd80*/  LEA.HI.X.SX32 R76, R23, R120.reuse, 0x1, P1 ;  /* 0x00000078174c7211 */ /* 0x080fe400008f0eff */
[-C--:B------:R-:W-:Y:S02]  /*bd90*/  LEA.HI.X.SX32 R78, R24, R120.reuse, 0x1, P4 ;  /* 0x00000078184e7211 */ /* 0x080fe400020f0eff */
[----:B------:R-:W-:Y:S02]  /*bda0*/  LEA.HI.X.SX32 R191, R191, R120, 0x1, P2 ;  /* 0x00000078bfbf7211 */ /* 0x000fe400010f0eff */
[C---:B------:R-:W-:Y:S02]  /*bdb0*/  IADD3 R81, P5, PT, R26.reuse, R25, RZ ;  /* 0x000000191a517210 */ /* 0x040fe40007fbe0ff */
[C---:B------:R-:W-:Y:S02]  /*bdc0*/  IADD3 R113, P1, PT, R26.reuse, R203, RZ ;  /* 0x000000cb1a717210 */ /* 0x040fe40007f3e0ff */
[----:B------:R-:W-:-:S02]  /*bdd0*/  IADD3 R115, P2, PT, R26, R121, RZ ;  /* 0x000000791a737210 */ /* 0x000fc40007f5e0ff */
[C---:B------:R-:W-:Y:S02]  /*bde0*/  IADD3 R117, P4, PT, R26.reuse, R119, RZ ;  /* 0x000000771a757210 */ /* 0x040fe40007f9e0ff */
[-C--:B------:R-:W-:Y:S02]  /*bdf0*/  LEA.HI.X.SX32 R203, R203, R120.reuse, 0x1, P1 ;  /* 0x00000078cbcb7211 */ /* 0x080fe400008f0eff */
[-C--:B------:R-:W-:Y:S02]  /*be00*/  LEA.HI.X.SX32 R106, R25, R120.reuse, 0x1, P5 ;  /* 0x00000078196a7211 */ /* 0x080fe400028f0eff */
[-C--:B------:R-:W-:Y:S02]  /*be10*/  LEA.HI.X.SX32 R206, R121, R120.reuse, 0x1, P2 ;  /* 0x0000007879ce7211 */ /* 0x080fe400010f0eff */
[----:B------:R-:W-:Y:S02]  /*be20*/  LEA.HI.X.SX32 R208, R119, R120, 0x1, P4 ;  /* 0x0000007877d07211 */ /* 0x000fe400020f0eff */
[----:B------:R-:W-:-:S02]  /*be30*/  IADD3 R119, P2, PT, R26, R215, RZ ;  /* 0x000000d71a777210 */ /* 0x000fc40007f5e0ff */
[C---:B------:R-:W-:Y:S02]  /*be40*/  IADD3 R121, P4, PT, R26.reuse, R27, RZ ;  /* 0x0000001b1a797210 */ /* 0x040fe40007f9e0ff */
[----:B------:R-:W-:Y:S02]  /*be50*/  IADD3 R123, P5, PT, R26, R213, RZ ;  /* 0x000000d51a7b7210 */ /* 0x000fe40007fbe0ff */
[-C--:B------:R-:W-:Y:S02]  /*be60*/  LEA.HI.X.SX32 R210, R215, R120.reuse, 0x1, P2 ;  /* 0x00000078d7d27211 */ /* 0x080fe400010f0eff */
[-C--:B------:R-:W-:Y:S02]  /*be70*/  LEA.HI.X.SX32 R212, R27, R120.reuse, 0x1, P4 ;  /* 0x000000781bd47211 */ /* 0x080fe400020f0eff */
[----:B------:R-:W-:Y:S01]  /*be80*/  LEA.HI.X.SX32 R213, R213, R120, 0x1, P5 ;  /* 0x00000078d5d57211 */ /* 0x000fe200028f0eff */
[C---:B------:R-:W-:Y:S01]  /*be90*/  IMAD.SHL.U32 R19, R86.reuse, 0x4, RZ ;  /* 0x0000000456137824 */ /* 0x040fe200078e00ff */
[----:B------:R-:W-:-:S02]  /*bea0*/  SHF.L.U64.HI R18, R86, 0x2, R102 ;  /* 0x0000000256127819 */ /* 0x000fc40000010266 */
[----:B------:R-:W-:Y:S02]  /*beb0*/  SHF.L.U64.HI R86, R87, 0x2, R112 ;  /* 0x0000000257567819 */ /* 0x000fe40000010270 */
[----:B------:R-:W-:Y:S02]  /*bec0*/  SHF.L.U64.HI R112, R113, 0x2, R203 ;  /* 0x0000000271707819 */ /* 0x000fe400000102cb */
[----:B------:R-:W-:Y:S01]  /*bed0*/  SHF.L.U64.HI R102, R103, 0x2, R202 ;  /* 0x0000000267667819 */ /* 0x000fe200000102ca */
[C---:B------:R-:W-:Y:S01]  /*bee0*/  IMAD.SHL.U32 R23, R32.reuse, 0x4, RZ ;  /* 0x0000000420177824 */ /* 0x040fe200078e00ff */
[----:B------:R-:W-:Y:S01]  /*bef0*/  SHF.L.U64.HI R22, R32, 0x2, R98 ;  /* 0x0000000220167819 */ /* 0x000fe20000010262 */
[C---:B------:R-:W-:Y:S01]  /*bf00*/  IMAD.SHL.U32 R25, R30.reuse, 0x4, RZ ;  /* 0x000000041e197824 */ /* 0x040fe200078e00ff */
[----:B------:R-:W-:Y:S01]  /*bf10*/  SHF.L.U64.HI R24, R30, 0x2, R96 ;  /* 0x000000021e187819 */ /* 0x000fe20000010260 */
[----:B------:R-:W-:Y:S01]  /*bf20*/  IMAD.SHL.U32 R27, R28, 0x4, RZ ;  /* 0x000000041c1b7824 */ /* 0x000fe200078e00ff */
[C---:B------:R-:W-:Y:S01]  /*bf30*/  SHF.L.U64.HI R14, R94.reuse, 0x2, R14 ;  /* 0x000000025e0e7819 */ /* 0x040fe2000001020e */
[----:B------:R-:W-:Y:S01]  /*bf40*/  IMAD.SHL.U32 R15, R94, 0x4, RZ ;  /* 0x000000045e0f7824 */ /* 0x000fe200078e00ff */
[C---:B------:R-:W-:Y:S01]  /*bf50*/  SHF.L.U64.HI R16, R90.reuse, 0x2, R104 ;  /* 0x000000025a107819 */ /* 0x040fe20000010268 */
[----:B------:R-:W-:Y:S01]  /*bf60*/  IMAD.SHL.U32 R17, R90, 0x4, RZ ;  /* 0x000000045a117824 */ /* 0x000fe200078e00ff */
[C---:B------:R-:W-:Y:S01]  /*bf70*/  SHF.L.U64.HI R20, R82.reuse, 0x2, R100 ;  /* 0x0000000252147819 */ /* 0x040fe20000010264 */
[----:B------:R-:W-:Y:S01]  /*bf80*/  IMAD.SHL.U32 R21, R82, 0x4, RZ ;  /* 0x0000000452157824 */ /* 0x000fe200078e00ff */
[----:B------:R-:W-:-:S02]  /*bf90*/  SHF.L.U64.HI R30, R31, 0x2, R84 ;  /* 0x000000021f1e7819 */ /* 0x000fc40000010254 */
[----:B------:R-:W-:Y:S01]  /*bfa0*/  SHF.L.U64.HI R32, R33, 0x2, R80 ;  /* 0x0000000221207819 */ /* 0x000fe20000010250 */
[----:B-1----:R-:W-:Y:S01]  /*bfb0*/  UIMAD.WIDE.U32 UR32, UR32, 0xc, UR6 ;  /* 0x0000000c202078a5 */ /* 0x002fe2000f8e0006 */
[----:B------:R-:W-:Y:S01]  /*bfc0*/  SHF.L.U64.HI R80, R81, 0x2, R106 ;  /* 0x0000000251507819 */ /* 0x000fe2000001026a */
[----:B------:R-:W-:Y:S01]  /*bfd0*/  UIMAD.WIDE.U32 UR34, UR8, 0xc, UR4 ;  /* 0x0000000c082278a5 */ /* 0x000fe2000f8e0004 */
[----:B------:R-:W-:Y:S01]  /*bfe0*/  SHF.L.U64.HI R84, R85, 0x2, R110 ;  /* 0x0000000255547819 */ /* 0x000fe2000001026e */
[----:B------:R-:W-:Y:S01]  /*bff0*/  UIMAD UR9, UR9, 0xc, URZ ;  /* 0x0000000c090978a4 */ /* 0x000fe2000f8e02ff */
[----:B------:R-:W-:Y:S01]  /*c000*/  SHF.L.U64.HI R90, R91, 0x2, R116 ;  /* 0x000000025b5a7819 */ /* 0x000fe20000010274 */
[----:B------:R-:W-:Y:S01]  /*c010*/  UIMAD UR30, UR17, 0xc, URZ ;  /* 0x0000000c111e78a4 */ /* 0x000fe2000f8e02ff */
[----:B------:R-:W-:Y:S01]  /*c020*/  SHF.L.U64.HI R94, R95, 0x2, R122 ;  /* 0x000000025f5e7819 */ /* 0x000fe2000001027a */
[----:B------:R-:W-:Y:S01]  /*c030*/  VIADD R124, R205, 0xffffff40 ;  /* 0xffffff40cd7c7836 */ /* 0x000fe20000000000 */
[C---:B------:R-:W-:Y:S01]  /*c040*/  SHF.L.U64.HI R201, R200.reuse, 0x2, R201 ;  /* 0x00000002c8c97819 */ /* 0x040fe200000102c9 */
[----:B------:R-:W-:Y:S01]  /*c050*/  IMAD.SHL.U32 R200, R200, 0x4, RZ ;  /* 0x00000004c8c87824 */ /* 0x000fe200078e00ff */
        /* <DEDUP_REMOVED lines=59> */
[----:B--2---:R-:W-:-:S04]  /*c410*/  IADD3 R83, P1, PT, R26, R219, RZ ;  /* 0x000000db1a537210 */ /* 0x004fc80007f3e0ff */
[----:B------:R-:W-:Y:S02]  /*c420*/  LEA.HI.X.SX32 R108, R219, R120, 0x1, P1 ;  /* 0x00000078db6c7211 */ /* 0x000fe400008f0eff */
[----:B------:R-:W-:-:S04]  /*c430*/  SHF.R.S32.HI R120, RZ, 0x1f, R246 ;  /* 0x0000001fff787819 */ /* 0x000fc800000114f6 */
[----:B------:R-:W-:-:S04]  /*c440*/  LEA.HI R120, R120, R246, RZ, 0x6 ;  /* 0x000000f678787211 */ /* 0x000fc800078f30ff */
[----:B------:R-:W-:Y:S02]  /*c450*/  SHF.R.S32.HI R203, RZ, 0x6, R120 ;  /* 0x00000006ffcb7819 */ /* 0x000fe40000011478 */
[----:B------:R-:W-:Y:S02]  /*c460*/  SHF.L.U64.HI R26, R28, 0x2, R92 ;  /* 0x000000021c1a7819 */ /* 0x000fe4000001025c */
[----:B------:R-:W-:Y:S02]  /*c470*/  VIMNMX R202, PT, PT, R203, 0x2, !PT ;  /* 0x00000002cbca7848 */ /* 0x000fe40007fe0100 */
[----:B------:R-:W-:Y:S02]  /*c480*/  SHF.L.U64.HI R28, R29, 0x2, R88 ;  /* 0x000000021d1c7819 */ /* 0x000fe40000010258 */
[----:B------:R-:W-:Y:S02]  /*c490*/  SHF.L.U64.HI R82, R83, 0x2, R108 ;  /* 0x0000000253527819 */ /* 0x000fe4000001026c */
[----:B------:R-:W-:-:S02]  /*c4a0*/  SHF.L.U64.HI R88, R89, 0x2, R114 ;  /* 0x0000000259587819 */ /* 0x000fc40000010272 */
        /* <DEDUP_REMOVED lines=22> */
[----:B------:R-:W-:Y:S01]  /*c610*/  SHF.L.U64.HI R34, R35, 0x2, R34 ;  /* 0x0000000223227819 */ /* 0x000fe20000010222 */
        /* <DEDUP_REMOVED lines=68> */
[----:B------:R-:W-:-:S02]  /*ca60*/  IMAD.SHL.U32 R97, R97, 0x4, RZ ;  /* 0x0000000461617824 */ /* 0x000fc400078e00ff */
[----:B------:R-:W-:Y:S02]  /*ca70*/  IMAD.SHL.U32 R99, R99, 0x4, RZ ;  /* 0x0000000463637824 */ /* 0x000fe400078e00ff */
[----:B------:R-:W-:Y:S02]  /*ca80*/  IMAD.SHL.U32 R101, R101, 0x4, RZ ;  /* 0x0000000465657824 */ /* 0x000fe400078e00ff */
[----:B------:R-:W-:Y:S02]  /*ca90*/  IMAD.SHL.U32 R103, R103, 0x4, RZ ;  /* 0x0000000467677824 */ /* 0x000fe400078e00ff */
[----:B------:R-:W-:Y:S02]  /*caa0*/  IMAD.SHL.U32 R105, R105, 0x4, RZ ;  /* 0x0000000469697824 */ /* 0x000fe400078e00ff */
[----:B------:R-:W-:Y:S02]  /*cab0*/  IMAD.SHL.U32 R107, R107, 0x4, RZ ;  /* 0x000000046b6b7824 */ /* 0x000fe400078e00ff */
        /* <DEDUP_REMOVED lines=8> */
[----:B------:R-:W-:Y:S02]  /*cb40*/  VIADD R203, R203, 0xfffffffd ;  /* 0xfffffffdcbcb7836 */ /* 0x000fe40000000000 */
[----:B------:R-:W-:Y:S02]  /*cb50*/  VIADD R202, R202, 0xffffffff ;  /* 0xffffffffcaca7836 */ /* 0x000fe40000000000 */
[----:B------:R-:W-:Y:S01]  /*cb60*/  IMAD.MOV.U32 R126, RZ, RZ, RZ ;  /* 0x000000ffff7e7224 */ /* 0x000fe200078e00ff */
[----:B------:R-:W-:Y:S01]  /*cb70*/  UMOV UR29, 0x1 ;  /* 0x00000001001d7882 */ /* 0x000fe20000000000 */
[----:B------:R-:W-:Y:S01]  /*cb80*/  UMOV UR28, 0x2 ;  /* 0x00000002001c7882 */ /* 0x000fe20000000000 */
[----:B------:R-:W-:Y:S01]  /*cb90*/  UMOV UR7, URZ ;  /* 0x000000ff00077c82 */ /* 0x000fe20008000000 */
[----:B------:R-:W-:Y:S01]  /*cba0*/  UMOV UR6, URZ ;  /* 0x000000ff00067c82 */ /* 0x000fe20008000000 */
[----:B------:R-:W-:Y:S01]  /*cbb0*/  UMOV UR8, URZ ;  /* 0x000000ff00087c82 */ /* 0x000fe20008000000 */
[----:B------:R-:W-:Y:S01]  /*cbc0*/  UMOV UR5, URZ ;  /* 0x000000ff00057c82 */ /* 0x000fe20008000000 */
[----:B------:R-:W-:-:S02]  /*cbd0*/  UIADD3 UR17, UPT, UPT, UR33, UR9, URZ ;  /* 0x0000000921117290 */ /* 0x000fc4000fffe0ff */
[----:B------:R-:W-:-:S12]  /*cbe0*/  UIADD3 UR30, UPT, UPT, UR35, UR30, URZ ;  /* 0x0000001e231e7290 */ /* 0x000fd8000fffe0ff */
.L_x_40:
[----:B------:R-:W-:Y:S01]  /*cbf0*/  IMAD.U32 R126, R126, -0x80000000, RZ ;  /* 0x800000007e7e7824 */ /* 0x000fe200078e00ff */
[----:B------:R-:W-:-:S03]  /*cc00*/  UIADD3 UR6, UPT, UPT, UR6, 0x1, URZ ;  /* 0x0000000106067890 */ /* 0x000fc6000fffe0ff */
[----:B------:R-:W1:Y:S01]  /*cc10*/  SYNCS.PHASECHK.TRANS64.TRYWAIT P1, [UR16], R126 ;  /* 0x0000007eff0075a7 */ /* 0x000e620008021110 */
[----:B------:R-:W-:-:S04]  /*cc20*/  UISETP.GT.AND UP1, UPT, UR6, 0x1, UPT ;  /* 0x000000010600788c */ /* 0x000fc8000bf24270 */
[----:B------:R-:W-:-:S04]  /*cc30*/  USEL UR6, UR6, URZ, !UP1 ;  /* 0x000000ff06067287 */ /* 0x000fc8000c800000 */
[----:B------:R-:W-:Y:S01]  /*cc40*/  ULEA UR4, UR6, UR11, 0xf ;  /* 0x0000000b06047291 */ /* 0x000fe2000f8e78ff */
[----:B-1----:R-:W-:Y:S11]  /*cc50*/  @!P1 BRA `(.L_x_38) ;  /* 0x0000006c00d89947 */ /* 0x002ff60003800000 */
.L_x_46:
[----:B------:R-:W-:-:S04]  /*cc60*/  DEPBAR.LE SB0, 0x2 ;  /* 0x000080800000791a */ /* 0x000fc80000000000 */
[----:B------:R-:W-:Y:S01]  /*cc70*/  BAR.SYNC.DEFER_BLOCKING 0x0 ;  /* 0x0000000000007b1d */ /* 0x000fe20000010000 */
[----:B------:R-:W-:Y:S02]  /*cc80*/  UIADD3 UR7, UPT, UPT, UR7, 0x1, URZ ;  /* 0x0000000107077890 */ /* 0x000fe4000fffe0ff */
[----:B------:R-:W-:Y:S02]  /*cc90*/  ULEA UR16, UR29, UR11, 0x3 ;  /* 0x0000000b1d107291 */ /* 0x000fe4000f8e18ff */
[----:B------:R-:W-:Y:S02]  /*cca0*/  UISETP.GT.AND UP1, UPT, UR7, 0x2, UPT ;  /* 0x000000020700788c */ /* 0x000fe4000bf24270 */
[----:B------:R-:W-:Y:S02]  /*ccb0*/  UIADD3 UR16, UPT, UPT, UR16, 0x40000, URZ ;  /* 0x0004000010107890 */ /* 0x000fe4000fffe0ff */
[----:B------:R-:W-:Y:S01]  /*ccc0*/  USEL UR7, UR7, URZ, !UP1 ;  /* 0x000000ff07077287 */ /* 0x000fe2000c800000 */
[----:B------:R-:W1:Y:S04]  /*ccd0*/  LDS R126, [R4+UR4+0x30000] ;  /* 0x03000004047e7984 */ /* 0x000e680008000800 */
[----:B------:R-:W2:Y:S04]  /*cce0*/  LDS R127, [R4+UR4+0x30008] ;  /* 0x03000804047f7984 */ /* 0x000ea80008000800 */
[----:B------:R-:W3:Y:S04]  /*ccf0*/  LDS R190, [R4+UR4+0x30010] ;  /* 0x0300100404be7984 */ /* 0x000ee80008000800 */
[----:B------:R-:W4:Y:S04]  /*cd00*/  LDS R191, [R4+UR4+0x30018] ;  /* 0x0300180404bf7984 */ /* 0x000f280008000800 */
[----:B------:R-:W5:Y:S04]  /*cd10*/  LDS R205, [R4+UR4+0x30020] ;  /* 0x0300200404cd7984 */ /* 0x000f680008000800 */
[----:B------:R-:W5:Y:S04]  /*cd20*/  LDS R206, [R4+UR4+0x30028] ;  /* 0x0300280404ce7984 */ /* 0x000f680008000800 */
[----:B------:R-:W5:Y:S04]  /*cd30*/  LDS R207, [R4+UR4+0x30030] ;  /* 0x0300300404cf7984 */ /* 0x000f680008000800 */
[----:B------:R-:W5:Y:S04]  /*cd40*/  LDS R208, [R4+UR4+0x30038] ;  /* 0x0300380404d07984 */ /* 0x000f680008000800 */
[----:B------:R-:W5:Y:S04]  /*cd50*/  LDS R209, [R4+UR4+0x30040] ;  /* 0x0300400404d17984 */ /* 0x000f680008000800 */
[----:B------:R-:W5:Y:S01]  /*cd60*/  LDS R210, [R4+UR4+0x30048] ;  /* 0x0300480404d27984 */ /* 0x000f620008000800 */
[----:B-1----:R1:W-:Y:S03]  /*cd70*/  STTM tmem[UR15], R126 ;  /* 0x0000007e000079ed */ /* 0x0023e6000804000f */
[----:B------:R-:W5:Y:S01]  /*cd80*/  LDS R211, [R4+UR4+0x30050] ;  /* 0x0300500404d37984 */ /* 0x000f620008000800 */
[----:B--2---:R2:W-:Y:S03]  /*cd90*/  STTM tmem[UR15+0x2], R127 ;  /* 0x0000027f000079ed */ /* 0x0045e6000804000f */
[----:B------:R-:W-:Y:S04]  /*cda0*/  LDS R212, [R4+UR4+0x30078] ;  /* 0x0300780404d47984 */ /* 0x000fe80008000800 */
[----:B-1----:R-:W1:Y:S01]  /*cdb0*/  LDS R126, [R4+UR4+0x30058] ;  /* 0x03005804047e7984 */ /* 0x002e620008000800 */
[----:B---3--:R3:W-:Y:S03]  /*cdc0*/  STTM tmem[UR15+0x4], R190 ;  /* 0x000004be000079ed */ /* 0x0087e6000804000f */
[----:B--2---:R-:W2:Y:S01]  /*cdd0*/  LDS R127, [R4+UR4+0x30060] ;  /* 0x03006004047f7984 */ /* 0x004ea20008000800 */
[----:B----4-:R4:W-:Y:S03]  /*cde0*/  STTM tmem[UR15+0x6], R191 ;  /* 0x000006bf000079ed */ /* 0x0109e6000804000f */
[----:B------:R-:W-:Y:S04]  /*cdf0*/  LDS R213, [R4+UR4+0x30080] ;  /* 0x0300800404d57984 */ /* 0x000fe80008000800 */
[----:B---3--:R-:W3:Y:S04]  /*ce00*/  LDS R190, [R4+UR4+0x30068] ;  /* 0x0300680404be7984 */ /* 0x008ee80008000800 */
[----:B----4-:R-:W4:Y:S04]  /*ce10*/  LDS R191, [R4+UR4+0x30070] ;  /* 0x0300700404bf7984 */ /* 0x010f280008000800 */
[----:B------:R-:W4:Y:S01]  /*ce20*/  LDS R214, [R4+UR4+0x30088] ;  /* 0x0300880404d67984 */ /* 0x000f220008000800 */
[----:B-----5:R5:W-:Y:S01]  /*ce30*/  STTM tmem[UR15+0x8], R205 ;  /* 0x000008cd000079ed */ /* 0x020be2000804000f */
[----:B------:R5:W-:Y:S01]  /*ce40*/  STTM tmem[UR15+0xa], R206 ;  /* 0x00000ace000079ed */ /* 0x000be2000804000f */
[----:B------:R1:W-:Y:S01]  /*ce50*/  STTM tmem[UR15+0xc], R207 ;  /* 0x00000ccf000079ed */ /* 0x0003e2000804000f */
[----:B------:R1:W-:Y:S01]  /*ce60*/  STTM tmem[UR15+0xe], R208 ;  /* 0x00000ed0000079ed */ /* 0x0003e2000804000f */
[----:B------:R1:W-:Y:S01]  /*ce70*/  STTM tmem[UR15+0x10], R209 ;  /* 0x000010d1000079ed */ /* 0x0003e2000804000f */
[----:B------:R-:W-:Y:S01]  /*ce80*/  STTM tmem[UR15+0x12], R210 ;  /* 0x000012d2000079ed */ /* 0x000fe2000804000f */
[----:B------:R-:W-:Y:S01]  /*ce90*/  STTM tmem[UR15+0x14], R211 ;  /* 0x000014d3000079ed */ /* 0x000fe2000804000f */
[----:B-----5:R-:W5:Y:S04]  /*cea0*/  LDS R205, [R4+UR4+0x30090] ;  /* 0x0300900404cd7984 */ /* 0x020f680008000800 */
[----:B------:R-:W5:Y:S04]  /*ceb0*/  LDS R206, [R4+UR4+0x30098] ;  /* 0x0300980404ce7984 */ /* 0x000f680008000800 */
[----:B-1----:R-:W1:Y:S01]  /*cec0*/  LDS R207, [R4+UR4+0x300a0] ;  /* 0x0300a00404cf7984 */ /* 0x002e620008000800 */
[----:B------:R3:W-:Y:S03]  /*ced0*/  STTM tmem[UR15+0x16], R126 ;  /* 0x0000167e000079ed */ /* 0x0007e6000804000f */
[----:B------:R-:W1:Y:S01]  /*cee0*/  LDS R208, [R4+UR4+0x300a8] ;  /* 0x0300a80404d07984 */ /* 0x000e620008000800 */
[----:B--2---:R2:W-:Y:S03]  /*cef0*/  STTM tmem[UR15+0x18], R127 ;  /* 0x0000187f000079ed */ /* 0x0045e6000804000f */
[----:B------:R-:W-:Y:S04]  /*cf00*/  LDS R209, [R4+UR4+0x300d0] ;  /* 0x0300d00404d17984 */ /* 0x000fe80008000800 */
[----:B---3--:R-:W3:Y:S01]  /*cf10*/  LDS R126, [R4+UR4+0x300b0] ;  /* 0x0300b004047e7984 */ /* 0x008ee20008000800 */
[----:B------:R4:W-:Y:S03]  /*cf20*/  STTM tmem[UR15+0x1a], R190 ;  /* 0x00001abe000079ed */ /* 0x0009e6000804000f */
[----:B--2---:R-:W2:Y:S01]  /*cf30*/  LDS R127, [R4+UR4+0x300b8] ;  /* 0x0300b804047f7984 */ /* 0x004ea20008000800 */
[----:B----4-:R4:W-:Y:S03]  /*cf40*/  STTM tmem[UR15+0x1c], R191 ;  /* 0x00001cbf000079ed */ /* 0x0109e6000804000f */
[----:B------:R-:W-:Y:S04]  /*cf50*/  LDS R210, [R4+UR4+0x300d8] ;  /* 0x0300d80404d27984 */ /* 0x000fe80008000800 */
[----:B------:R-:W2:Y:S04]  /*cf60*/  LDS R190, [R4+UR4+0x300c0] ;  /* 0x0300c00404be7984 */ /* 0x000ea80008000800 */
[----:B----4-:R-:W4:Y:S01]  /*cf70*/  LDS R191, [R4+UR4+0x300c8] ;  /* 0x0300c80404bf7984 */ /* 0x010f220008000800 */
[----:B------:R5:W-:Y:S03]  /*cf80*/  STTM tmem[UR15+0x1e], R212 ;  /* 0x00001ed4000079ed */ /* 0x000be6000804000f */
[----:B------:R-:W4:Y:S01]  /*cf90*/  LDS R211, [R4+UR4+0x300e0] ;  /* 0x0300e00404d37984 */ /* 0x000f220008000800 */
[----:B------:R1:W-:Y:S01]  /*cfa0*/  STTM tmem[UR15+0x20], R213 ;  /* 0x000020d5000079ed */ /* 0x0003e2000804000f */
[----:B------:R1:W-:Y:S01]  /*cfb0*/  STTM tmem[UR15+0x22], R214 ;  /* 0x000022d6000079ed */ /* 0x0003e2000804000f */
[----:B-----5:R-:W-:Y:S01]  /*cfc0*/  STTM tmem[UR15+0x24], R205 ;  /* 0x000024cd000079ed */ /* 0x020fe2000804000f */
[----:B------:R-:W5:Y:S01]  /*cfd0*/  LDS R212, [R4+UR4+0x300e8] ;  /* 0x0300e80404d47984 */ /* 0x000f620008000800 */
[----:B------:R-:W-:Y:S03]  /*cfe0*/  STTM tmem[UR15+0x26], R206 ;  /* 0x000026ce000079ed */ /* 0x000fe6000804000f */
[----:B-1----:R-:W1:Y:S04]  /*cff0*/  LDS R213, [R4+UR4+0x300f0] ;  /* 0x0300f00404d57984 */ /* 0x002e680008000800 */
[----:B------:R-:W1:Y:S01]  /*d000*/  LDS R214, [R4+UR4+0x300f8] ;  /* 0x0300f80404d67984 */ /* 0x000e620008000800 */
[----:B------:R-:W-:Y:S01]  /*d010*/  STTM tmem[UR15+0x28], R207 ;  /* 0x000028cf000079ed */ /* 0x000fe2000804000f */
[----:B------:R-:W-:Y:S01]  /*d020*/  STTM tmem[UR15+0x2a], R208 ;  /* 0x00002ad0000079ed */ /* 0x000fe2000804000f */
[----:B---3--:R-:W-:Y:S01]  /*d030*/  STTM tmem[UR15+0x2c], R126 ;  /* 0x00002c7e000079ed */ /* 0x008fe2000804000f */
[----:B--2---:R-:W-:Y:S01]  /*d040*/  STTM tmem[UR15+0x2e], R127 ;  /* 0x00002e7f000079ed */ /* 0x004fe2000804000f */
[----:B------:R2:W-:Y:S01]  /*d050*/  STTM tmem[UR15+0x30], R190 ;  /* 0x000030be000079ed */ /* 0x0005e2000804000f */
[----:B----4-:R3:W-:Y:S01]  /*d060*/  STTM tmem[UR15+0x32], R191 ;  /* 0x000032bf000079ed */ /* 0x0107e2000804000f */
[----:B------:R3:W-:Y:S01]  /*d070*/  STTM tmem[UR15+0x34], R209 ;  /* 0x000034d1000079ed */ /* 0x0007e2000804000f */
[----:B------:R3:W-:Y:S01]  /*d080*/  STTM tmem[UR15+0x36], R210 ;  /* 0x000036d2000079ed */ /* 0x0007e2000804000f */
[----:B--2---:R-:W-:Y:S01]  /*d090*/  VIADD R190, R4, UR4 ;  /* 0x0000000404be7c36 */ /* 0x004fe20008000000 */
[----:B------:R3:W-:Y:S01]  /*d0a0*/  STTM tmem[UR15+0x38], R211 ;  /* 0x000038d3000079ed */ /* 0x0007e2000804000f */
[----:B------:R-:W-:Y:S01]  /*d0b0*/  UMOV UR4, UR8 ;  /* 0x0000000800047c82 */ /* 0x000fe20008000000 */
[----:B-----5:R3:W-:Y:S01]  /*d0c0*/  STTM tmem[UR15+0x3a], R212 ;  /* 0x00003ad4000079ed */ /* 0x0207e2000804000f */
[----:B-1----:R3:W-:Y:S01]  /*d0d0*/  STTM tmem[UR15+0x3c], R213 ;  /* 0x00003cd5000079ed */ /* 0x0027e2000804000f */
[----:B------:R3:W-:Y:S01]  /*d0e0*/  STTM tmem[UR15+0x3e], R214 ;  /* 0x00003ed6000079ed */ /* 0x0007e2000804000f */
[----:B------:R-:W1:Y:S02]  /*d0f0*/  FENCE.VIEW.ASYNC.T ;  /* 0x00000000000073c6 */ /* 0x000e640000000200 */
[----:B-1----:R-:W-:Y:S06]  /*d100*/  BAR.SYNC.DEFER_BLOCKING 0x0 ;  /* 0x0000000000007b1d */ /* 0x002fec0000010000 */
[----:B------:R-:W-:Y:S05]  /*d110*/  @P0 BRA `(.L_x_39) ;  /* 0x0000000000dc0947 */ /* 0x000fea0003800000 */
[----:B------:R-:W-:Y:S01]  /*d120*/  ULEA UR9, UR7, UR11, 0x10 ;  /* 0x0000000b07097291 */ /* 0x000fe2000f8e80ff */
[----:B------:R-:W-:Y:S01]  /*d130*/  UMOV UR8, URZ ;  /* 0x000000ff00087c82 */ /* 0x000fe20008000000 */
[----:B------:R-:W-:Y:S02]  /*d140*/  UIADD3 UR33, UPT, UPT, UR12, 0x108, URZ ;  /* 0x000001080c217890 */ /* 0x000fe4000fffe0ff */
[----:B------:R-:W-:Y:S02]  /*d150*/  USHF.R.U32.HI UR9, URZ, 0x4, UR9 ;  /* 0x00000004ff097899 */ /* 0x000fe40008011609 */
[----:B------:R-:W-:Y:S02]  /*d160*/  UIADD3 UR61, UPT, UPT, UR12, 0x110, URZ ;  /* 0x000001100c3d7890 */ /* 0x000fe4000fffe0ff */
[----:B------:R-:W-:Y:S02]  /*d170*/  USGXT.U32 UR22, UR9, 0xe ;  /* 0x0000000e0916789a */ /* 0x000fe40008000000 */
[----:B------:R-:W-:-:S02]  /*d180*/  UIADD3 UR62, UPT, UPT, UR12, 0x118, URZ ;  /* 0x000001180c3e7890 */ /* 0x000fc4000fffe0ff */
[----:B------:R-:W-:Y:S01]  /*d190*/  UIADD3 UR18, UP1, UPT, UR22, 0x2, URZ ;  /* 0x0000000216127890 */ /* 0x000fe2000ff3e0ff */
[----:B------:R-:W-:Y:S01]  /*d1a0*/  UMOV UR9, URZ ;  /* 0x000000ff00097c82 */ /* 0x000fe20008000000 */
[----:B------:R-:W-:Y:S02]  /*d1b0*/  UIADD3 UR63, UPT, UPT, UR12, 0x120, URZ ;  /* 0x000001200c3f7890 */ /* 0x000fe4000fffe0ff */
[----:B------:R-:W-:Y:S02]  /*d1c0*/  UIADD3.X UR19, UPT, UPT, UR8, 0x40004040, URZ, UP1, !UPT ;  /* 0x4000404008137890 */ /* 0x000fe40008ffe4ff */
[----:B------:R-:W-:Y:S01]  /*d1d0*/  UIADD3 UR52, UP1, UPT, UR18, 0x2, URZ ;  /* 0x0000000212347890 */ /* 0x000fe2000ff3e0ff */
[----:B------:R-:W-:Y:S01]  /*d1e0*/  UMOV UR8, UR16 ;  /* 0x0000001000087c82 */ /* 0x000fe20008000000 */
[----:B------:R-:W-:Y:S02]  /*d1f0*/  UIADD3 UR54, UP2, UPT, UR18, 0x4, URZ ;  /* 0x0000000412367890 */ /* 0x000fe4000ff5e0ff */
[----:B------:R-:W-:Y:S01]  /*d200*/  UIADD3 UR56, UP3, UPT, UR18, 0x7fe, URZ ;  /* 0x000007fe12387890 */ /* 0x000fe2000ff7e0ff */
[----:B------:R-:W-:Y:S01]  /*d210*/  UMOV UR35, UR8 ;  /* 0x0000000800237c82 */ /* 0x000fe20008000000 */
[----:B------:R-:W-:-:S02]  /*d220*/  UIADD3 UR58, UP4, UPT, UR18, 0x800, URZ ;  /* 0x00000800123a7890 */ /* 0x000fc4000ff9e0ff */
[----:B------:R-:W-:Y:S02]  /*d230*/  UIADD3 UR8, UP5, UPT, UR18, 0x802, URZ ;  /* 0x0000080212087890 */ /* 0x000fe4000ffbe0ff */
[----:B------:R-:W-:Y:S02]  /*d240*/  UIADD3.X UR53, UPT, UPT, UR19, URZ, URZ, UP1, !UPT ;  /* 0x000000ff13357290 */ /* 0x000fe40008ffe4ff */
[----:B------:R-:W-:Y:S02]  /*d250*/  UIADD3 UR26, UP6, UPT, UR18, 0x804, URZ ;  /* 0x00000804121a7890 */ /* 0x000fe4000ffde0ff */
[----:B------:R-:W-:Y:S02]  /*d260*/  UIADD3.X UR55, UPT, UPT, UR19, URZ, URZ, UP2, !UPT ;  /* 0x000000ff13377290 */ /* 0x000fe400097fe4ff */
[----:B------:R-:W-:Y:S02]  /*d270*/  UIADD3.X UR57, UPT, UPT, UR19, URZ, URZ, UP3, !UPT ;  /* 0x000000ff13397290 */ /* 0x000fe40009ffe4ff */
[----:B------:R-:W-:-:S02]  /*d280*/  UIADD3 UR64, UPT, UPT, UR12, 0x128, URZ ;  /* 0x000001280c407890 */ /* 0x000fc4000fffe0ff */
[----:B------:R-:W-:Y:S02]  /*d290*/  UIADD3.X UR59, UPT, UPT, UR19, URZ, URZ, UP4, !UPT ;  /* 0x000000ff133b7290 */ /* 0x000fe4000a7fe4ff */
[----:B------:R-:W-:Y:S02]  /*d2a0*/  UIADD3 UR65, UPT, UPT, UR12, 0x130, URZ ;  /* 0x000001300c417890 */ /* 0x000fe4000fffe0ff */
[----:B------:R-:W-:Y:S01]  /*d2b0*/  UIADD3.X UR9, UPT, UPT, UR19, URZ, URZ, UP5, !UPT ;  /* 0x000000ff13097290 */ /* 0x000fe2000affe4ff */
[----:B------:R-:W-:Y:S01]  /*d2c0*/  UMOV UR24, 0x0 ;  /* 0x0000000000187882 */ /* 0x000fe20000000000 */
[----:B------:R-:W-:Y:S01]  /*d2d0*/  UMOV UR25, 0x8400910 ;  /* 0x0840091000197882 */ /* 0x000fe20000000000 */
[----:B------:R-:W-:Y:S01]  /*d2e0*/  UIADD3 UR66, UPT, UPT, UR12, 0x138, URZ ;  /* 0x000001380c427890 */ /* 0x000fe2000fffe0ff */
[----:B------:R-:W-:Y:S01]  /*d2f0*/  UMOV UR23, 0x40004040 ;  /* 0x4000404000177882 */ /* 0x000fe20000000000 */
[----:B------:R-:W-:Y:S01]  /*d300*/  UIADD3.X UR27, UPT, UPT, UR19, URZ, URZ, UP6, !UPT ;  /* 0x000000ff131b7290 */ /* 0x000fe2000b7fe4ff */
[----:B------:R1:W-:Y:S01]  /*d310*/  UTCHMMA tmem[UR14], gdesc[UR22], tmem[UR12], tmem[UR24], idesc[UR25], UPT ;  /* 0x00ff18160e0079ea */ /* 0x0003e2000b80000c */
[----:B------:R-:W-:Y:S01]  /*d320*/  UMOV UR20, 0x0 ;  /* 0x0000000000147882 */ /* 0x000fe20000000000 */
[----:B------:R-:W-:Y:S01]  /*d330*/  UMOV UR21, 0x8400910 ;  /* 0x0840091000157882 */ /* 0x000fe20000000000 */
[----:B------:R-:W-:Y:S01]  /*d340*/  UMOV UR48, 0x0 ;  /* 0x0000000000307882 */ /* 0x000fe20000000000 */
[----:B------:R-:W-:Y:S01]  /*d350*/  UMOV UR49, 0x8400910 ;  /* 0x0840091000317882 */ /* 0x000fe20000000000 */
        /* <DEDUP_REMOVED lines=19> */
.L_x_39:
[-C--:B------:R-:W-:Y:S01]  /*d490*/  ISETP.GE.AND P2, PT, R3, R124.reuse, PT ;  /* 0x0000007c0300720c */ /* 0x080fe20003f46270 */
[----:B------:R-:W-:Y:S01]  /*d4a0*/  BAR.SYNC.DEFER_BLOCKING 0x0 ;  /* 0x0000000000007b1d */ /* 0x000fe20000010000 */
[----:B------:R-:W-:Y:S01]  /*d4b0*/  ISETP.LE.AND P1, PT, R203, UR5, PT ;  /* 0x00000005cb007c0c */ /* 0x000fe2000bf23270 */
[----:B------:R-:W-:Y:S01]  /*d4c0*/  UIADD3 UR28, UPT, UPT, UR28, 0x1, URZ ;  /* 0x000000011c1c7890 */ /* 0x000fe2000fffe0ff */
[----:B------:R-:W-:Y:S01]  /*d4d0*/  SEL R126, RZ, 0x4, P2 ;  /* 0x00000004ff7e7807 */ /* 0x000fe20001000000 */
[----:B------:R-:W-:Y:S01]  /*d4e0*/  UIADD3 UR5, UPT, UPT, UR5, 0x1, URZ ;  /* 0x0000000105057890 */ /* 0x000fe2000fffe0ff */
[----:B------:R-:W-:Y:S01]  /*d4f0*/  LOP3.LUT R127, R3, 0x2, RZ, 0xfc, !PT ;  /* 0x00000002037f7812 */ /* 0x000fe200078efcff */
[----:B------:R-:W-:Y:S01]  /*d500*/  UISETP.GT.AND UP1, UPT, UR28, 0x2, UPT ;  /* 0x000000021c00788c */ /* 0x000fe2000bf24270 */
[----:B------:R-:W-:Y:S01]  /*d510*/  SEL R126, R126, RZ, !P1 ;  /* 0x000000ff7e7e7207 */ /* 0x000fe20004800000 */
[----:B------:R-:W-:Y:S01]  /*d520*/  UIADD3 UR29, UPT, UPT, UR29, 0x1, URZ ;  /* 0x000000011d1d7890 */ /* 0x000fe2000fffe0ff */
[----:B------:R-:W-:Y:S01]  /*d530*/  ISETP.GE.AND P4, PT, R127, R124, PT ;  /* 0x0000007c7f00720c */ /* 0x000fe20003f86270 */
[----:B------:R-:W-:Y:S01]  /*d540*/  USEL UR28, UR28, URZ, !UP1 ;  /* 0x000000ff1c1c7287 */ /* 0x000fe2000c800000 */
[----:B------:R-:W-:Y:S01]  /*d550*/  ISETP.NE.U32.AND P2, PT, R126, RZ, PT ;  /* 0x000000ff7e00720c */ /* 0x000fe20003f45070 */
[----:B------:R-:W-:Y:S01]  /*d560*/  UISETP.GT.AND UP1, UPT, UR29, 0x1, UPT ;  /* 0x000000011d00788c */ /* 0x000fe2000bf24270 */
[----:B------:R-:W-:Y:S01]  /*d570*/  SEL R126, RZ, 0x4, P4 ;  /* 0x00000004ff7e7807 */ /* 0x000fe20002000000 */
[----:B-1----:R-:W-:Y:S01]  /*d580*/  ULEA UR8, UR28, UR11, 0x10 ;  /* 0x0000000b1c087291 */ /* 0x002fe2000f8e80ff */
[----:B---3--:R-:W-:Y:S01]  /*d590*/  LOP3.LUT R191, R3, 0x4, RZ, 0xfc, !PT ;  /* 0x0000000403bf7812 */ /* 0x008fe200078efcff */
[----:B------:R-:W-:Y:S01]  /*d5a0*/  USEL UR29, UR29, URZ, !UP1 ;  /* 0x000000ff1d1d7287 */ /* 0x000fe2000c800000 */
[----:B------:R-:W-:-:S02]  /*d5b0*/  SEL R126, R126, RZ, !P1 ;  /* 0x000000ff7e7e7207 */ /* 0x000fc40004800000 */
[----:B------:R-:W-:Y:S02]  /*d5c0*/  LOP3.LUT R205, R3, 0x6, RZ, 0xfc, !PT ;  /* 0x0000000603cd7812 */ /* 0x000fe400078efcff */
[----:B------:R-:W-:Y:S02]  /*d5d0*/  ISETP.NE.U32.AND P4, PT, R126, RZ, PT ;  /* 0x000000ff7e00720c */ /* 0x000fe40003f85070 */
[----:B------:R-:W-:Y:S02]  /*d5e0*/  IADD3 R126, P5, PT, R83, UR34, RZ ;  /* 0x00000022537e7c10 */ /* 0x000fe4000ffbe0ff */
[----:B------:R-:W-:Y:S02]  /*d5f0*/  LOP3.LUT R206, R3, 0x8, RZ, 0xfc, !PT ;  /* 0x0000000803ce7812 */ /* 0x000fe400078efcff */
[----:B------:R-:W-:-:S05]  /*d600*/  IADD3.X R127, PT, PT, R82, UR30, RZ, P5, !PT ;  /* 0x0000001e527f7c10 */ /* 0x000fca000affe4ff */
[----:B------:R-:W-:Y:S01]  /*d610*/  @!PT LDS RZ, [RZ] ;  /* 0x00000000fffff984 */ /* 0x000fe20000000800 */
[----:B------:R-:W-:Y:S01]  /*d620*/  @!PT LDS RZ, [RZ] ;  /* 0x00000000fffff984 */ /* 0x000fe20000000800 */
[----:B------:R-:W-:Y:S01]  /*d630*/  @!PT LDS RZ, [RZ] ;  /* 0x00000000fffff984 */ /* 0x000fe20000000800 */
[----:B------:R1:W-:Y:S02]  /*d640*/  LDGSTS.E [R190+0x30000], desc[UR36][R126.64], P2 ;  /* 0x300000007ebe7fae */ /* 0x0003e400091a1024 */
[----:B-1----:R-:W-:-:S04]  /*d650*/  IADD3 R126, P2, PT, R81, UR34, RZ ;  /* 0x00000022517e7c10 */ /* 0x002fc8000ff5e0ff */
[----:B------:R-:W-:Y:S02]  /*d660*/  IADD3.X R127, PT, PT, R80, UR30, RZ, P2, !PT ;  /* 0x0000001e507f7c10 */ /* 0x000fe400097fe4ff */
[----:B------:R-:W-:-:S03]  /*d670*/  ISETP.GE.AND P2, PT, R191, R124, PT ;  /* 0x0000007cbf00720c */ /* 0x000fc60003f46270 */
[----:B------:R1:W-:Y:S01]  /*d680*/  LDGSTS.E [R190+0x30008], desc[UR36][R126.64], P4 ;  /* 0x300080007ebe7fae */ /* 0x0003e2000a1a1024 */
[----:B------:R-:W-:Y:S02]  /*d690*/  SEL R191, RZ, 0x4, P2 ;  /* 0x00000004ffbf7807 */ /* 0x000fe40001000000 */
[----:B------:R-:W-:Y:S02]  /*d6a0*/  ISETP.GE.AND P4, PT, R205, R124, PT ;  /* 0x0000007ccd00720c */ /* 0x000fe40003f86270 */
[----:B------:R-:W-:Y:S02]  /*d6b0*/  SEL R191, R191, RZ, !P1 ;  /* 0x000000ffbfbf7207 */ /* 0x000fe40004800000 */
[----:B------:R-:W-:Y:S02]  /*d6c0*/  LOP3.LUT R205, R3, 0xa, RZ, 0xfc, !PT ;  /* 0x0000000a03cd7812 */ /* 0x000fe400078efcff */
[----:B------:R-:W-:Y:S02]  /*d6d0*/  ISETP.NE.U32.AND P2, PT, R191, RZ, PT ;  /* 0x000000ffbf00720c */ /* 0x000fe40003f45070 */
[----:B------:R-:W-:-:S02]  /*d6e0*/  SEL R191, RZ, 0x4, P4 ;  /* 0x00000004ffbf7807 */ /* 0x000fc40002000000 */
[----:B-1----:R-:W-:Y:S02]  /*d6f0*/  IADD3 R126, P5, PT, R79, UR34, RZ ;  /* 0x000000224f7e7c10 */ /* 0x002fe4000ffbe0ff */
[----:B------:R-:W-:Y:S02]  /*d700*/  SEL R191, R191, RZ, !P1 ;  /* 0x000000ffbfbf7207 */ /* 0x000fe40004800000 */
[----:B------:R-:W-:Y:S02]  /*d710*/  IADD3.X R127, PT, PT, R78, UR30, RZ, P5, !PT ;  /* 0x0000001e4e7f7c10 */ /* 0x000fe4000affe4ff */
[----:B------:R-:W-:-:S03]  /*d720*/  ISETP.NE.U32.AND P4, PT, R191, RZ, PT ;  /* 0x000000ffbf00720c */ /* 0x000fc60003f85070 */
[----:B------:R1:W-:Y:S02]  /*d730*/  LDGSTS.E [R190+0x30010], desc[UR36][R126.64], P2 ;  /* 0x300100007ebe7fae */ /* 0x0003e400091a1024 */
[----:B-1----:R-:W-:-:S04]  /*d740*/  IADD3 R126, P2, PT, R77, UR34, RZ ;  /* 0x000000224d7e7c10 */ /* 0x002fc8000ff5e0ff */
[----:B------:R-:W-:Y:S02]  /*d750*/  IADD3.X R127, PT, PT, R76, UR30, RZ, P2, !PT ;  /* 0x0000001e4c7f7c10 */ /* 0x000fe400097fe4ff */
[-C--:B------:R-:W-:Y:S02]  /*d760*/  ISETP.GE.AND P2, PT, R206, R124.reuse, PT ;  /* 0x0000007cce00720c */ /* 0x080fe40003f46270 */
[----:B------:R-:W-:Y:S01]  /*d770*/  LOP3.LUT R206, R3, 0xc, RZ, 0xfc, !PT ;  /* 0x0000000c03ce7812 */ /* 0x000fe200078efcff */
[----:B------:R1:W-:Y:S01]  /*d780*/  LDGSTS.E [R190+0x30018], desc[UR36][R126.64], P4 ;  /* 0x300180007ebe7fae */ /* 0x0003e2000a1a1024 */
[----:B------:R-:W-:Y:S02]  /*d790*/  SEL R191, RZ, 0x4, P2 ;  /* 0x00000004ffbf7807 */ /* 0x000fe40001000000 */
[----:B------:R-:W-:Y:S02]  /*d7a0*/  ISETP.GE.AND P4, PT, R205, R124, PT ;  /* 0x0000007ccd00720c */ /* 0x000fe40003f86270 */
[----:B------:R-:W-:-:S02]  /*d7b0*/  SEL R191, R191, RZ, !P1 ;  /* 0x000000ffbfbf7207 */ /* 0x000fc40004800000 */
[----:B------:R-:W-:Y:S02]  /*d7c0*/  LOP3.LUT R205, R3, 0xe, RZ, 0xfc, !PT ;  /* 0x0000000e03cd7812 */ /* 0x000fe400078efcff */
[----:B------:R-:W-:Y:S02]  /*d7d0*/  ISETP.NE.U32.AND P2, PT, R191, RZ, PT ;  /* 0x000000ffbf00720c */ /* 0x000fe40003f45070 */
[----:B------:R-:W-:Y:S02]  /*d7e0*/  SEL R191, RZ, 0x4, P4 ;  /* 0x00000004ffbf7807 */ /* 0x000fe40002000000 */
[----:B-1----:R-:W-:Y:S02]  /*d7f0*/  IADD3 R126, P5, PT, R75, UR34, RZ ;  /* 0x000000224b7e7c10 */ /* 0x002fe4000ffbe0ff */
[----:B------:R-:W-:Y:S02]  /*d800*/  SEL R191, R191, RZ, !P1 ;  /* 0x000000ffbfbf7207 */ /* 0x000fe40004800000 */
[----:B------:R-:W-:-:S02]  /*d810*/  IADD3.X R127, PT, PT, R74, UR30, RZ, P5, !PT ;  /* 0x0000001e4a7f7c10 */ /* 0x000fc4000affe4ff */
        /* <DEDUP_REMOVED lines=196> */
[----:B------:R-:W-:-:S03]  /*e460*/  ISETP.GE.AND P2, PT, R206, R124, PT ;  /* 0x0000007cce00720c */ /* 0x000fc60003f46270 */
[----:B------:R1:W-:Y:S01]  /*e470*/  LDGSTS.E [R190+0x300e8], desc[UR36][R126.64], P4 ;  /* 0x300e80007ebe7fae */ /* 0x0003e2000a1a1024 */
[----:B------:R-:W-:Y:S02]  /*e480*/  ISETP.GE.AND P4, PT, R205, R124, PT ;  /* 0x0000007ccd00720c */ /* 0x000fe40003f86270 */
[----:B------:R-:W-:Y:S01]  /*e490*/  SEL R191, RZ, 0x4, P2 ;  /* 0x00000004ffbf7807 */ /* 0x000fe20001000000 */
[----:B------:R-:W2:Y:S03]  /*e4a0*/  S2R R205, SR_TID.X ;  /* 0x0000000000cd7919 */ /* 0x000ea60000002100 */
[----:B------:R-:W-:-:S04]  /*e4b0*/  SEL R191, R191, RZ, !P1 ;  /* 0x000000ffbfbf7207 */ /* 0x000fc80004800000 */
[----:B------:R-:W-:Y:S02]  /*e4c0*/  ISETP.NE.U32.AND P2, PT, R191, RZ, PT ;  /* 0x000000ffbf00720c */ /* 0x000fe40003f45070 */
[----:B-1----:R-:W-:Y:S02]  /*e4d0*/  IADD3 R126, P5, PT, R87, UR34, RZ ;  /* 0x00000022577e7c10 */ /* 0x002fe4000ffbe0ff */
[----:B------:R-:W-:Y:S02]  /*e4e0*/  SEL R191, RZ, 0x4, P4 ;  /* 0x00000004ffbf7807 */ /* 0x000fe40002000000 */
[----:B------:R-:W-:Y:S02]  /*e4f0*/  IADD3.X R127, PT, PT, R86, UR30, RZ, P5, !PT ;  /* 0x0000001e567f7c10 */ /* 0x000fe4000affe4ff */
[----:B------:R-:W-:-:S04]  /*e500*/  SEL R191, R191, RZ, !P1 ;  /* 0x000000ffbfbf7207 */ /* 0x000fc80004800000 */
[----:B------:R-:W-:Y:S01]  /*e510*/  ISETP.NE.U32.AND P4, PT, R191, RZ, PT ;  /* 0x000000ffbf00720c */ /* 0x000fe20003f85070 */
[----:B------:R1:W-:Y:S02]  /*e520*/  LDGSTS.E [R190+0x300f0], desc[UR36][R126.64], P2 ;  /* 0x300f00007ebe7fae */ /* 0x0003e400091a1024 */
[----:B-1----:R-:W-:Y:S01]  /*e530*/  IADD3 R126, P2, PT, R85, UR34, RZ ;  /* 0x00000022557e7c10 */ /* 0x002fe2000ff5e0ff */
[----:B------:R-:W-:Y:S01]  /*e540*/  UIADD3 UR34, UP3, UPT, UR34, UR31, URZ ;  /* 0x0000001f22227290 */ /* 0x000fe2000ff7e0ff */
[----:B--2---:R-:W-:Y:S02]  /*e550*/  LOP3.LUT R205, R205, 0x3f, RZ, 0xc0, !PT ;  /* 0x0000003fcdcd7812 */ /* 0x004fe400078ec0ff */
[----:B------:R-:W-:Y:S01]  /*e560*/  IADD3.X R127, PT, PT, R84, UR30, RZ, P2, !PT ;  /* 0x0000001e547f7c10 */ /* 0x000fe200097fe4ff */
[----:B------:R-:W-:Y:S01]  /*e570*/  UIADD3.X UR30, UPT, UPT, UR30, UR38, URZ, UP3, !UPT ;  /* 0x000000261e1e7290 */ /* 0x000fe20009ffe4ff */
[----:B------:R-:W-:Y:S01]  /*e580*/  ISETP.GE.AND P2, PT, R205, R124, PT ;  /* 0x0000007ccd00720c */ /* 0x000fe20003f46270 */
[----:B------:R-:W-:Y:S01]  /*e590*/  VIADD R124, R124, 0xffffffc0 ;  /* 0xffffffc07c7c7836 */ /* 0x000fe20000000000 */
[----:B------:R-:W-:-:S02]  /*e5a0*/  LOP3.LUT R205, R2, 0x40, RZ, 0x3c, !PT ;  /* 0x0000004002cd7812 */ /* 0x000fc400078e3cff */
[----:B------:R1:W-:Y:S01]  /*e5b0*/  LDGSTS.E [R190+0x300f8], desc[UR36][R126.64], P4 ;  /* 0x300f80007ebe7fae */ /* 0x0003e2000a1a1024 */
[----:B------:R-:W-:-:S03]  /*e5c0*/  SEL R191, RZ, 0x4, P2 ;  /* 0x00000004ffbf7807 */ /* 0x000fc60001000000 */
[----:B------:R-:W0:Y:S01]  /*e5d0*/  LDGDEPBAR ;  /* 0x00000000000079af */ /* 0x000e220000000000 */
[----:B------:R-:W-:-:S04]  /*e5e0*/  SEL R191, R191, RZ, !P1 ;  /* 0x000000ffbfbf7207 */ /* 0x000fc80004800000 */
[----:B------:R-:W-:Y:S01]  /*e5f0*/  ISETP.NE.U32.AND P1, PT, R191, RZ, PT ;  /* 0x000000ffbf00720c */ /* 0x000fe20003f25070 */
[----:B------:R-:W-:Y:S01]  /*e600*/  VIADD R191, R205, UR8 ;  /* 0x00000008cdbf7c36 */ /* 0x000fe20008000000 */
[----:B-1----:R-:W-:Y:S01]  /*e610*/  IADD3 R126, P2, PT, R59, UR32, RZ ;  /* 0x000000203b7e7c10 */ /* 0x002fe2000ff5e0ff */
[----:B------:R-:W-:Y:S01]  /*e620*/  VIADD R190, R2, UR8 ;  /* 0x0000000802be7c36 */ /* 0x000fe20008000000 */
[----:B------:R-:W-:Y:S02]  /*e630*/  USEL UR8, URZ, 0x1, !UP1 ;  /* 0x00000001ff087887 */ /* 0x000fe4000c800000 */
[----:B------:R-:W-:Y:S02]  /*e640*/  IADD3.X R127, PT, PT, R58, UR17, RZ, P2, !PT ;  /* 0x000000113a7f7c10 */ /* 0x000fe400097fe4ff */
[----:B------:R-:W-:-:S05]  /*e650*/  ULOP3.LUT UR8, UR4, UR8, URZ, 0x3c, !UPT ;  /* 0x0000000804087292 */ /* 0x000fca000f8e3cff */
[----:B------:R1:W-:Y:S02]  /*e660*/  LDGSTS.E [R190], desc[UR36][R126.64], P1 ;  /* 0x000000007ebe7fae */ /* 0x0003e400089a1024 */
[----:B-1----:R-:W-:-:S04]  /*e670*/  IADD3 R126, P2, PT, R55, UR32, RZ ;  /* 0x00000020377e7c10 */ /* 0x002fc8000ff5e0ff */
[----:B------:R-:W-:-:S05]  /*e680*/  IADD3.X R127, PT, PT, R54, UR17, RZ, P2, !PT ;  /* 0x00000011367f7c10 */ /* 0x000fca00097fe4ff */
[----:B------:R1:W-:Y:S02]  /*e690*/  LDGSTS.E [R190+0x400], desc[UR36][R126.64], P1 ;  /* 0x004000007ebe7fae */ /* 0x0003e400089a1024 */
        /* <DEDUP_REMOVED lines=183> */
[----:B-1----:R-:W-:Y:S01]  /*f210*/  IADD3 R126, P2, PT, R200, UR32, RZ ;  /* 0x00000020c87e7c10 */ /* 0x002fe2000ff5e0ff */
[----:B------:R-:W-:-:S03]  /*f220*/  UIADD3 UR32, UP2, UPT, UR32, UR39, URZ ;  /* 0x0000002720207290 */ /* 0x000fc6000ff5e0ff */
[----:B------:R-:W-:Y:S01]  /*f230*/  IADD3.X R127, PT, PT, R201, UR17, RZ, P2, !PT ;  /* 0x00000011c97f7c10 */ /* 0x000fe200097fe4ff */
[----:B------:R-:W-:-:S04]  /*f240*/  UIADD3.X UR17, UPT, UPT, UR17, UR60, URZ, UP2, !UPT ;  /* 0x0000003c11117290 */ /* 0x000fc800097fe4ff */
[----:B------:R1:W-:Y:S01]  /*f250*/  LDGSTS.E [R191+0x7e00], desc[UR36][R126.64], P1 ;  /* 0x07e000007ebf7fae */ /* 0x0003e200089a1024 */
[----:B------:R-:W-:-:S03]  /*f260*/  ISETP.NE.U32.AND P1, PT, R202, UR5, PT ;  /* 0x00000005ca007c0c */ /* 0x000fc6000bf25070 */
[----:B------:R-:W0:Y:S01]  /*f270*/  LDGDEPBAR ;  /* 0x00000000000079af */ /* 0x000e220000000000 */
[----:B-1----:R-:W-:-:S09]  /*f280*/  IMAD.U32 R126, RZ, RZ, UR4 ;  /* 0x00000004ff7e7e24 */ /* 0x002fd2000f8e00ff */
[----:B------:R-:W-:Y:S05]  /*f290*/  @P1 BRA `(.L_x_40) ;  /* 0xffffffd800541947 */ /* 0x000fea000383ffff */
.L_x_37:
[----:B-1----:R-:W2:Y:S01]  /*f2a0*/  LDL.LU R127, [R1+0xe0] ;  /* 0x0000e000017f7983 */ /* 0x002ea20000300800 */
[----:B------:R-:W2:Y:S01]  /*f2b0*/  LDCU.128 UR20, c[0x0][0x390] ;  /* 0x00007200ff1477ac */ /* 0x000ea20008000c00 */
[----:B------:R-:W1:Y:S01]  /*f2c0*/  LDC R132, c[0x0][0x3b8] ;  /* 0x0000ee00ff847b82 */ /* 0x000e620000000800 */
[C---:B-----5:R-:W-:Y:S01]  /*f2d0*/  LOP3.LUT R2, R0.reuse, R3, RZ, 0xfc, !PT ;  /* 0x0000000300027212 */ /* 0x060fe200078efcff */
[----:B------:R-:W3:Y:S01]  /*f2e0*/  LDCU UR6, c[0x0][0x39c] ;  /* 0x00007380ff0677ac */ /* 0x000ee20008000800 */
[--C-:B------:R-:W-:Y:S02]  /*f2f0*/  LOP3.LUT R7, R0, 0x2, R3.reuse, 0xfe, !PT ;  /* 0x0000000200077812 */ /* 0x100fe400078efe03 */
[----:B------:R-:W-:Y:S01]  /*f300*/  LOP3.LUT R4, R2, 0xfe, RZ, 0xfc, !PT ;  /* 0x000000fe02047812 */ /* 0x000fe200078efcff */
[----:B------:R-:W4:Y:S01]  /*f310*/  LDCU UR5, c[0x0][0x3b4] ;  /* 0x00007680ff0577ac */ /* 0x000f220008000800 */
[C-C-:B------:R-:W-:Y:S02]  /*f320*/  LOP3.LUT R137, R0.reuse, 0x4, R3.reuse, 0xfe, !PT ;  /* 0x0000000400897812 */ /* 0x140fe400078efe03 */
[C-C-:B------:R-:W-:Y:S01]  /*f330*/  LOP3.LUT R5, R0.reuse, 0x6, R3.reuse, 0xfe, !PT ;  /* 0x0000000600057812 */ /* 0x140fe200078efe03 */
[----:B------:R-:W-:Y:S01]  /*f340*/  ULEA UR10, UR10, UR11, 0x5 ;  /* 0x0000000b0a0a7291 */ /* 0x000fe2000f8e28ff */
[----:B------:R-:W-:-:S02]  /*f350*/  LOP3.LUT R218, R0, 0x3e, R3, 0xfe, !PT ;  /* 0x0000003e00da7812 */ /* 0x000fc400078efe03 */
[C-C-:B------:R-:W-:Y:S02]  /*f360*/  LOP3.LUT R217, R0.reuse, 0x3c, R3.reuse, 0xfe, !PT ;  /* 0x0000003c00d97812 */ /* 0x140fe400078efe03 */
[C-C-:B------:R-:W-:Y:S02]  /*f370*/  LOP3.LUT R216, R0.reuse, 0x3a, R3.reuse, 0xfe, !PT ;  /* 0x0000003a00d87812 */ /* 0x140fe400078efe03 */
[C-C-:B------:R-:W-:Y:S02]  /*f380*/  LOP3.LUT R215, R0.reuse, 0x38, R3.reuse, 0xfe, !PT ;  /* 0x0000003800d77812 */ /* 0x140fe400078efe03 */
[C-C-:B------:R-:W-:Y:S02]  /*f390*/  LOP3.LUT R214, R0.reuse, 0x36, R3.reuse, 0xfe, !PT ;  /* 0x0000003600d67812 */ /* 0x140fe400078efe03 */
[C-C-:B------:R-:W-:Y:S02]  /*f3a0*/  LOP3.LUT R213, R0.reuse, 0x34, R3.reuse, 0xfe, !PT ;  /* 0x0000003400d57812 */ /* 0x140fe400078efe03 */
[C-C-:B------:R-:W-:Y:S01]  /*f3b0*/  LOP3.LUT R212, R0.reuse, 0x32, R3.reuse, 0xfe, !PT ;  /* 0x0000003200d47812 */ /* 0x140fe200078efe03 */
[-C--:B-1----:R-:W-:Y:S01]  /*f3c0*/  IMAD R136, R7, R132.reuse, RZ ;  /* 0x0000008407887224 */ /* 0x082fe200078e02ff */
[C-C-:B------:R-:W-:Y:S01]  /*f3d0*/  LOP3.LUT R211, R0.reuse, 0x30, R3.reuse, 0xfe, !PT ;  /* 0x0000003000d37812 */ /* 0x140fe200078efe03 */
[----:B------:R-:W-:Y:S01]  /*f3e0*/  IMAD R138, R5, R132, RZ ;  /* 0x00000084058a7224 */ /* 0x000fe200078e02ff */
[----:B------:R-:W-:-:S02]  /*f3f0*/  LOP3.LUT R210, R0, 0x2e, R3, 0xfe, !PT ;  /* 0x0000002e00d27812 */ /* 0x000fc400078efe03 */
[C-C-:B------:R-:W-:Y:S02]  /*f400*/  LOP3.LUT R209, R0.reuse, 0x2c, R3.reuse, 0xfe, !PT ;  /* 0x0000002c00d17812 */ /* 0x140fe400078efe03 */
[C-C-:B------:R-:W-:Y:S02]  /*f410*/  LOP3.LUT R208, R0.reuse, 0x2a, R3.reuse, 0xfe, !PT ;  /* 0x0000002a00d07812 */ /* 0x140fe400078efe03 */
[C-C-:B------:R-:W-:Y:S02]  /*f420*/  LOP3.LUT R205, R0.reuse, 0x28, R3.reuse, 0xfe, !PT ;  /* 0x0000002800cd7812 */ /* 0x140fe400078efe03 */
[C-C-:B------:R-:W-:Y:S02]  /*f430*/  LOP3.LUT R203, R0.reuse, 0x26, R3.reuse, 0xfe, !PT ;  /* 0x0000002600cb7812 */ /* 0x140fe400078efe03 */
[C-C-:B------:R-:W-:Y:S02]  /*f440*/  LOP3.LUT R202, R0.reuse, 0x24, R3.reuse, 0xfe, !PT ;  /* 0x0000002400ca7812 */ /* 0x140fe400078efe03 */
        /* <DEDUP_REMOVED lines=13> */
[----:B------:R-:W-:Y:S02]  /*f520*/  LOP3.LUT R161, R0, 0x8, R3, 0xfe, !PT ;  /* 0x0000000800a17812 */ /* 0x000fe400078efe03 */
[C---:B--2---:R-:W-:Y:S01]  /*f530*/  ISETP.GE.AND P0, PT, R127.reuse, UR22, PT ;  /* 0x000000167f007c0c */ /* 0x044fe2000bf06270 */
[----:B----4-:R-:W-:-:S03]  /*f540*/  IMAD R3, R127, UR5, RZ ;  /* 0x000000057f037c24 */ /* 0x010fc6000f8e02ff */
[----:B---3--:R-:W-:Y:S02]  /*f550*/  ISETP.LT.AND P1, PT, R4, UR6, !P0 ;  /* 0x0000000604007c0c */ /* 0x008fe4000c721270 */
[----:B------:R-:W-:Y:S02]  /*f560*/  ISETP.LT.AND P4, PT, R7, UR23, !P0 ;  /* 0x0000001707007c0c */ /* 0x000fe4000c781270 */
[C---:B------:R-:W-:Y:S01]  /*f570*/  ISETP.LT.AND P5, PT, R137.reuse, UR23, !P0 ;  /* 0x0000001789007c0c */ /* 0x040fe2000c7a1270 */
[----:B------:R-:W-:Y:S01]  /*f580*/  IMAD R137, R137, R132, RZ ;  /* 0x0000008489897224 */ /* 0x000fe200078e02ff */
[----:B------:R-:W-:Y:S01]  /*f590*/  ISETP.LT.AND P2, PT, R5, UR23, !P0 ;  /* 0x0000001705007c0c */ /* 0x000fe2000c741270 */
[----:B------:R-:W-:-:S12]  /*f5a0*/  @!P6 BRA `(.L_x_41) ;  /* 0x000000000010e947 */ /* 0x000fd80003800000 */
[----:B------:R-:W-:-:S06]  /*f5b0*/  USHF.L.U32 UR4, UR4, 0x1f, URZ ;  /* 0x0000001f04047899 */ /* 0x000fcc00080006ff */
[----:B------:R-:W-:-:S04]  /*f5c0*/  IMAD.U32 R0, RZ, RZ, UR4 ;  /* 0x00000004ff007e24 */ /* 0x000fc8000f8e00ff */
[----:B------:R-:W1:Y:S02]  /*f5d0*/  SYNCS.PHASECHK.TRANS64.TRYWAIT P6, [UR16], R0 ;  /* 0x00000000ff0075a7 */ /* 0x000e6400080c1110 */
[----:B-1----:R-:W-:Y:S05]  /*f5e0*/  @!P6 BRA `(.L_x_42) ;  /* 0x000000440080e947 */ /* 0x002fea0003800000 */
.L_x_41:
[----:B------:R-:W-:-:S04]  /*f5f0*/  DEPBAR.LE SB0, 0x0 ;  /* 0x000080000000791a */ /* 0x000fc80000000000 */
[----:B------:R-:W-:Y:S01]  /*f600*/  BAR.SYNC.DEFER_BLOCKING 0x0 ;  /* 0x0000000000007b1d */ /* 0x000fe20000010000 */
[----:B------:R-:W-:Y:S01]  /*f610*/  LEA R0, P6, R3, UR20, 0x2 ;  /* 0x0000001403007c11 */ /* 0x000fe2000f8c10ff */
[-C--:B------:R-:W-:Y:S01]  /*f620*/  IMAD R4, R2, R132.reuse, RZ ;  /* 0x0000008402047224 */ /* 0x080fe200078e02ff */
[----:B------:R-:W-:Y:S01]  /*f630*/  LEA R204, R204, UR10, 0x4 ;  /* 0x0000000acccc7c11 */ /* 0x000fe2000f8e20ff */
[-C--:B------:R-:W-:Y:S01]  /*f640*/  IMAD R139, R161, R132.reuse, RZ ;  /* 0x00000084a18b7224 */ /* 0x080fe200078e02ff */
[----:B------:R-:W-:Y:S01]  /*f650*/  LEA.HI.X.SX32 R3, R3, UR21, 0x2, P6 ;  /* 0x0000001503037c11 */ /* 0x000fe2000b0f16ff */
[----:B------:R-:W-:Y:S01]  /*f660*/  IMAD R141, R158, R132, RZ ;  /* 0x000000849e8d7224 */ /* 0x000fe200078e02ff */
[C---:B------:R-:W-:Y:S01]  /*f670*/  LEA R134, P6, R4.reuse, R0, 0x2 ;  /* 0x0000000004867211 */ /* 0x040fe200078c10ff */
[----:B------:R-:W1:Y:S01]  /*f680*/  S2R R165, SR_TID.X ;  /* 0x0000000000a57919 */ /* 0x000e620000002100 */
[-C--:B------:R-:W-:Y:S01]  /*f690*/  IMAD R140, R133, R132.reuse, RZ ;  /* 0x00000084858c7224 */ /* 0x080fe200078e02ff */
[----:B------:R-:W2:Y:S01]  /*f6a0*/  LDCU UR4, c[0x0][0x39c] ;  /* 0x00007380ff0477ac */ /* 0x000ea20008000800 */
[-C--:B------:R-:W-:Y:S01]  /*f6b0*/  LEA.HI.X.SX32 R135, R4, R3.reuse, 0x2, P6 ;  /* 0x0000000304877211 */ /* 0x080fe200030f16ff */
[----:B------:R-:W-:Y:S01]  /*f6c0*/  IMAD R154, R159, R132, RZ ;  /* 0x000000849f9a7224 */ /* 0x000fe200078e02ff */
[----:B------:R-:W-:Y:S01]  /*f6d0*/  LEA R150, P6, R137, R0, 0x2 ;  /* 0x0000000089967211 */ /* 0x000fe200078c10ff */
[-C--:B------:R-:W-:Y:S01]  /*f6e0*/  IMAD R155, R191, R132.reuse, RZ ;  /* 0x00000084bf9b7224 */ /* 0x080fe200078e02ff */
[----:B------:R-:W3:Y:S01]  /*f6f0*/  LDCU UR5, c[0x0][0x39c] ;  /* 0x00007380ff0577ac */ /* 0x000ee20008000800 */
[-C--:B------:R-:W-:Y:S01]  /*f700*/  IMAD R157, R192, R132.reuse, RZ ;  /* 0x00000084c09d7224 */ /* 0x080fe200078e02ff */
[-C--:B------:R-:W-:Y:S01]  /*f710*/  LEA.HI.X.SX32 R151, R137, R3.reuse, 0x2, P6 ;  /* 0x0000000389977211 */ /* 0x080fe200030f16ff */
[----:B------:R-:W-:Y:S01]  /*f720*/  IMAD R137, R190, R132, RZ ;  /* 0x00000084be897224 */ /* 0x000fe200078e02ff */
[----:B------:R-:W-:Y:S01]  /*f730*/  LEA R146, P6, R139, R0, 0x2 ;  /* 0x000000008b927211 */ /* 0x000fe200078c10ff */
[-C--:B------:R-:W-:Y:S01]  /*f740*/  IMAD R164, R193, R132.reuse, RZ ;  /* 0x00000084c1a47224 */ /* 0x080fe200078e02ff */
[----:B------:R-:W4:Y:S01]  /*f750*/  LDCU UR6, c[0x0][0x39c] ;  /* 0x00007380ff0677ac */ /* 0x000f220008000800 */
[----:B------:R-:W-:Y:S01]  /*f760*/  IMAD R176, R199, R132, RZ ;  /* 0x00000084c7b07224 */ /* 0x000fe200078e02ff */
[----:B------:R-:W-:Y:S01]  /*f770*/  LEA.HI.X.SX32 R147, R139, R3, 0x2, P6 ;  /* 0x000000038b937211 */ /* 0x000fe200030f16ff */
[----:B------:R-:W5:Y:S02]  /*f780*/  @!P3 SYNCS.CCTL.IV [UR11+0x40000] ;  /* 0x04000000ff00b9b1 */ /* 0x000f64000800000b */
[----:B-----5:R-:W-:Y:S01]  /*f790*/  BAR.SYNC.DEFER_BLOCKING 0x0 ;  /* 0x0000000000007b1d */ /* 0x020fe20000010000 */
[----:B------:R-:W-:Y:S01]  /*f7a0*/  LEA R142, P6, R141, R0, 0x2 ;  /* 0x000000008d8e7211 */ /* 0x000fe200078c10ff */
[----:B------:R-:W-:-:S02]  /*f7b0*/  IMAD R180, R200, R132, RZ ;  /* 0x00000084c8b47224 */ /* 0x000fc400078e02ff */
[-C--:B------:R-:W-:Y:S01]  /*f7c0*/  IMAD R184, R208, R132.reuse, RZ ;  /* 0x00000084d0b87224 */ /* 0x080fe200078e02ff */
[----:B------:R-:W-:Y:S01]  /*f7d0*/  LEA.HI.X.SX32 R143, R141, R3, 0x2, P6 ;  /* 0x000000038d8f7211 */ /* 0x000fe200030f16ff */
[-C--:B------:R-:W-:Y:S01]  /*f7e0*/  IMAD R185, R209, R132.reuse, RZ ;  /* 0x00000084d1b97224 */ /* 0x080fe200078e02ff */
[----:B------:R-:W5:Y:S01]  /*f7f0*/  LDCU UR7, c[0x0][0x39c] ;  /* 0x00007380ff0777ac */ /* 0x000f620008000800 */
[----:B------:R-:W1:Y:S01]  /*f800*/  LDTM.x128 R4, tmem[UR13] ;  /* 0x0000000d000479ee */ /* 0x000e6200083c0000 */
[-C--:B------:R-:W-:Y:S02]  /*f810*/  IMAD R188, R211, R132.reuse, RZ ;  /* 0x00000084d3bc7224 */ /* 0x080fe400078e02ff */
[-C--:B------:R-:W-:Y:S01]  /*f820*/  IMAD R189, R212, R132.reuse, RZ ;  /* 0x00000084d4bd7224 */ /* 0x080fe200078e02ff */
[----:B------:R-:W1:Y:S01]  /*f830*/  LDCU UR8, c[0x0][0x39c] ;  /* 0x00007380ff0877ac */ /* 0x000e620008000800 */
[----:B------:R-:W-:Y:S01]  /*f840*/  IMAD R207, R214, R132, RZ ;  /* 0x00000084d6cf7224 */ /* 0x000fe200078e02ff */
[----:B------:R-:W1:Y:S01]  /*f850*/  LDCU UR9, c[0x0][0x39c] ;  /* 0x00007380ff0977ac */ /* 0x000e620008000800 */
[----:B------:R-:W2:Y:S01]  /*f860*/  @!P3 SYNCS.CCTL.IV [UR11+0x40008] ;  /* 0x04000800ff00b9b1 */ /* 0x000ea2000800000b */
[----:B------:R-:W-:Y:S01]  /*f870*/  LEA R152, P3, R136, R0, 0x2 ;  /* 0x0000000088987211 */ /* 0x000fe200078610ff */
[----:B------:R-:W-:-:S03]  /*f880*/  NOP ;  /* 0x0000000000007918 */ /* 0x000fc60000000000 */
[-C--:B------:R-:W-:Y:S02]  /*f890*/  LEA.HI.X.SX32 R153, R136, R3.reuse, 0x2, P3 ;  /* 0x0000000388997211 */ /* 0x080fe400018f16ff */
[CC--:B------:R-:W-:Y:S01]  /*f8a0*/  LEA R148, P3, R138.reuse, R0.reuse, 0x2 ;  /* 0x000000008a947211 */ /* 0x0c0fe200078610ff */
[----:B-1----:R-:W-:Y:S02]  /*f8b0*/  IMAD.MOV.U32 R160, RZ, RZ, R4 ;  /* 0x000000ffffa07224 */ /* 0x002fe400078e0004 */
[----:B------:R-:W-:Y:S01]  /*f8c0*/  IMAD.MOV.U32 R162, RZ, RZ, R8 ;  /* 0x000000ffffa27224 */ /* 0x000fe200078e0008 */
[-C--:B------:R-:W-:Y:S01]  /*f8d0*/  LEA.HI.X.SX32 R149, R138, R3.reuse, 0x2, P3 ;  /* 0x000000038a957211 */ /* 0x080fe200018f16ff */
[----:B------:R-:W-:Y:S01]  /*f8e0*/  IMAD.MOV.U32 R163, RZ, RZ, R10 ;  /* 0x000000ffffa37224 */ /* 0x000fe200078e000a */
[C---:B------:R-:W-:Y:S01]  /*f8f0*/  LEA R138, P6, R137.reuse, R0, 0x2 ;  /* 0x00000000898a7211 */ /* 0x040fe200078c10ff */
[----:B------:R-:W-:Y:S01]  /*f900*/  IMAD R4, R194, R132, RZ ;  /* 0x00000084c2047224 */ /* 0x000fe200078e02ff */
[CC--:B------:R-:W-:Y:S01]  /*f910*/  LEA R144, P3, R140.reuse, R0.reuse, 0x2 ;  /* 0x000000008c907211 */ /* 0x0c0fe200078610ff */
[----:B------:R-:W-:Y:S01]  /*f920*/  IMAD.MOV.U32 R168, RZ, RZ, R12 ;  /* 0x000000ffffa87224 */ /* 0x000fe200078e000c */
[-C--:B------:R-:W-:Y:S01]  /*f930*/  LEA.HI.X.SX32 R139, R137, R3.reuse, 0x2, P6 ;  /* 0x00000003898b7211 */ /* 0x080fe200030f16ff */
[----:B------:R-:W-:Y:S01]  /*f940*/  IMAD.MOV.U32 R12, RZ, RZ, R13 ;  /* 0x000000ffff0c7224 */ /* 0x000fe200078e000d */
[----:B------:R-:W-:Y:S01]  /*f950*/  ISETP.LT.AND P6, PT, R161, UR23, !P0 ;  /* 0x00000017a1007c0c */ /* 0x000fe2000c7c1270 */
[----:B------:R-:W-:Y:S01]  /*f960*/  IMAD.MOV.U32 R161, RZ, RZ, R6 ;  /* 0x000000ffffa17224 */ /* 0x000fe200078e0006 */
[-C--:B------:R-:W-:Y:S01]  /*f970*/  LEA.HI.X.SX32 R145, R140, R3.reuse, 0x2, P3 ;  /* 0x000000038c917211 */ /* 0x080fe200018f16ff */
[----:B------:R-:W-:Y:S01]  /*f980*/  IMAD.MOV.U32 R169, RZ, RZ, R14 ;  /* 0x000000ffffa97224 */ /* 0x000fe200078e000e */
[CC--:B------:R-:W-:Y:S01]  /*f990*/  LEA R140, P3, R154.reuse, R0.reuse, 0x2 ;  /* 0x000000009a8c7211 */ /* 0x0c0fe200078610ff */
[----:B------:R-:W-:Y:S01]  /*f9a0*/  IMAD.MOV.U32 R13, RZ, RZ, R15 ;  /* 0x000000ffff0d7224 */ /* 0x000fe200078e000f */
[----:B--2---:R1:W-:Y:S01]  /*f9b0*/  STS.128 [R204], R160 ;  /* 0x000000a0cc007388 */ /* 0x0043e20000000c00 */
[----:B------:R-:W-:Y:S01]  /*f9c0*/  IMAD.MOV.U32 R170, RZ, RZ, R16 ;  /* 0x000000ffffaa7224 */ /* 0x000fe200078e0010 */
[----:B------:R-:W-:Y:S01]  /*f9d0*/  LEA.HI.X.SX32 R141, R154, R3, 0x2, P3 ;  /* 0x000000039a8d7211 */ /* 0x000fe200018f16ff */
[----:B------:R-:W-:Y:S01]  /*f9e0*/  IMAD.MOV.U32 R171, RZ, RZ, R18 ;  /* 0x000000ffffab7224 */ /* 0x000fe200078e0012 */
[----:B------:R-:W-:Y:S01]  /*f9f0*/  LEA R136, P3, R155, R0, 0x2 ;  /* 0x000000009b887211 */ /* 0x000fe200078610ff */
[----:B------:R-:W-:-:S02]  /*fa00*/  IMAD.MOV.U32 R14, RZ, RZ, R17 ;  /* 0x000000ffff0e7224 */ /* 0x000fc400078e0011 */
[----:B------:R-:W-:Y:S01]  /*fa10*/  IMAD.MOV.U32 R15, RZ, RZ, R19 ;  /* 0x000000ffff0f7224 */ /* 0x000fe200078e0013 */
[-C--:B------:R-:W-:Y:S01]  /*fa20*/  LEA.HI.X.SX32 R137, R155, R3.reuse, 0x2, P3 ;  /* 0x000000039b897211 */ /* 0x080fe200018f16ff */
[----:B------:R-:W-:Y:S01]  /*fa30*/  IMAD.MOV.U32 R16, RZ, RZ, R20 ;  /* 0x000000ffff107224 */ /* 0x000fe200078e0014 */
[CC--:B------:R-:W-:Y:S01]  /*fa40*/  LEA R156, P3, R157.reuse, R0.reuse, 0x2 ;  /* 0x000000009d9c7211 */ /* 0x0c0fe200078610ff */
[----:B------:R-:W-:Y:S02]  /*fa50*/  IMAD.MOV.U32 R20, RZ, RZ, R21 ;  /* 0x000000ffff147224 */ /* 0x000fe400078e0015 */
[----:B------:R-:W-:Y:S01]  /*fa60*/  IMAD.MOV.U32 R17, RZ, RZ, R22 ;  /* 0x000000ffff117224 */ /* 0x000fe200078e0016 */
[----:B------:R-:W-:Y:S01]  /*fa70*/  LEA.HI.X.SX32 R157, R157, R3, 0x2, P3 ;  /* 0x000000039d9d7211 */ /* 0x000fe200018f16ff */
[----:B------:R-:W-:Y:S01]  /*fa80*/  IMAD.MOV.U32 R21, RZ, RZ, R23 ;  /* 0x000000ffff157224 */ /* 0x000fe200078e0017 */
[----:B------:R-:W-:Y:S01]  /*fa90*/  LEA R154, P3, R164, R0, 0x2 ;  /* 0x00000000a49a7211 */ /* 0x000fe200078610ff */
[----:B-1----:R-:W-:-:S02]  /*faa0*/  IMAD.MOV.U32 R160, RZ, RZ, R5 ;  /* 0x000000ffffa07224 */ /* 0x002fc400078e0005 */
[----:B------:R-:W-:Y:S01]  /*fab0*/  IMAD.MOV.U32 R161, RZ, RZ, R7 ;  /* 0x000000ffffa17224 */ /* 0x000fe200078e0007 */
[-C--:B------:R-:W-:Y:S01]  /*fac0*/  LEA.HI.X.SX32 R155, R164, R3.reuse, 0x2, P3 ;  /* 0x00000003a49b7211 */ /* 0x080fe200018f16ff */
[----:B------:R-:W-:Y:S01]  /*fad0*/  IMAD.MOV.U32 R162, RZ, RZ, R9 ;  /* 0x000000ffffa27224 */ /* 0x000fe200078e0009 */
[C---:B------:R-:W-:Y:S01]  /*fae0*/  LEA R6, P3, R4.reuse, R0, 0x2 ;  /* 0x0000000004067211 */ /* 0x040fe200078610ff */
[----:B------:R-:W-:Y:S02]  /*faf0*/  IMAD.MOV.U32 R163, RZ, RZ, R11 ;  /* 0x000000ffffa37224 */ /* 0x000fe400078e000b */
[----:B------:R-:W-:Y:S01]  /*fb00*/  IMAD.SHL.U32 R9, R165, 0x10, RZ ;  /* 0x00000010a5097824 */ /* 0x000fe200078e00ff */
[----:B------:R-:W-:Y:S01]  /*fb10*/  LEA.HI.X.SX32 R7, R4, R3, 0x2, P3 ;  /* 0x0000000304077211 */ /* 0x000fe200018f16ff */
[----:B------:R-:W-:Y:S01]  /*fb20*/  IMAD.MOV.U32 R18, RZ, RZ, R24 ;  /* 0x000000ffff127224 */ /* 0x000fe200078e0018 */
[----:B------:R-:W-:Y:S01]  /*fb30*/  STS.128 [R204+0x800], R160 ;  /* 0x000800a0cc007388 */ /* 0x000fe20000000c00 */
[----:B------:R-:W-:Y:S01]  /*fb40*/  IMAD.MOV.U32 R19, RZ, RZ, R26 ;  /* 0x000000ffff137224 */ /* 0x000fe200078e001a */
[----:B------:R-:W-:Y:S01]  /*fb50*/  LOP3.LUT R4, R9, 0xff0, RZ, 0xc0, !PT ;  /* 0x00000ff009047812 */ /* 0x000fe200078ec0ff */
[----:B------:R-:W-:Y:S01]  /*fb60*/  IMAD.MOV.U32 R22, RZ, RZ, R25 ;  /* 0x000000ffff167224 */ /* 0x000fe200078e0019 */
[----:B------:R-:W-:Y:S01]  /*fb70*/  BAR.SYNC.DEFER_BLOCKING 0x0 ;  /* 0x0000000000007b1d */ /* 0x000fe20000010000 */
[----:B------:R-:W-:-:S02]  /*fb80*/  IMAD.MOV.U32 R23, RZ, RZ, R27 ;  /* 0x000000ffff177224 */ /* 0x000fc400078e001b */
[-C--:B------:R-:W-:Y:S02]  /*fb90*/  IMAD R8, R195, R132.reuse, RZ ;  /* 0x00000084c3087224 */ /* 0x080fe400078e02ff */
[----:B------:R-:W-:Y:S02]  /*fba0*/  IMAD R5, R198, R132, RZ ;  /* 0x00000084c6057224 */ /* 0x000fe400078e02ff */
[----:B------:R-:W-:Y:S01]  /*fbb0*/  IMAD.MOV.U32 R24, RZ, RZ, R37 ;  /* 0x000000ffff187224 */ /* 0x000fe200078e0025 */
[CC--:B------:R-:W-:Y:S01]  /*fbc0*/  LEA R10, P3, R8.reuse, R0.reuse, 0x2 ;  /* 0x00000000080a7211 */ /* 0x0c0fe200078610ff */
[----:B------:R-:W-:Y:S02]  /*fbd0*/  IMAD.MOV.U32 R25, RZ, RZ, R39 ;  /* 0x000000ffff197224 */ /* 0x000fe400078e0027 */
[----:B------:R-:W-:Y:S01]  /*fbe0*/  IMAD.MOV.U32 R26, RZ, RZ, R41 ;  /* 0x000000ffff1a7224 */ /* 0x000fe200078e0029 */
[----:B------:R-:W-:Y:S01]  /*fbf0*/  LEA.HI.X.SX32 R11, R8, R3, 0x2, P3 ;  /* 0x00000003080b7211 */ /* 0x000fe200018f16ff */
[----:B------:R-:W-:Y:S01]  /*fc00*/  IMAD.MOV.U32 R27, RZ, RZ, R43 ;  /* 0x000000ffff1b7224 */ /* 0x000fe200078e002b */
[----:B------:R-:W-:Y:S01]  /*fc10*/  LEA R8, P3, R5, R0, 0x2 ;  /* 0x0000000005087211 */ /* 0x000fe200078610ff */
[----:B------:R-:W-:-:S02]  /*fc20*/  IMAD.MOV.U32 R181, RZ, RZ, R71 ;  /* 0x000000ffffb57224 */ /* 0x000fc400078e0047 */
[----:B------:R-:W-:Y:S01]  /*fc30*/  IMAD.MOV.U32 R182, RZ, RZ, R73 ;  /* 0x000000ffffb67224 */ /* 0x000fe200078e0049 */
[----:B------:R-:W-:Y:S01]  /*fc40*/  LEA.HI.X.SX32 R9, R5, R3, 0x2, P3 ;  /* 0x0000000305097211 */ /* 0x000fe200018f16ff */
[----:B------:R-:W-:Y:S02]  /*fc50*/  IMAD R5, R201, R132, RZ ;  /* 0x00000084c9057224 */ /* 0x000fe400078e02ff */
[----:B------:R-:W-:Y:S02]  /*fc60*/  IMAD.MOV.U32 R183, RZ, RZ, R75 ;  /* 0x000000ffffb77224 */ /* 0x000fe400078e004b */
[----:B------:R-:W-:Y:S01]  /*fc70*/  IMAD.MOV.U32 R186, RZ, RZ, R89 ;  /* 0x000000ffffba7224 */ /* 0x000fe200078e0059 */
[----:B------:R-:W1:Y:S01]  /*fc80*/  LDS.128 R164, [R4+UR11] ;  /* 0x0000000b04a47984 */ /* 0x000e620008000c00 */
[----:B------:R-:W-:-:S03]  /*fc90*/  IMAD.MOV.U32 R187, RZ, RZ, R91 ;  /* 0x000000ffffbb7224 */ /* 0x000fc600078e005b */
[----:B------:R-:W-:Y:S01]  /*fca0*/  LDS.128 R160, [R4+UR11+0x1000] ;  /* 0x0010000b04a07984 */ /* 0x000fe20008000c00 */
[----:B------:R-:W-:Y:S06]  /*fcb0*/  BAR.SYNC.DEFER_BLOCKING 0x0 ;  /* 0x0000000000007b1d */ /* 0x000fec0000010000 */
[----:B------:R-:W-:Y:S04]  /*fcc0*/  STS.128 [R204], R168 ;  /* 0x000000a8cc007388 */ /* 0x000fe80000000c00 */
[----:B------:R2:W-:Y:S01]  /*fcd0*/  STS.128 [R204+0x800], R12 ;  /* 0x0008000ccc007388 */ /* 0x0005e20000000c00 */
[----:B------:R-:W-:Y:S01]  /*fce0*/  BAR.SYNC.DEFER_BLOCKING 0x0 ;  /* 0x0000000000007b1d */ /* 0x000fe20000010000 */
[----:B--2---:R-:W-:-:S04]  /*fcf0*/  LEA R12, P3, R176, R0, 0x2 ;  /* 0x00000000b00c7211 */ /* 0x004fc800078610ff */
[----:B------:R-:W-:Y:S02]  /*fd00*/  LEA.HI.X.SX32 R13, R176, R3, 0x2, P3 ;  /* 0x00000003b00d7211 */ /* 0x000fe400018f16ff */
[----:B------:R-:W-:-:S04]  /*fd10*/  LEA R14, P3, R180, R0, 0x2 ;  /* 0x00000000b40e7211 */ /* 0x000fc800078610ff */
[----:B------:R-:W-:Y:S01]  /*fd20*/  LEA.HI.X.SX32 R15, R180, R3, 0x2, P3 ;  /* 0x00000003b40f7211 */ /* 0x000fe200018f16ff */
[----:B------:R-:W-:Y:S01]  /*fd30*/  IMAD R180, R203, R132, RZ ;  /* 0x00000084cbb47224 */ /* 0x000fe200078e02ff */
[----:B------:R-:W2:Y:S04]  /*fd40*/  LDS.128 R172, [R4+UR11] ;  /* 0x0000000b04ac7984 */ /* 0x000ea80008000c00 */
[----:B------:R-:W-:Y:S01]  /*fd50*/  LDS.128 R168, [R4+UR11+0x1000] ;  /* 0x0010000b04a87984 */ /* 0x000fe20008000c00 */
[----:B------:R-:W-:Y:S06]  /*fd60*/  BAR.SYNC.DEFER_BLOCKING 0x0 ;  /* 0x0000000000007b1d */ /* 0x000fec0000010000 */
[----:B------:R1:W-:Y:S04]  /*fd70*/  STS.128 [R204], R16 ;  /* 0x00000010cc007388 */ /* 0x0003e80000000c00 */
[----:B------:R3:W-:Y:S01]  /*fd80*/  STS.128 [R204+0x800], R20 ;  /* 0x00080014cc007388 */ /* 0x0007e20000000c00 */
[----:B------:R-:W-:Y:S01]  /*fd90*/  BAR.SYNC.DEFER_BLOCKING 0x0 ;  /* 0x0000000000007b1d */ /* 0x000fe20000010000 */
[----:B-1----:R-:W-:-:S02]  /*fda0*/  IMAD.MOV.U32 R18, RZ, RZ, R32 ;  /* 0x000000ffff127224 */ /* 0x002fc400078e0020 */
[----:B------:R-:W-:Y:S02]  /*fdb0*/  IMAD.MOV.U32 R19, RZ, RZ, R34 ;  /* 0x000000ffff137224 */ /* 0x000fe400078e0022 */
[----:B---3--:R-:W-:Y:S02]  /*fdc0*/  IMAD.MOV.U32 R22, RZ, RZ, R33 ;  /* 0x000000ffff167224 */ /* 0x008fe400078e0021 */
[----:B------:R-:W-:Y:S02]  /*fdd0*/  IMAD.MOV.U32 R23, RZ, RZ, R35 ;  /* 0x000000ffff177224 */ /* 0x000fe400078e0023 */
[----:B------:R-:W-:Y:S02]  /*fde0*/  IMAD.MOV.U32 R16, RZ, RZ, R28 ;  /* 0x000000ffff107224 */ /* 0x000fe400078e001c */
[----:B------:R-:W-:Y:S02]  /*fdf0*/  IMAD.MOV.U32 R17, RZ, RZ, R30 ;  /* 0x000000ffff117224 */ /* 0x000fe400078e001e */
[----:B------:R-:W-:-:S02]  /*fe00*/  IMAD.MOV.U32 R20, RZ, RZ, R29 ;  /* 0x000000ffff147224 */ /* 0x000fc400078e001d */
[----:B------:R-:W-:Y:S01]  /*fe10*/  IMAD.MOV.U32 R21, RZ, RZ, R31 ;  /* 0x000000ffff157224 */ /* 0x000fe200078e001f */
[----:B------:R-:W1:Y:S01]  /*fe20*/  LDS.128 R176, [R4+UR11] ;  /* 0x0000000b04b07984 */ /* 0x000e620008000c00 */
[----:B------:R-:W-:Y:S02]  /*fe30*/  IMAD R28, R202, R132, RZ ;  /* 0x00000084ca1c7224 */ /* 0x000fe400078e02ff */
[----:B------:R-:W-:Y:S01]  /*fe40*/  IMAD.MOV.U32 R29, RZ, RZ, R55 ;  /* 0x000000ffff1d7224 */ /* 0x000fe200078e0037 */
[----:B------:R-:W-:Y:S01]  /*fe50*/  LDS.128 R32, [R4+UR11+0x1000] ;  /* 0x0010000b04207984 */ /* 0x000fe20008000c00 */
[----:B------:R-:W-:Y:S02]  /*fe60*/  IMAD.MOV.U32 R30, RZ, RZ, R57 ;  /* 0x000000ffff1e7224 */ /* 0x000fe400078e0039 */
[----:B------:R-:W-:Y:S01]  /*fe70*/  IMAD.MOV.U32 R31, RZ, RZ, R59 ;  /* 0x000000ffff1f7224 */ /* 0x000fe200078e003b */
[----:B------:R-:W-:Y:S06]  /*fe80*/  BAR.SYNC.DEFER_BLOCKING 0x0 ;  /* 0x0000000000007b1d */ /* 0x000fec0000010000 */
[----:B------:R3:W-:Y:S04]  /*fe90*/  STS.128 [R204], R16 ;  /* 0x00000010cc007388 */ /* 0x0007e80000000c00 */
[----:B------:R2:W-:Y:S01]  /*fea0*/  STS.128 [R204+0x800], R20 ;  /* 0x00080014cc007388 */ /* 0x0005e20000000c00 */
[----:B------:R-:W-:Y:S01]  /*feb0*/  BAR.SYNC.DEFER_BLOCKING 0x0 ;  /* 0x0000000000007b1d */ /* 0x000fe20000010000 */
[----:B---3--:R-:W-:Y:S01]  /*fec0*/  LEA R16, P3, R5, R0, 0x2 ;  /* 0x0000000005107211 */ /* 0x008fe200078610ff */
[----:B--2---:R-:W-:-:S03]  /*fed0*/  IMAD.MOV.U32 R20, RZ, RZ, R36 ;  /* 0x000000ffff147224 */ /* 0x004fc600078e0024 */
[-C--:B------:R-:W-:Y:S01]  /*fee0*/  LEA.HI.X.SX32 R17, R5, R3.reuse, 0x2, P3 ;  /* 0x0000000305117211 */ /* 0x080fe200018f16ff */
[----:B------:R-:W-:Y:S01]  /*fef0*/  IMAD.MOV.U32 R21, RZ, RZ, R38 ;  /* 0x000000ffff157224 */ /* 0x000fe200078e0026 */
[C---:B------:R-:W-:Y:S01]  /*ff00*/  LEA R18, P3, R28.reuse, R0, 0x2 ;  /* 0x000000001c127211 */ /* 0x040fe200078610ff */
[----:B------:R-:W-:Y:S02]  /*ff10*/  IMAD.MOV.U32 R22, RZ, RZ, R40 ;  /* 0x000000ffff167224 */ /* 0x000fe400078e0028 */
[----:B------:R-:W-:Y:S01]  /*ff20*/  IMAD.MOV.U32 R23, RZ, RZ, R42 ;  /* 0x000000ffff177224 */ /* 0x000fe200078e002a */
[----:B------:R-:W-:Y:S01]  /*ff30*/  LEA.HI.X.SX32 R19, R28, R3, 0x2, P3 ;  /* 0x000000031c137211 */ /* 0x000fe200018f16ff */
[----:B------:R-:W-:Y:S02]  /*ff40*/  IMAD.MOV.U32 R28, RZ, RZ, R53 ;  /* 0x000000ffff1c7224 */ /* 0x000fe400078e0035 */
[----:B------:R-:W-:Y:S01]  /*ff50*/  IMAD R5, R205, R132, RZ ;  /* 0x00000084cd057224 */ /* 0x000fe200078e02ff */
[----:B------:R-:W2:Y:S04]  /*ff60*/  LDS.128 R40, [R4+UR11] ;  /* 0x0000000b04287984 */ /* 0x000ea80008000c00 */
[----:B------:R-:W-:Y:S01]  /*ff70*/  LDS.128 R36, [R4+UR11+0x1000] ;  /* 0x0010000b04247984 */ /* 0x000fe20008000c00 */
[----:B------:R-:W-:Y:S06]  /*ff80*/  BAR.SYNC.DEFER_BLOCKING 0x0 ;  /* 0x0000000000007b1d */ /* 0x000fec0000010000 */
[----:B------:R3:W-:Y:S04]  /*ff90*/  STS.128 [R204], R20 ;  /* 0x00000014cc007388 */ /* 0x0007e80000000c00 */
[----:B------:R1:W-:Y:S01]  /*ffa0*/  STS.128 [R204+0x800], R24 ;  /* 0x00080018cc007388 */ /* 0x0003e20000000c00 */
[----:B---3--:R-:W-:-:S02]  /*ffb0*/  IMAD.MOV.U32 R20, RZ, RZ, R44 ;  /* 0x000000ffff147224 */ /* 0x008fc400078e002c */
[----:B------:R-:W-:Y:S02]  /*ffc0*/  IMAD.MOV.U32 R21, RZ, RZ, R46 ;  /* 0x000000ffff157224 */ /* 0x000fe400078e002e */
[----:B------:R-:W-:Y:S02]  /*ffd0*/  IMAD.MOV.U32 R22, RZ, RZ, R48 ;  /* 0x000000ffff167224 */ /* 0x000fe400078e0030 */
[----:B------:R-:W-:Y:S01]  /*ffe0*/  IMAD.MOV.U32 R23, RZ, RZ, R50 ;  /* 0x000000ffff177224 */ /* 0x000fe200078e0032 */
[----:B------:R-:W-:Y:S01]  /*fff0*/  BAR.SYNC.DEFER_BLOCKING 0x0 ;  /* 0x0000000000007b1d */ /* 0x000fe20000010000 */
[----:B-1----:R-:W-:Y:S02]  /*10000*/  IMAD.MOV.U32 R24, RZ, RZ, R45 ;  /* 0x000000ffff187224 */ /* 0x002fe400078e002d */
[----:B------:R-:W-:Y:S02]  /*10010*/  IMAD.MOV.U32 R25, RZ, RZ, R47 ;  /* 0x000000ffff197224 */ /* 0x000fe400078e002f */
[----:B------:R-:W-:-:S02]  /*10020*/  IMAD.MOV.U32 R26, RZ, RZ, R49 ;  /* 0x000000ffff1a7224 */ /* 0x000fc400078e0031 */
[----:B------:R-:W-:Y:S02]  /*10030*/  IMAD.MOV.U32 R27, RZ, RZ, R51 ;  /* 0x000000ffff1b7224 */ /* 0x000fe400078e0033 */
[----:B------:R-:W1:Y:S04]  /*10040*/  LDS.128 R48, [R4+UR11] ;  /* 0x0000000b04307984 */ /* 0x000e680008000c00 */
[----:B------:R-:W-:Y:S01]  /*10050*/  LDS.128 R44, [R4+UR11+0x1000] ;  /* 0x0010000b042c7984 */ /* 0x000fe20008000c00 */
        /* <DEDUP_REMOVED lines=43> */
[----:B------:R-:W-:Y:S01]  /*10310*/  IMAD.MOV.U32 R185, RZ, RZ, R87 ;  /* 0x000000ffffb97224 */ /* 0x000fe200078e0057 */
        /* <DEDUP_REMOVED lines=27> */
[-C--:B------:R-:W-:Y:S01]  /*104d0*/  LEA.HI.X.SX32 R31, R188, R3.reuse, 0x2, P3 ;  /* 0x00000003bc1f7211 */ /* 0x080fe200018f16ff */
[----:B------:R-:W-:Y:S01]  /*104e0*/  IMAD R5, R213, R132, RZ ;  /* 0x00000084d5057224 */ /* 0x000fe200078e02ff */
[C---:B------:R-:W-:Y:S01]  /*104f0*/  LEA R188, P3, R189.reuse, R0, 0x2 ;  /* 0x00000000bdbc7211 */ /* 0x040fe200078610ff */
[----:B------:R-:W2:Y:S03]  /*10500*/  LDS.128 R88, [R4+UR11] ;  /* 0x0000000b04587984 */ /* 0x000ea60008000c00 */
[----:B------:R-:W-:-:S02]  /*10510*/  LEA.HI.X.SX32 R189, R189, R3, 0x2, P3 ;  /* 0x00000003bdbd7211 */ /* 0x000fc400018f16ff */
[CC--:B------:R-:W-:Y:S01]  /*10520*/  LEA R196, P3, R5.reuse, R0.reuse, 0x2 ;  /* 0x0000000005c47211 */ /* 0x0c0fe200078610ff */
[----:B------:R-:W-:Y:S03]  /*10530*/  LDS.128 R84, [R4+UR11+0x1000] ;  /* 0x0010000b04547984 */ /* 0x000fe60008000c00 */
[-C--:B------:R-:W-:Y:S01]  /*10540*/  LEA.HI.X.SX32 R197, R5, R3.reuse, 0x2, P3 ;  /* 0x0000000305c57211 */ /* 0x080fe200018f16ff */
[----:B------:R-:W-:Y:S01]  /*10550*/  BAR.SYNC.DEFER_BLOCKING 0x0 ;  /* 0x0000000000007b1d */ /* 0x000fe20000010000 */
[C---:B------:R-:W-:Y:S02]  /*10560*/  LEA R206, P3, R207.reuse, R0, 0x2 ;  /* 0x00000000cfce7211 */ /* 0x040fe400078610ff */
[----:B------:R-:W-:Y:S02]  /*10570*/  LOP3.LUT R5, R2, 0x42, RZ, 0xfc, !PT ;  /* 0x0000004202057812 */ /* 0x000fe400078efcff */
[----:B------:R-:W-:-:S02]  /*10580*/  LEA.HI.X.SX32 R207, R207, R3, 0x2, P3 ;  /* 0x00000003cfcf7211 */ /* 0x000fc400018f16ff */
[----:B------:R-:W-:Y:S01]  /*10590*/  ISETP.LT.AND P3, PT, R2, UR23, !P0 ;  /* 0x0000001702007c0c */ /* 0x000fe2000c761270 */
[----:B------:R3:W-:Y:S04]  /*105a0*/  STS.128 [R204], R180 ;  /* 0x000000b4cc007388 */ /* 0x0007e80000000c00 */
[----:B------:R-:W-:Y:S01]  /*105b0*/  STS.128 [R204+0x800], R184 ;  /* 0x000800b8cc007388 */ /* 0x000fe20000000c00 */
[----:B------:R-:W-:Y:S01]  /*105c0*/  BAR.SYNC.DEFER_BLOCKING 0x0 ;  /* 0x0000000000007b1d */ /* 0x000fe20000010000 */
[----:B---3--:R-:W-:Y:S02]  /*105d0*/  IMAD.MOV.U32 R180, RZ, RZ, R92 ;  /* 0x000000ffffb47224 */ /* 0x008fe400078e005c */
[----:B------:R-:W-:Y:S02]  /*105e0*/  IMAD.MOV.U32 R92, RZ, RZ, R93 ;  /* 0x000000ffff5c7224 */ /* 0x000fe400078e005d */
[----:B------:R-:W-:-:S02]  /*105f0*/  IMAD.MOV.U32 R181, RZ, RZ, R94 ;  /* 0x000000ffffb57224 */ /* 0x000fc400078e005e */
[----:B------:R-:W-:Y:S02]  /*10600*/  IMAD.MOV.U32 R93, RZ, RZ, R95 ;  /* 0x000000ffff5d7224 */ /* 0x000fe400078e005f */
[----:B------:R-:W-:Y:S02]  /*10610*/  IMAD.MOV.U32 R182, RZ, RZ, R96 ;  /* 0x000000ffffb67224 */ /* 0x000fe400078e0060 */
[----:B------:R-:W-:Y:S02]  /*10620*/  IMAD.MOV.U32 R183, RZ, RZ, R98 ;  /* 0x000000ffffb77224 */ /* 0x000fe400078e0062 */
[----:B------:R-:W-:Y:S02]  /*10630*/  IMAD.MOV.U32 R94, RZ, RZ, R97 ;  /* 0x000000ffff5e7224 */ /* 0x000fe400078e0061 */
[----:B------:R-:W-:Y:S01]  /*10640*/  IMAD.MOV.U32 R95, RZ, RZ, R99 ;  /* 0x000000ffff5f7224 */ /* 0x000fe200078e0063 */
[----:B------:R-:W3:Y:S04]  /*10650*/  LDS.128 R184, [R4+UR11] ;  /* 0x0000000b04b87984 */ /* 0x000ee80008000c00 */
[----:B------:R-:W-:Y:S01]  /*10660*/  LDS.128 R96, [R4+UR11+0x1000] ;  /* 0x0010000b04607984 */ /* 0x000fe20008000c00 */
[----:B------:R-:W-:Y:S06]  /*10670*/  BAR.SYNC.DEFER_BLOCKING 0x0 ;  /* 0x0000000000007b1d */ /* 0x000fec0000010000 */
[----:B------:R-:W-:Y:S04]  /*10680*/  STS.128 [R204], R180 ;  /* 0x000000b4cc007388 */ /* 0x000fe80000000c00 */
[----:B------:R1:W-:Y:S01]  /*10690*/  STS.128 [R204+0x800], R92 ;  /* 0x0008005ccc007388 */ /* 0x0003e20000000c00 */
[----:B------:R-:W-:Y:S01]  /*106a0*/  BAR.SYNC.DEFER_BLOCKING 0x0 ;  /* 0x0000000000007b1d */ /* 0x000fe20000010000 */
[----:B-1----:R-:W-:-:S02]  /*106b0*/  IMAD.MOV.U32 R92, RZ, RZ, R100 ;  /* 0x000000ffff5c7224 */ /* 0x002fc400078e0064 */
[----:B------:R-:W-:Y:S02]  /*106c0*/  IMAD.MOV.U32 R100, RZ, RZ, R101 ;  /* 0x000000ffff647224 */ /* 0x000fe400078e0065 */
[----:B------:R-:W-:Y:S02]  /*106d0*/  IMAD.MOV.U32 R93, RZ, RZ, R102 ;  /* 0x000000ffff5d7224 */ /* 0x000fe400078e0066 */
[----:B------:R-:W-:Y:S02]  /*106e0*/  IMAD.MOV.U32 R101, RZ, RZ, R103 ;  /* 0x000000ffff657224 */ /* 0x000fe400078e0067 */
[----:B------:R-:W-:Y:S02]  /*106f0*/  IMAD.MOV.U32 R94, RZ, RZ, R104 ;  /* 0x000000ffff5e7224 */ /* 0x000fe400078e0068 */
[----:B------:R-:W-:Y:S02]  /*10700*/  IMAD.MOV.U32 R95, RZ, RZ, R106 ;  /* 0x000000ffff5f7224 */ /* 0x000fe400078e006a */
[----:B------:R-:W-:Y:S01]  /*10710*/  IMAD.MOV.U32 R102, RZ, RZ, R105 ;  /* 0x000000ffff667224 */ /* 0x000fe200078e0069 */
[----:B------:R-:W1:Y:S01]  /*10720*/  LDS.128 R180, [R4+UR11] ;  /* 0x0000000b04b47984 */ /* 0x000e620008000c00 */
[----:B------:R-:W-:-:S03]  /*10730*/  IMAD.MOV.U32 R103, RZ, RZ, R107 ;  /* 0x000000ffff677224 */ /* 0x000fc600078e006b */
[----:B------:R-:W-:Y:S01]  /*10740*/  LDS.128 R104, [R4+UR11+0x1000] ;  /* 0x0010000b04687984 */ /* 0x000fe20008000c00 */
[----:B------:R-:W-:Y:S06]  /*10750*/  BAR.SYNC.DEFER_BLOCKING 0x0 ;  /* 0x0000000000007b1d */ /* 0x000fec0000010000 */
[----:B------:R2:W-:Y:S04]  /*10760*/  STS.128 [R204], R92 ;  /* 0x0000005ccc007388 */ /* 0x0005e80000000c00 */
[----:B------:R3:W-:Y:S01]  /*10770*/  STS.128 [R204+0x800], R100 ;  /* 0x00080064cc007388 */ /* 0x0007e20000000c00 */
[----:B--2---:R-:W-:-:S02]  /*10780*/  IMAD.MOV.U32 R92, RZ, RZ, R108 ;  /* 0x000000ffff5c7224 */ /* 0x004fc400078e006c */
[----:B------:R-:W-:Y:S02]  /*10790*/  IMAD.MOV.U32 R93, RZ, RZ, R110 ;  /* 0x000000ffff5d7224 */ /* 0x000fe400078e006e */
[----:B------:R-:W-:Y:S02]  /*107a0*/  IMAD.MOV.U32 R94, RZ, RZ, R112 ;  /* 0x000000ffff5e7224 */ /* 0x000fe400078e0070 */
[----:B------:R-:W-:Y:S01]  /*107b0*/  IMAD.MOV.U32 R95, RZ, RZ, R114 ;  /* 0x000000ffff5f7224 */ /* 0x000fe200078e0072 */
[----:B------:R-:W-:Y:S01]  /*107c0*/  BAR.SYNC.DEFER_BLOCKING 0x0 ;  /* 0x0000000000007b1d */ /* 0x000fe20000010000 */
[----:B---3--:R-:W-:Y:S02]  /*107d0*/  IMAD.MOV.U32 R100, RZ, RZ, R109 ;  /* 0x000000ffff647224 */ /* 0x008fe400078e006d */
[----:B------:R-:W-:Y:S02]  /*107e0*/  IMAD.MOV.U32 R101, RZ, RZ, R111 ;  /* 0x000000ffff657224 */ /* 0x000fe400078e006f */
[----:B------:R-:W-:-:S02]  /*107f0*/  IMAD.MOV.U32 R102, RZ, RZ, R113 ;  /* 0x000000ffff667224 */ /* 0x000fc400078e0071 */
[----:B------:R-:W-:Y:S02]  /*10800*/  IMAD.MOV.U32 R103, RZ, RZ, R115 ;  /* 0x000000ffff677224 */ /* 0x000fe400078e0073 */
        /* <DEDUP_REMOVED lines=24> */
[----:B--2---:R-:W-:Y:S02]  /*10990*/  IMAD.MOV.U32 R100, RZ, RZ, R125 ;  /* 0x000000ffff647224 */ /* 0x004fe400078e007d */
[----:B------:R-:W-:Y:S02]  /*109a0*/  IMAD.MOV.U32 R101, RZ, RZ, R127 ;  /* 0x000000ffff657224 */ /* 0x000fe400078e007f */
[----:B------:R-:W-:-:S02]  /*109b0*/  IMAD.MOV.U32 R102, RZ, RZ, R129 ;  /* 0x000000ffff667224 */ /* 0x000fc400078e0081 */
[----:B------:R-:W-:Y:S01]  /*109c0*/  IMAD.MOV.U32 R103, RZ, RZ, R131 ;  /* 0x000000ffff677224 */ /* 0x000fe200078e0083 */
[----:B------:R-:W2:Y:S04]  /*109d0*/  LDS.128 R124, [R4+UR11] ;  /* 0x0000000b047c7984 */ /* 0x000ea80008000c00 */
[----:B------:R-:W-:Y:S01]  /*109e0*/  LDS.128 R128, [R4+UR11+0x1000] ;  /* 0x0010000b04807984 */ /* 0x000fe20008000c00 */
[----:B------:R-:W-:Y:S06]  /*109f0*/  BAR.SYNC.DEFER_BLOCKING 0x0 ;  /* 0x0000000000007b1d */ /* 0x000fec0000010000 */
[----:B------:R-:W-:Y:S04]  /*10a00*/  STS.128 [R204], R92 ;  /* 0x0000005ccc007388 */ /* 0x000fe80000000c00 */
[----:B------:R-:W-:Y:S01]  /*10a10*/  STS.128 [R204+0x800], R100 ;  /* 0x00080064cc007388 */ /* 0x000fe20000000c00 */
[----:B------:R-:W-:Y:S06]  /*10a20*/  BAR.SYNC.DEFER_BLOCKING 0x0 ;  /* 0x0000000000007b1d */ /* 0x000fec0000010000 */
[----:B------:R-:W-:Y:S01]  /*10a30*/  @P3 STG.E desc[UR36][R134.64], R164 ;  /* 0x000000a486003986 */ /* 0x000fe2000c101924 */
[----:B------:R-:W-:-:S03]  /*10a40*/  ISETP.LT.AND P3, PT, R133, UR23, !P0 ;  /* 0x0000001785007c0c */ /* 0x000fc6000c761270 */
        /* <DEDUP_REMOVED lines=25> */
[----:B------:R-:W-:Y:S01]  /*10be0*/  ISETP.LT.AND P2, PT, R202, UR4, !P0 ;  /* 0x00000004ca007c0c */ /* 0x000fe2000c741270 */
[----:B------:R-:W3:Y:S02]  /*10bf0*/  LDCU UR4, c[0x0][0x39c] ;  /* 0x00007380ff0477ac */ /* 0x000ee40008000800 */
[----:B------:R-:W-:Y:S01]  /*10c00*/  @P6 STG.E desc[UR36][R8.64], R42 ;  /* 0x0000002a08006986 */ /* 0x000fe2000c101924 */
[----:B------:R-:W-:Y:S01]  /*10c10*/  ISETP.LT.AND P6, PT, R203, UR5, !P0 ;  /* 0x00000005cb007c0c */ /* 0x000fe2000c7c1270 */
[----:B------:R-:W1:Y:S02]  /*10c20*/  LDCU UR5, c[0x0][0x39c] ;  /* 0x00007380ff0577ac */ /* 0x000e640008000800 */
[----:B------:R-:W-:Y:S01]  /*10c30*/  @P3 STG.E desc[UR36][R12.64], R43 ;  /* 0x0000002b0c003986 */ /* 0x000fe2000c101924 */
[----:B----4-:R-:W-:Y:S01]  /*10c40*/  ISETP.LT.AND P3, PT, R205, UR6, !P0 ;  /* 0x00000006cd007c0c */ /* 0x010fe2000c761270 */
[----:B------:R-:W4:Y:S02]  /*10c50*/  LDCU UR6, c[0x0][0x39c] ;  /* 0x00007380ff0677ac */ /* 0x000f240008000800 */
[----:B------:R1:W-:Y:S01]  /*10c60*/  @P4 STG.E desc[UR36][R14.64], R48 ;  /* 0x000000300e004986 */ /* 0x0003e2000c101924 */
[----:B-----5:R-:W-:Y:S01]  /*10c70*/  ISETP.LT.AND P4, PT, R208, UR7, !P0 ;  /* 0x00000007d0007c0c */ /* 0x020fe2000c781270 */
[----:B------:R-:W5:Y:S02]  /*10c80*/  LDCU UR7, c[0x0][0x39c] ;  /* 0x00007380ff0777ac */ /* 0x000f640008000800 */
[----:B------:R-:W-:Y:S01]  /*10c90*/  @P5 STG.E desc[UR36][R16.64], R49 ;  /* 0x0000003110005986 */ /* 0x000fe2000c101924 */
[----:B------:R-:W-:Y:S01]  /*10ca0*/  ISETP.LT.AND P5, PT, R209, UR8, !P0 ;  /* 0x00000008d1007c0c */ /* 0x000fe2000c7a1270 */
[----:B------:R-:W2:Y:S02]  /*10cb0*/  LDCU UR8, c[0x0][0x39c] ;  /* 0x00007380ff0877ac */ /* 0x000ea40008000800 */
[----:B------:R-:W-:Y:S01]  /*10cc0*/  @P2 STG.E desc[UR36][R18.64], R50 ;  /* 0x0000003212002986 */ /* 0x000fe2000c101924 */
[----:B------:R-:W-:-:S03]  /*10cd0*/  ISETP.LT.AND P2, PT, R210, UR9, !P0 ;  /* 0x00000009d2007c0c */ /* 0x000fc6000c741270 */
[----:B------:R-:W-:Y:S01]  /*10ce0*/  @P6 STG.E desc[UR36][R20.64], R51 ;  /* 0x0000003314006986 */ /* 0x000fe2000c101924 */
[----:B---3--:R-:W-:Y:S01]  /*10cf0*/  ISETP.LT.AND P6, PT, R211, UR4, !P0 ;  /* 0x00000004d3007c0c */ /* 0x008fe2000c7c1270 */
[----:B------:R-:W3:Y:S01]  /*10d00*/  LDCU UR4, c[0x0][0x39c] ;  /* 0x00007380ff0477ac */ /* 0x000ee20008000800 */
[----:B-1----:R-:W-:Y:S01]  /*10d10*/  LOP3.LUT R14, R2, 0x64, RZ, 0xfc, !PT ;  /* 0x00000064020e7812 */ /* 0x002fe200078efcff */
[----:B------:R-:W-:Y:S01]  /*10d20*/  @P3 STG.E desc[UR36][R22.64], R56 ;  /* 0x0000003816003986 */ /* 0x000fe2000c101924 */
[----:B------:R-:W-:Y:S01]  /*10d30*/  ISETP.LT.AND P3, PT, R212, UR5, !P0 ;  /* 0x00000005d4007c0c */ /* 0x000fe2000c761270 */
[----:B------:R-:W1:Y:S02]  /*10d40*/  LDCU UR5, c[0x0][0x39c] ;  /* 0x00007380ff0577ac */ /* 0x000e640008000800 */
[----:B------:R-:W-:Y:S01]  /*10d50*/  @P4 STG.E desc[UR36][R24.64], R57 ;  /* 0x0000003918004986 */ /* 0x000fe2000c101924 */
[----:B----4-:R-:W-:Y:S01]  /*10d60*/  ISETP.LT.AND P4, PT, R213, UR6, !P0 ;  /* 0x00000006d5007c0c */ /* 0x010fe2000c781270 */
[----:B------:R-:W4:Y:S02]  /*10d70*/  LDCU UR6, c[0x0][0x39c] ;  /* 0x00007380ff0677ac */ /* 0x000f240008000800 */
[----:B------:R-:W-:Y:S01]  /*10d80*/  @P5 STG.E desc[UR36][R26.64], R58 ;  /* 0x0000003a1a005986 */ /* 0x000fe2000c101924 */
[----:B-----5:R-:W-:Y:S01]  /*10d90*/  ISETP.LT.AND P5, PT, R214, UR7, !P0 ;  /* 0x00000007d6007c0c */ /* 0x020fe2000c7a1270 */
[----:B------:R-:W5:Y:S02]  /*10da0*/  LDCU UR7, c[0x0][0x39c] ;  /* 0x00007380ff0777ac */ /* 0x000f640008000800 */
[----:B------:R-:W-:Y:S01]  /*10db0*/  @P2 STG.E desc[UR36][R28.64], R59 ;  /* 0x0000003b1c002986 */ /* 0x000fe2000c101924 */
[----:B--2---:R-:W-:-:S02]  /*10dc0*/  ISETP.LT.AND P2, PT, R5, UR8, !P0 ;  /* 0x0000000805007c0c */ /* 0x004fc4000c741270 */
[----:B------:R-:W-:Y:S01]  /*10dd0*/  LOP3.LUT R5, R2, 0x40, RZ, 0xfc, !PT ;  /* 0x0000004002057812 */ /* 0x000fe200078efcff */
[----:B------:R-:W-:Y:S01]  /*10de0*/  @P6 STG.E desc[UR36][R30.64], R64 ;  /* 0x000000401e006986 */ /* 0x000fe2000c101924 */
[C---:B---3--:R-:W-:Y:S01]  /*10df0*/  ISETP.LT.AND P6, PT, R215.reuse, UR4, !P0 ;  /* 0x00000004d7007c0c */ /* 0x048fe2000c7c1270 */
[----:B------:R-:W2:Y:S01]  /*10e00*/  LDCU UR4, c[0x0][0x39c] ;  /* 0x00007380ff0477ac */ /* 0x000ea20008000800 */
[----:B------:R-:W-:Y:S01]  /*10e10*/  IMAD R215, R215, R132, RZ ;  /* 0x00000084d7d77224 */ /* 0x000fe200078e02ff */
[----:B------:R-:W-:Y:S04]  /*10e20*/  @P3 STG.E desc[UR36][R188.64], R65 ;  /* 0x00000041bc003986 */ /* 0x000fe8000c101924 */
[----:B------:R-:W-:Y:S01]  /*10e30*/  @P4 STG.E desc[UR36][R196.64], R66 ;  /* 0x00000042c4004986 */ /* 0x000fe2000c101924 */
[----:B------:R-:W-:-:S02]  /*10e40*/  LEA R6, P3, R215, R0, 0x2 ;  /* 0x00000000d7067211 */ /* 0x000fc400078610ff */
[----:B----4-:R-:W-:Y:S01]  /*10e50*/  ISETP.LT.AND P4, PT, R217, UR6, !P0 ;  /* 0x00000006d9007c0c */ /* 0x010fe2000c781270 */
[----:B------:R-:W-:Y:S01]  /*10e60*/  @P5 STG.E desc[UR36][R206.64], R67 ;  /* 0x00000043ce005986 */ /* 0x000fe2000c101924 */
[C---:B-1----:R-:W-:Y:S01]  /*10e70*/  ISETP.LT.AND P5, PT, R216.reuse, UR5, !P0 ;  /* 0x00000005d8007c0c */ /* 0x042fe2000c7a1270 */
[-C--:B------:R-:W-:Y:S01]  /*10e80*/  IMAD R216, R216, R132.reuse, RZ ;  /* 0x00000084d8d87224 */ /* 0x080fe200078e02ff */
[----:B------:R-:W1:Y:S01]  /*10e90*/  LDCU UR5, c[0x0][0x39c] ;  /* 0x00007380ff0577ac */ /* 0x000e620008000800 */
[-C--:B------:R-:W-:Y:S01]  /*10ea0*/  LEA.HI.X.SX32 R7, R215, R3.reuse, 0x2, P3 ;  /* 0x00000003d7077211 */ /* 0x080fe200018f16ff */
[----:B------:R-:W-:Y:S01]  /*10eb0*/  IMAD R217, R217, R132, RZ ;  /* 0x00000084d9d97224 */ /* 0x000fe200078e02ff */
[----:B------:R-:W3:Y:S01]  /*10ec0*/  LDS.128 R16, [R4+UR11] ;  /* 0x0000000b04107984 */ /* 0x000ee20008000c00 */
[C---:B------:R-:W-:Y:S01]  /*10ed0*/  LEA R8, P3, R216.reuse, R0, 0x2 ;  /* 0x00000000d8087211 */ /* 0x040fe200078610ff */
[----:B------:R-:W4:Y:S02]  /*10ee0*/  LDCU UR6, c[0x0][0x39c] ;  /* 0x00007380ff0677ac */ /* 0x000f240008000800 */
[----:B------:R1:W-:Y:S01]  /*10ef0*/  @P6 STG.E desc[UR36][R6.64], R72 ;  /* 0x0000004806006986 */ /* 0x0003e2000c101924 */
[----:B------:R-:W-:-:S02]  /*10f00*/  LEA.HI.X.SX32 R9, R216, R3, 0x2, P3 ;  /* 0x00000003d8097211 */ /* 0x000fc400018f16ff */
[C---:B--2---:R-:W-:Y:S01]  /*10f10*/  ISETP.LT.AND P3, PT, R218.reuse, UR4, !P0 ;  /* 0x00000004da007c0c */ /* 0x044fe2000c761270 */
[----:B------:R-:W-:Y:S01]  /*10f20*/  IMAD R218, R218, R132, RZ ;  /* 0x00000084dada7224 */ /* 0x000fe200078e02ff */
[----:B------:R-:W2:Y:S01]  /*10f30*/  LDCU UR4, c[0x0][0x39c] ;  /* 0x00007380ff0477ac */ /* 0x000ea20008000800 */
[CC--:B------:R-:W-:Y:S01]  /*10f40*/  LEA R10, P6, R217.reuse, R0.reuse, 0x2 ;  /* 0x00000000d90a7211 */ /* 0x0c0fe200078c10ff */
[----:B------:R4:W-:Y:S02]  /*10f50*/  @P5 STG.E desc[UR36][R8.64], R73 ;  /* 0x0000004908005986 */ /* 0x0009e4000c101924 */
[C---:B------:R-:W-:Y:S02]  /*10f60*/  LEA R12, P5, R218.reuse, R0, 0x2 ;  /* 0x00000000da0c7211 */ /* 0x040fe400078a10ff */
[-C--:B------:R-:W-:Y:S01]  /*10f70*/  LEA.HI.X.SX32 R11, R217, R3.reuse, 0x2, P6 ;  /* 0x00000003d90b7211 */ /* 0x080fe200030f16ff */
[----:B------:R-:W3:Y:S01]  /*10f80*/  LDS.128 R24, [R4+UR11+0x1000] ;  /* 0x0010000b04187984 */ /* 0x000ee20008000c00 */
[----:B------:R-:W-:-:S02]  /*10f90*/  LEA.HI.X.SX32 R13, R218, R3, 0x2, P5 ;  /* 0x00000003da0d7211 */ /* 0x000fc400028f16ff */
[C---:B-1----:R-:W-:Y:S01]  /*10fa0*/  ISETP.LT.AND P6, PT, R5.reuse, UR5, !P0 ;  /* 0x0000000505007c0c */ /* 0x042fe2000c7c1270 */
[----:B------:R-:W-:Y:S01]  /*10fb0*/  IMAD R5, R5, R132, RZ ;  /* 0x0000008405057224 */ /* 0x000fe200078e02ff */
[C---:B------:R-:W-:Y:S01]  /*10fc0*/  LOP3.LUT R6, R2.reuse, 0x44, RZ, 0xfc, !PT ;  /* 0x0000004402067812 */ /* 0x040fe200078efcff */
[----:B------:R1:W-:Y:S01]  /*10fd0*/  @P4 STG.E desc[UR36][R10.64], R74 ;  /* 0x0000004a0a004986 */ /* 0x0003e2000c101924 */
[----:B------:R-:W-:Y:S01]  /*10fe0*/  LOP3.LUT R7, R2, 0x46, RZ, 0xfc, !PT ;  /* 0x0000004602077812 */ /* 0x000fe200078efcff */
[----:B----4-:R-:W-:Y:S01]  /*10ff0*/  IMAD R9, R132, 0x2, R5 ;  /* 0x0000000284097824 */ /* 0x010fe200078e0205 */
[----:B------:R-:W-:Y:S01]  /*11000*/  ISETP.LT.AND P5, PT, R6, UR6, !P0 ;  /* 0x0000000606007c0c */ /* 0x000fe2000c7a1270 */
[----:B------:R4:W-:Y:S01]  /*11010*/  @P3 STG.E desc[UR36][R12.64], R75 ;  /* 0x0000004b0c003986 */ /* 0x0009e2000c101924 */
[----:B------:R-:W-:Y:S01]  /*11020*/  LEA R6, P3, R5, R0, 0x2 ;  /* 0x0000000005067211 */ /* 0x000fe200078610ff */
[----:B------:R-:W4:Y:S01]  /*11030*/  LDCU UR5, c[0x0][0x39c] ;  /* 0x00007380ff0577ac */ /* 0x000f220008000800 */
[----:B--2---:R-:W-:-:S02]  /*11040*/  ISETP.LT.AND P4, PT, R7, UR4, !P0 ;  /* 0x0000000407007c0c */ /* 0x004fc4000c781270 */
[-C--:B------:R-:W-:Y:S01]  /*11050*/  LEA.HI.X.SX32 R7, R5, R3.reuse, 0x2, P3 ;  /* 0x0000000305077211 */ /* 0x080fe200018f16ff */
[----:B------:R-:W2:Y:S01]  /*11060*/  LDCU UR4, c[0x0][0x39c] ;  /* 0x00007380ff0477ac */ /* 0x000ea20008000800 */
[CC--:B------:R-:W-:Y:S01]  /*11070*/  LEA R8, P3, R9.reuse, R0.reuse, 0x2 ;  /* 0x0000000009087211 */ /* 0x0c0fe200078610ff */
[----:B------:R-:W-:Y:S01]  /*11080*/  IMAD R5, R132, 0x2, R9 ;  /* 0x0000000284057824 */ /* 0x000fe200078e0209 */
[----:B-1----:R-:W-:Y:S01]  /*11090*/  LOP3.LUT R10, R2, 0x48, RZ, 0xfc, !PT ;  /* 0x00000048020a7812 */ /* 0x002fe200078efcff */
[----:B------:R-:W-:Y:S01]  /*110a0*/  @P6 STG.E desc[UR36][R6.64], R80 ;  /* 0x0000005006006986 */ /* 0x000fe2000c101924 */
[----:B------:R-:W-:Y:S01]  /*110b0*/  LEA.HI.X.SX32 R9, R9, R3, 0x2, P3 ;  /* 0x0000000309097211 */ /* 0x000fe200018f16ff */
[----:B------:R-:W-:Y:S01]  /*110c0*/  IMAD R15, R132, 0x2, R5 ;  /* 0x00000002840f7824 */ /* 0x000fe200078e0205 */
[----:B-----5:R-:W-:Y:S01]  /*110d0*/  ISETP.LT.AND P3, PT, R10, UR7, !P0 ;  /* 0x000000070a007c0c */ /* 0x020fe2000c761270 */
[----:B------:R-:W1:Y:S01]  /*110e0*/  LDCU UR6, c[0x0][0x39c] ;  /* 0x00007380ff0677ac */ /* 0x000e620008000800 */
[----:B------:R-:W-:Y:S01]  /*110f0*/  LEA R10, P6, R5, R0, 0x2 ;  /* 0x00000000050a7211 */ /* 0x000fe200078c10ff */
[----:B------:R5:W-:Y:S01]  /*11100*/  @P2 STG.E desc[UR36][R8.64], R81 ;  /* 0x0000005108002986 */ /* 0x000be2000c101924 */
[----:B----4-:R-:W-:-:S02]  /*11110*/  LOP3.LUT R13, R2, 0x4a, RZ, 0xfc, !PT ;  /* 0x0000004a020d7812 */ /* 0x010fc400078efcff */
[-C--:B------:R-:W-:Y:S02]  /*11120*/  LEA.HI.X.SX32 R11, R5, R3.reuse, 0x2, P6 ;  /* 0x00000003050b7211 */ /* 0x080fe400030f16ff */
[-C--:B------:R-:W-:Y:S02]  /*11130*/  LEA R12, P6, R15, R0.reuse, 0x2 ;  /* 0x000000000f0c7211 */ /* 0x080fe400078c10ff */
[----:B------:R-:W-:Y:S01]  /*11140*/  ISETP.LT.AND P2, PT, R13, UR5, !P0 ;  /* 0x000000050d007c0c */ /* 0x000fe2000c741270 */
[----:B------:R-:W4:Y:S01]  /*11150*/  LDCU UR5, c[0x0][0x39c] ;  /* 0x00007380ff0577ac */ /* 0x000f220008000800 */
[----:B------:R-:W-:Y:S01]  /*11160*/  LOP3.LUT R5, R2, 0x4c, RZ, 0xfc, !PT ;  /* 0x0000004c02057812 */ /* 0x000fe200078efcff */
[----:B------:R1:W-:Y:S01]  /*11170*/  @P5 STG.E desc[UR36][R10.64], R82 ;  /* 0x000000520a005986 */ /* 0x0003e2000c101924 */
[----:B------:R-:W-:Y:S01]  /*11180*/  LEA.HI.X.SX32 R13, R15, R3, 0x2, P6 ;  /* 0x000000030f0d7211 */ /* 0x000fe200030f16ff */
[----:B------:R-:W-:Y:S01]  /*11190*/  IMAD R15, R132, 0x2, R15 ;  /* 0x00000002840f7824 */ /* 0x000fe200078e020f */
[----:B--2---:R-:W-:Y:S01]  /*111a0*/  ISETP.LT.AND P5, PT, R5, UR4, !P0 ;  /* 0x0000000405007c0c */ /* 0x004fe2000c7a1270 */
[----:B------:R-:W2:Y:S01]  /*111b0*/  LDCU UR4, c[0x0][0x39c] ;  /* 0x00007380ff0477ac */ /* 0x000ea20008000800 */
[----:B-----5:R-:W-:Y:S01]  /*111c0*/  LOP3.LUT R9, R2, 0x4e, RZ, 0xfc, !PT ;  /* 0x0000004e02097812 */ /* 0x020fe200078efcff */
[----:B------:R-:W-:Y:S01]  /*111d0*/  IMAD R5, R132, 0x2, R15 ;  /* 0x0000000284057824 */ /* 0x000fe200078e020f */
[----:B------:R5:W-:Y:S01]  /*111e0*/  @P4 STG.E desc[UR36][R12.64], R83 ;  /* 0x000000530c004986 */ /* 0x000be2000c101924 */
[----:B------:R-:W-:-:S03]  /*111f0*/  LEA R6, P4, R15, R0, 0x2 ;  /* 0x000000000f067211 */ /* 0x000fc600078810ff */
[-C--:B------:R-:W-:Y:S02]  /*11200*/  LEA R8, P6, R5, R0.reuse, 0x2 ;  /* 0x0000000005087211 */ /* 0x080fe400078c10ff */
[-C--:B------:R-:W-:Y:S02]  /*11210*/  LEA.HI.X.SX32 R7, R15, R3.reuse, 0x2, P4 ;  /* 0x000000030f077211 */ /* 0x080fe400020f16ff */
[----:B-1----:R-:W-:Y:S01]  /*11220*/  ISETP.LT.AND P4, PT, R9, UR6, !P0 ;  /* 0x0000000609007c0c */ /* 0x002fe2000c781270 */
[----:B------:R-:W1:Y:S01]  /*11230*/  LDCU UR6, c[0x0][0x39c] ;  /* 0x00007380ff0677ac */ /* 0x000e620008000800 */
[-C--:B------:R-:W-:Y:S01]  /*11240*/  LEA.HI.X.SX32 R9, R5, R3.reuse, 0x2, P6 ;  /* 0x0000000305097211 */ /* 0x080fe200030f16ff */
[----:B------:R-:W-:Y:S01]  /*11250*/  IMAD R5, R132, 0x2, R5 ;  /* 0x0000000284057824 */ /* 0x000fe200078e0205 */
[C---:B------:R-:W-:Y:S01]  /*11260*/  LOP3.LUT R10, R2.reuse, 0x50, RZ, 0xfc, !PT ;  /* 0x00000050020a7812 */ /* 0x040fe200078efcff */
[----:B------:R3:W-:Y:S01]  /*11270*/  @P3 STG.E desc[UR36][R6.64], R88 ;  /* 0x0000005806003986 */ /* 0x0007e2000c101924 */
[----:B-----5:R-:W-:Y:S01]  /*11280*/  LOP3.LUT R12, R2, 0x52, RZ, 0xfc, !PT ;  /* 0x00000052020c7812 */ /* 0x020fe200078efcff */
[----:B------:R-:W-:Y:S01]  /*11290*/  IMAD R13, R132, 0x2, R5 ;  /* 0x00000002840d7824 */ /* 0x000fe200078e0205 */
[----:B----4-:R-:W-:Y:S01]  /*112a0*/  ISETP.LT.AND P3, PT, R10, UR5, !P0 ;  /* 0x000000050a007c0c */ /* 0x010fe2000c761270 */
[----:B------:R4:W-:Y:S01]  /*112b0*/  @P2 STG.E desc[UR36][R8.64], R89 ;  /* 0x0000005908002986 */ /* 0x0009e2000c101924 */
[CC--:B------:R-:W-:Y:S01]  /*112c0*/  LEA R10, P2, R5.reuse, R0.reuse, 0x2 ;  /* 0x00000000050a7211 */ /* 0x0c0fe200078410ff */
[----:B------:R-:W5:Y:S03]  /*112d0*/  LDCU UR5, c[0x0][0x39c] ;  /* 0x00007380ff0577ac */ /* 0x000f660008000800 */
[-C--:B------:R-:W-:Y:S01]  /*112e0*/  LEA.HI.X.SX32 R11, R5, R3.reuse, 0x2, P2 ;  /* 0x00000003050b7211 */ /* 0x080fe200010f16ff */
[----:B------:R-:W-:Y:S01]  /*112f0*/  IMAD R5, R132, 0x2, R13 ;  /* 0x0000000284057824 */ /* 0x000fe200078e020d */
[----:B--2---:R-:W-:Y:S01]  /*11300*/  ISETP.LT.AND P2, PT, R12, UR4, !P0 ;  /* 0x000000040c007c0c */ /* 0x004fe2000c741270 */
[----:B------:R-:W2:Y:S01]  /*11310*/  LDCU UR4, c[0x0][0x39c] ;  /* 0x00007380ff0477ac */ /* 0x000ea20008000800 */
[----:B---3--:R-:W-:Y:S01]  /*11320*/  LOP3.LUT R7, R2, 0x54, RZ, 0xfc, !PT ;  /* 0x0000005402077812 */ /* 0x008fe200078efcff */
[----:B------:R3:W-:Y:S01]  /*11330*/  @P5 STG.E desc[UR36][R10.64], R90 ;  /* 0x0000005a0a005986 */ /* 0x0007e2000c101924 */
[----:B------:R-:W-:Y:S01]  /*11340*/  LEA R6, P6, R13, R0, 0x2 ;  /* 0x000000000d067211 */ /* 0x000fe200078c10ff */
[----:B------:R-:W-:Y:S01]  /*11350*/  IMAD R15, R132, 0x2, R5 ;  /* 0x00000002840f7824 */ /* 0x000fe200078e0205 */
[----:B-1----:R-:W-:Y:S01]  /*11360*/  ISETP.LT.AND P5, PT, R7, UR6, !P0 ;  /* 0x0000000607007c0c */ /* 0x002fe2000c7a1270 */
[----:B------:R-:W1:Y:S01]  /*11370*/  LDCU UR6, c[0x0][0x39c] ;  /* 0x00007380ff0677ac */ /* 0x000e620008000800 */
[----:B------:R-:W-:-:S02]  /*11380*/  LEA.HI.X.SX32 R7, R13, R3, 0x2, P6 ;  /* 0x000000030d077211 */ /* 0x000fc400030f16ff */
[CC--:B----4-:R-:W-:Y:S02]  /*11390*/  LEA R8, P6, R5.reuse, R0.reuse, 0x2 ;  /* 0x0000000005087211 */ /* 0x0d0fe400078c10ff */
[C---:B------:R-:W-:Y:S01]  /*113a0*/  LOP3.LUT R13, R2.reuse, 0x56, RZ, 0xfc, !PT ;  /* 0x00000056020d7812 */ /* 0x040fe200078efcff */
[----:B------:R4:W-:Y:S01]  /*113b0*/  @P4 STG.E desc[UR36][R6.64], R91 ;  /* 0x0000005b06004986 */ /* 0x0009e2000c101924 */
[----:B------:R-:W-:Y:S02]  /*113c0*/  LEA.HI.X.SX32 R9, R5, R3, 0x2, P6 ;  /* 0x0000000305097211 */ /* 0x000fe400030f16ff */
[----:B------:R-:W-:Y:S02]  /*113d0*/  LOP3.LUT R5, R2, 0x58, RZ, 0xfc, !PT ;  /* 0x0000005802057812 */ /* 0x000fe400078efcff */
[----:B------:R-:W-:Y:S01]  /*113e0*/  LEA R12, P6, R15, R0, 0x2 ;  /* 0x000000000f0c7211 */ /* 0x000fe200078c10ff */
[----:B------:R1:W-:Y:S01]  /*113f0*/  @P3 STG.E desc[UR36][R8.64], R184 ;  /* 0x000000b808003986 */ /* 0x0003e2000c101924 */
[----:B-----5:R-:W-:Y:S01]  /*11400*/  ISETP.LT.AND P4, PT, R13, UR5, !P0 ;  /* 0x000000050d007c0c */ /* 0x020fe2000c781270 */
[----:B------:R-:W5:Y:S01]  /*11410*/  LDCU UR5, c[0x0][0x39c] ;  /* 0x00007380ff0577ac */ /* 0x000f620008000800 */
[----:B--2---:R-:W-:-:S02]  /*11420*/  ISETP.LT.AND P3, PT, R5, UR4, !P0 ;  /* 0x0000000405007c0c */ /* 0x004fc4000c761270 */
[-C--:B------:R-:W-:Y:S01]  /*11430*/  LEA.HI.X.SX32 R13, R15, R3.reuse, 0x2, P6 ;  /* 0x000000030f0d7211 */ /* 0x080fe200030f16ff */
[----:B------:R-:W2:Y:S01]  /*11440*/  LDCU UR4, c[0x0][0x39c] ;  /* 0x00007380ff0477ac */ /* 0x000ea20008000800 */
[----:B------:R-:W-:Y:S01]  /*11450*/  IMAD R15, R132, 0x2, R15 ;  /* 0x00000002840f7824 */ /* 0x000fe200078e020f */
[----:B---3--:R-:W-:Y:S02]  /*11460*/  LOP3.LUT R10, R2, 0x5a, RZ, 0xfc, !PT ;  /* 0x0000005a020a7812 */ /* 0x008fe400078efcff */
[----:B------:R3:W-:Y:S01]  /*11470*/  @P2 STG.E desc[UR36][R12.64], R185 ;  /* 0x000000b90c002986 */ /* 0x0007e2000c101924 */
[----:B------:R-:W-:Y:S01]  /*11480*/  IMAD R5, R132, 0x2, R15 ;  /* 0x0000000284057824 */ /* 0x000fe200078e020f */
[CC--:B----4-:R-:W-:Y:S02]  /*11490*/  LEA R6, P6, R15.reuse, R0.reuse, 0x2 ;  /* 0x000000000f067211 */ /* 0x0d0fe400078c10ff */
[----:B-1----:R-:W-:Y:S01]  /*114a0*/  ISETP.LT.AND P2, PT, R10, UR6, !P0 ;  /* 0x000000060a007c0c */ /* 0x002fe2000c741270 */
[----:B------:R-:W1:Y:S01]  /*114b0*/  LDCU UR6, c[0x0][0x39c] ;  /* 0x00007380ff0677ac */ /* 0x000e620008000800 */
[----:B------:R-:W-:Y:S01]  /*114c0*/  LEA.HI.X.SX32 R7, R15, R3, 0x2, P6 ;  /* 0x000000030f077211 */ /* 0x000fe200030f16ff */
[----:B------:R-:W-:Y:S01]  /*114d0*/  IMAD R15, R132, 0x2, R5 ;  /* 0x00000002840f7824 */ /* 0x000fe200078e0205 */
[----:B------:R-:W-:-:S02]  /*114e0*/  LEA R8, P6, R5, R0, 0x2 ;  /* 0x0000000005087211 */ /* 0x000fc400078c10ff */
[----:B------:R-:W-:Y:S01]  /*114f0*/  LOP3.LUT R11, R2, 0x5c, RZ, 0xfc, !PT ;  /* 0x0000005c020b7812 */ /* 0x000fe200078efcff */
[----:B------:R4:W-:Y:S01]  /*11500*/  @P5 STG.E desc[UR36][R6.64], R186 ;  /* 0x000000ba06005986 */ /* 0x0009e2000c101924 */
[-C--:B------:R-:W-:Y:S02]  /*11510*/  LEA.HI.X.SX32 R9, R5, R3.reuse, 0x2, P6 ;  /* 0x0000000305097211 */ /* 0x080fe400030f16ff */
[----:B------:R-:W-:Y:S02]  /*11520*/  LEA R10, P6, R15, R0, 0x2 ;  /* 0x000000000f0a7211 */ /* 0x000fe400078c10ff */
[----:B--2---:R-:W-:Y:S01]  /*11530*/  ISETP.LT.AND P5, PT, R11, UR4, !P0 ;  /* 0x000000040b007c0c */ /* 0x004fe2000c7a1270 */
[----:B------:R-:W2:Y:S01]  /*11540*/  LDCU UR4, c[0x0][0x39c] ;  /* 0x00007380ff0477ac */ /* 0x000ea20008000800 */
[----:B------:R-:W-:Y:S01]  /*11550*/  LEA.HI.X.SX32 R11, R15, R3, 0x2, P6 ;  /* 0x000000030f0b7211 */ /* 0x000fe200030f16ff */
[----:B------:R-:W-:Y:S01]  /*11560*/  IMAD R15, R132, 0x2, R15 ;  /* 0x00000002840f7824 */ /* 0x000fe200078e020f */
[C---:B------:R-:W-:Y:S01]  /*11570*/  LOP3.LUT R5, R2.reuse, 0x5e, RZ, 0xfc, !PT ;  /* 0x0000005e02057812 */ /* 0x040fe200078efcff */
[----:B------:R1:W-:Y:S01]  /*11580*/  @P4 STG.E desc[UR36][R8.64], R187 ;  /* 0x000000bb08004986 */ /* 0x0003e2000c101924 */
[----:B---3--:R-:W-:-:S02]  /*11590*/  LOP3.LUT R12, R2, 0x60, RZ, 0xfc, !PT ;  /* 0x00000060020c7812 */ /* 0x008fc400078efcff */
[----:B-----5:R-:W-:Y:S01]  /*115a0*/  ISETP.LT.AND P4, PT, R5, UR5, !P0 ;  /* 0x0000000505007c0c */ /* 0x020fe2000c781270 */
[C---:B------:R-:W-:Y:S01]  /*115b0*/  IMAD R5, R132.reuse, 0x2, R15 ;  /* 0x0000000284057824 */ /* 0x040fe200078e020f */
[CC--:B----4-:R-:W-:Y:S01]  /*115c0*/  LEA R6, P6, R15.reuse, R0.reuse, 0x2 ;  /* 0x000000000f067211 */ /* 0x0d0fe200078c10ff */
[----:B------:R-:W3:Y:S01]  /*115d0*/  LDCU UR5, c[0x0][0x39c] ;  /* 0x00007380ff0577ac */ /* 0x000ee20008000800 */
[----:B------:R4:W-:Y:S01]  /*115e0*/  @P3 STG.E desc[UR36][R10.64], R180 ;  /* 0x000000b40a003986 */ /* 0x0009e2000c101924 */
[----:B------:R-:W-:Y:S01]  /*115f0*/  IMAD R13, R132, 0x2, R5 ;  /* 0x00000002840d7824 */ /* 0x000fe200078e0205 */
[----:B------:R-:W-:Y:S02]  /*11600*/  LEA.HI.X.SX32 R7, R15, R3, 0x2, P6 ;  /* 0x000000030f077211 */ /* 0x000fe400030f16ff */
[----:B-1----:R-:W-:Y:S01]  /*11610*/  ISETP.LT.AND P3, PT, R12, UR6, !P0 ;  /* 0x000000060c007c0c */ /* 0x002fe2000c761270 */
[----:B------:R-:W1:Y:S01]  /*11620*/  LDCU UR6, c[0x0][0x39c] ;  /* 0x00007380ff0677ac */ /* 0x000e620008000800 */
[----:B------:R-:W-:Y:S01]  /*11630*/  LEA R8, P6, R5, R0, 0x2 ;  /* 0x0000000005087211 */ /* 0x000fe200078c10ff */
[----:B------:R5:W-:Y:S01]  /*11640*/  @P2 STG.E desc[UR36][R6.64], R181 ;  /* 0x000000b506002986 */ /* 0x000be2000c101924 */
[----:B------:R-:W-:-:S02]  /*11650*/  LOP3.LUT R12, R2, 0x62, RZ, 0xfc, !PT ;  /* 0x00000062020c7812 */ /* 0x000fc400078efcff */
[-C--:B------:R-:W-:Y:S01]  /*11660*/  LEA.HI.X.SX32 R9, R5, R3.reuse, 0x2, P6 ;  /* 0x0000000305097211 */ /* 0x080fe200030f16ff */
[----:B------:R-:W-:Y:S01]  /*11670*/  IMAD R5, R132, 0x2, R13 ;  /* 0x0000000284057824 */ /* 0x000fe200078e020d */
[CC--:B----4-:R-:W-:Y:S02]  /*11680*/  LEA R10, P6, R13.reuse, R0.reuse, 0x2 ;  /* 0x000000000d0a7211 */ /* 0x0d0fe400078c10ff */
[----:B--2---:R-:W-:Y:S01]  /*11690*/  ISETP.LT.AND P2, PT, R12, UR4, !P0 ;  /* 0x000000040c007c0c */ /* 0x004fe2000c741270 */
[----:B------:R-:W2:Y:S01]  /*116a0*/  LDCU UR4, c[0x0][0x39c] ;  /* 0x00007380ff0477ac */ /* 0x000ea20008000800 */
[-C--:B------:R-:W-:Y:S01]  /*116b0*/  LEA.HI.X.SX32 R11, R13, R3.reuse, 0x2, P6 ;  /* 0x000000030d0b7211 */ /* 0x080fe200030f16ff */
[----:B------:R4:W-:Y:S01]  /*116c0*/  @P5 STG.E desc[UR36][R8.64], R182 ;  /* 0x000000b608005986 */ /* 0x0009e2000c101924 */
[C---:B------:R-:W-:Y:S02]  /*116d0*/  LEA R12, P6, R5.reuse, R0, 0x2 ;  /* 0x00000000050c7211 */ /* 0x040fe400078c10ff */
[----:B---3--:R-:W-:Y:S01]  /*116e0*/  ISETP.LT.AND P5, PT, R14, UR5, !P0 ;  /* 0x000000050e007c0c */ /* 0x008fe2000c7a1270 */
[----:B------:R-:W3:Y:S01]  /*116f0*/  LDCU UR5, c[0x0][0x39c] ;  /* 0x00007380ff0577ac */ /* 0x000ee20008000800 */
[----:B------:R-:W-:Y:S01]  /*11700*/  LEA.HI.X.SX32 R13, R5, R3, 0x2, P6 ;  /* 0x00000003050d7211 */ /* 0x000fe200030f16ff */
[----:B------:R-:W-:Y:S01]  /*11710*/  IMAD R5, R132, 0x2, R5 ;  /* 0x0000000284057824 */ /* 0x000fe200078e0205 */
[----:B------:R-:W-:Y:S01]  /*11720*/  @P4 STG.E desc[UR36][R10.64], R183 ;  /* 0x000000b70a004986 */ /* 0x000fe2000c101924 */
[----:B------:R-:W-:-:S02]  /*11730*/  LOP3.LUT R14, R2, 0x66, RZ, 0xfc, !PT ;  /* 0x00000066020e7812 */ /* 0x000fc400078efcff */
[----:B------:R-:W-:Y:S01]  /*11740*/  IMAD R15, R132, 0x2, R5 ;  /* 0x00000002840f7824 */ /* 0x000fe200078e0205 */
[----:B------:R3:W-:Y:S01]  /*11750*/  @P3 STG.E desc[UR36][R12.64], R112 ;  /* 0x000000700c003986 */ /* 0x0007e2000c101924 */
[CC--:B-----5:R-:W-:Y:S02]  /*11760*/  LEA R6, P3, R5.reuse, R0.reuse, 0x2 ;  /* 0x0000000005067211 */ /* 0x0e0fe400078610ff */
[----:B----4-:R-:W-:Y:S02]  /*11770*/  LOP3.LUT R9, R2, 0x68, RZ, 0xfc, !PT ;  /* 0x0000006802097812 */ /* 0x010fe400078efcff */
[----:B-1----:R-:W-:Y:S01]  /*11780*/  ISETP.LT.AND P4, PT, R14, UR6, !P0 ;  /* 0x000000060e007c0c */ /* 0x002fe2000c781270 */
[----:B------:R-:W1:Y:S01]  /*11790*/  LDCU UR6, c[0x0][0x39c] ;  /* 0x00007380ff0677ac */ /* 0x000e620008000800 */
[----:B------:R-:W-:Y:S02]  /*117a0*/  LEA.HI.X.SX32 R7, R5, R3, 0x2, P3 ;  /* 0x0000000305077211 */ /* 0x000fe400018f16ff */
[----:B------:R-:W-:-:S02]  /*117b0*/  LEA R8, P6, R15, R0, 0x2 ;  /* 0x000000000f087211 */ /* 0x000fc400078c10ff */
[----:B--2---:R-:W-:Y:S01]  /*117c0*/  ISETP.LT.AND P3, PT, R9, UR4, !P0 ;  /* 0x0000000409007c0c */ /* 0x004fe2000c761270 */
[----:B------:R-:W2:Y:S01]  /*117d0*/  LDCU UR4, c[0x0][0x39c] ;  /* 0x00007380ff0477ac */ /* 0x000ea20008000800 */
[----:B------:R-:W-:Y:S01]  /*117e0*/  LEA.HI.X.SX32 R9, R15, R3, 0x2, P6 ;  /* 0x000000030f097211 */ /* 0x000fe200030f16ff */
[----:B------:R-:W-:Y:S01]  /*117f0*/  IMAD R15, R132, 0x2, R15 ;  /* 0x00000002840f7824 */ /* 0x000fe200078e020f */
[C---:B------:R-:W-:Y:S01]  /*11800*/  LOP3.LUT R5, R2.reuse, 0x6a, RZ, 0xfc, !PT ;  /* 0x0000006a02057812 */ /* 0x040fe200078efcff */
[----:B------:R4:W-:Y:S01]  /*11810*/  @P2 STG.E desc[UR36][R6.64], R113 ;  /* 0x0000007106002986 */ /* 0x0009e2000c101924 */
[----:B---3--:R-:W-:Y:S02]  /*11820*/  LOP3.LUT R12, R2, 0x6c, RZ, 0xfc, !PT ;  /* 0x0000006c020c7812 */ /* 0x008fe400078efcff */
[----:B------:R-:W-:Y:S01]  /*11830*/  ISETP.LT.AND P2, PT, R5, UR5, !P0 ;  /* 0x0000000505007c0c */ /* 0x000fe2000c741270 */
[----:B------:R3:W-:Y:S01]  /*11840*/  @P5 STG.E desc[UR36][R8.64], R114 ;  /* 0x0000007208005986 */ /* 0x0007e2000c101924 */
[----:B------:R-:W-:Y:S01]  /*11850*/  LEA R10, P5, R15, R0, 0x2 ;  /* 0x000000000f0a7211 */ /* 0x000fe200078a10ff */
[----:B------:R-:W-:Y:S01]  /*11860*/  IMAD R5, R132, 0x2, R15 ;  /* 0x0000000284057824 */ /* 0x000fe200078e020f */
[----:B------:R-:W5:Y:S01]  /*11870*/  LDCU UR5, c[0x0][0x39c] ;  /* 0x00007380ff0577ac */ /* 0x000f620008000800 */
[----:B------:R-:W-:-:S02]  /*11880*/  LOP3.LUT R14, R2, 0x98, RZ, 0xfc, !PT ;  /* 0x00000098020e7812 */ /* 0x000fc400078efcff */
[-C--:B------:R-:W-:Y:S02]  /*11890*/  LEA.HI.X.SX32 R11, R15, R3.reuse, 0x2, P5 ;  /* 0x000000030f0b7211 */ /* 0x080fe400028f16ff */
[----:B----4-:R-:W-:Y:S02]  /*118a0*/  LOP3.LUT R7, R2, 0x6e, RZ, 0xfc, !PT ;  /* 0x0000006e02077812 */ /* 0x010fe400078efcff */
[-C--:B------:R-:W-:Y:S01]  /*118b0*/  LEA R6, P6, R5, R0.reuse, 0x2 ;  /* 0x0000000005067211 */ /* 0x080fe200078c10ff */
[----:B------:R4:W-:Y:S01]  /*118c0*/  @P4 STG.E desc[UR36][R10.64], R115 ;  /* 0x000000730a004986 */ /* 0x0009e2000c101924 */
[----:B---3--:R-:W-:Y:S01]  /*118d0*/  IMAD R9, R132, 0x2, R5 ;  /* 0x0000000284097824 */ /* 0x008fe200078e0205 */
[----:B-1----:R-:W-:Y:S01]  /*118e0*/  ISETP.LT.AND P5, PT, R12, UR6, !P0 ;  /* 0x000000060c007c0c */ /* 0x002fe2000c7a1270 */
[----:B------:R-:W1:Y:S01]  /*118f0*/  LDCU UR6, c[0x0][0x39c] ;  /* 0x00007380ff0677ac */ /* 0x000e620008000800 */
[----:B--2---:R-:W-:Y:S02]  /*11900*/  ISETP.LT.AND P4, PT, R7, UR4, !P0 ;  /* 0x0000000407007c0c */ /* 0x004fe4000c781270 */
[-C--:B------:R-:W-:Y:S01]  /*11910*/  LEA.HI.X.SX32 R7, R5, R3.reuse, 0x2, P6 ;  /* 0x0000000305077211 */ /* 0x080fe200030f16ff */
[----:B------:R-:W-:Y:S01]  /*11920*/  IMAD R5, R132, 0x2, R9 ;  /* 0x0000000284057824 */ /* 0x000fe200078e0209 */
[C---:B------:R-:W-:Y:S01]  /*11930*/  LEA R8, P6, R9.reuse, R0, 0x2 ;  /* 0x0000000009087211 */ /* 0x040fe200078c10ff */
[----:B------:R-:W2:Y:S01]  /*11940*/  LDCU UR4, c[0x0][0x39c] ;  /* 0x00007380ff0477ac */ /* 0x000ea20008000800 */
[----:B------:R-:W-:Y:S01]  /*11950*/  LOP3.LUT R12, R2, 0x70, RZ, 0xfc, !PT ;  /* 0x00000070020c7812 */ /* 0x000fe200078efcff */
[----:B------:R3:W-:Y:S01]  /*11960*/  @P3 STG.E desc[UR36][R6.64], R120 ;  /* 0x0000007806003986 */ /* 0x0007e2000c101924 */
[----:B------:R-:W-:-:S02]  /*11970*/  LEA.HI.X.SX32 R9, R9, R3, 0x2, P6 ;  /* 0x0000000309097211 */ /* 0x000fc400030f16ff */
[CC--:B----4-:R-:W-:Y:S02]  /*11980*/  LEA R10, P6, R5.reuse, R0.reuse, 0x2 ;  /* 0x00000000050a7211 */ /* 0x0d0fe400078c10ff */
[----:B-----5:R-:W-:Y:S01]  /*11990*/  ISETP.LT.AND P3, PT, R12, UR5, !P0 ;  /* 0x000000050c007c0c */ /* 0x020fe2000c761270 */
[----:B------:R-:W4:Y:S01]  /*119a0*/  LDCU UR5, c[0x0][0x39c] ;  /* 0x00007380ff0577ac */ /* 0x000f220008000800 */
[----:B------:R-:W-:Y:S01]  /*119b0*/  LEA.HI.X.SX32 R11, R5, R3, 0x2, P6 ;  /* 0x00000003050b7211 */ /* 0x000fe200030f16ff */
[----:B------:R-:W-:Y:S01]  /*119c0*/  IMAD R5, R132, 0x2, R5 ;  /* 0x0000000284057824 */ /* 0x000fe200078e0205 */
[----:B------:R-:W-:Y:S01]  /*119d0*/  LOP3.LUT R12, R2, 0x72, RZ, 0xfc, !PT ;  /* 0x00000072020c7812 */ /* 0x000fe200078efcff */
[----:B------:R5:W-:Y:S02]  /*119e0*/  @P2 STG.E desc[UR36][R8.64], R121 ;  /* 0x0000007908002986 */ /* 0x000be4000c101924 */
[----:B------:R-:W-:Y:S01]  /*119f0*/  IMAD R13, R132, 0x2, R5 ;  /* 0x00000002840d7824 */ /* 0x000fe200078e0205 */
[----:B-1----:R-:W-:Y:S01]  /*11a00*/  ISETP.LT.AND P2, PT, R12, UR6, !P0 ;  /* 0x000000060c007c0c */ /* 0x002fe2000c741270 */
[----:B------:R-:W1:Y:S01]  /*11a10*/  LDCU UR6, c[0x0][0x39c] ;  /* 0x00007380ff0677ac */ /* 0x000e620008000800 */
[----:B---3--:R-:W-:Y:S01]  /*11a20*/  LEA R6, P6, R5, R0, 0x2 ;  /* 0x0000000005067211 */ /* 0x008fe200078c10ff */
[----:B------:R3:W-:Y:S01]  /*11a30*/  @P5 STG.E desc[UR36][R10.64], R122 ;  /* 0x0000007a0a005986 */ /* 0x0007e2000c101924 */
[----:B------:R-:W-:-:S02]  /*11a40*/  LOP3.LUT R12, R2, 0x74, RZ, 0xfc, !PT ;  /* 0x00000074020c7812 */ /* 0x000fc400078efcff */
[-C--:B------:R-:W-:Y:S01]  /*11a50*/  LEA.HI.X.SX32 R7, R5, R3.reuse, 0x2, P6 ;  /* 0x0000000305077211 */ /* 0x080fe200030f16ff */
[----:B------:R-:W-:Y:S01]  /*11a60*/  IMAD R5, R132, 0x2, R13 ;  /* 0x0000000284057824 */ /* 0x000fe200078e020d */
[----:B--2---:R-:W-:Y:S01]  /*11a70*/  ISETP.LT.AND P5, PT, R12, UR4, !P0 ;  /* 0x000000040c007c0c */ /* 0x004fe2000c7a1270 */
[----:B------:R-:W2:Y:S01]  /*11a80*/  LDCU UR4, c[0x0][0x39c] ;  /* 0x00007380ff0477ac */ /* 0x000ea20008000800 */
[CC--:B-----5:R-:W-:Y:S01]  /*11a90*/  LEA R8, P6, R13.reuse, R0.reuse, 0x2 ;  /* 0x000000000d087211 */ /* 0x0e0fe200078c10ff */
[----:B------:R5:W-:Y:S01]  /*11aa0*/  @P4 STG.E desc[UR36][R6.64], R123 ;  /* 0x0000007b06004986 */ /* 0x000be2000c101924 */
[----:B------:R-:W-:Y:S02]  /*11ab0*/  LOP3.LUT R12, R2, 0x76, RZ, 0xfc, !PT ;  /* 0x00000076020c7812 */ /* 0x000fe400078efcff */
[----:B------:R-:W-:Y:S02]  /*11ac0*/  LEA.HI.X.SX32 R9, R13, R3, 0x2, P6 ;  /* 0x000000030d097211 */ /* 0x000fe400030f16ff */
[----:B---3--:R-:W-:-:S02]  /*11ad0*/  LEA R10, P6, R5, R0, 0x2 ;  /* 0x00000000050a7211 */ /* 0x008fc400078c10ff */
[----:B----4-:R-:W-:Y:S01]  /*11ae0*/  ISETP.LT.AND P4, PT, R12, UR5, !P0 ;  /* 0x000000050c007c0c */ /* 0x010fe2000c781270 */
[----:B------:R-:W3:Y:S01]  /*11af0*/  LDCU UR5, c[0x0][0x39c] ;  /* 0x00007380ff0577ac */ /* 0x000ee20008000800 */
[----:B------:R-:W-:Y:S01]  /*11b00*/  LEA.HI.X.SX32 R11, R5, R3, 0x2, P6 ;  /* 0x00000003050b7211 */ /* 0x000fe200030f16ff */
[----:B------:R-:W-:Y:S01]  /*11b10*/  IMAD R5, R132, 0x2, R5 ;  /* 0x0000000284057824 */ /* 0x000fe200078e0205 */
[----:B------:R-:W-:Y:S01]  /*11b20*/  LOP3.LUT R12, R2, 0x78, RZ, 0xfc, !PT ;  /* 0x00000078020c7812 */ /* 0x000fe200078efcff */
[----:B------:R4:W-:Y:S02]  /*11b30*/  @P3 STG.E desc[UR36][R8.64], R124 ;  /* 0x0000007c08003986 */ /* 0x0009e4000c101924 */
[----:B------:R-:W-:Y:S01]  /*11b40*/  IMAD R13, R132, 0x2, R5 ;  /* 0x00000002840d7824 */ /* 0x000fe200078e0205 */
[----:B-1----:R-:W-:Y:S01]  /*11b50*/  ISETP.LT.AND P3, PT, R12, UR6, !P0 ;  /* 0x000000060c007c0c */ /* 0x002fe2000c761270 */
[----:B------:R-:W1:Y:S01]  /*11b60*/  LDCU UR6, c[0x0][0x39c] ;  /* 0x00007380ff0677ac */ /* 0x000e620008000800 */
[----:B------:R-:W-:Y:S01]  /*11b70*/  LOP3.LUT R12, R2, 0x7a, RZ, 0xfc, !PT ;  /* 0x0000007a020c7812 */ /* 0x000fe200078efcff */
[----:B------:R3:W-:Y:S01]  /*11b80*/  @P2 STG.E desc[UR36][R10.64], R125 ;  /* 0x0000007d0a002986 */ /* 0x0007e2000c101924 */
[----:B-----5:R-:W-:-:S02]  /*11b90*/  LEA R6, P6, R5, R0, 0x2 ;  /* 0x0000000005067211 */ /* 0x020fc400078c10ff */
[----:B--2---:R-:W-:Y:S01]  /*11ba0*/  ISETP.LT.AND P2, PT, R12, UR4, !P0 ;  /* 0x000000040c007c0c */ /* 0x004fe2000c741270 */
[----:B------:R-:W2:Y:S01]  /*11bb0*/  LDCU UR4, c[0x0][0x39c] ;  /* 0x00007380ff0477ac */ /* 0x000ea20008000800 */
[-C--:B------:R-:W-:Y:S01]  /*11bc0*/  LEA.HI.X.SX32 R7, R5, R3.reuse, 0x2, P6 ;  /* 0x0000000305077211 */ /* 0x080fe200030f16ff */
[----:B------:R-:W-:Y:S01]  /*11bd0*/  IMAD R5, R132, 0x2, R13 ;  /* 0x0000000284057824 */ /* 0x000fe200078e020d */
[CC--:B----4-:R-:W-:Y:S02]  /*11be0*/  LEA R8, P6, R13.reuse, R0.reuse, 0x2 ;  /* 0x000000000d087211 */ /* 0x0d0fe400078c10ff */
[----:B------:R-:W-:Y:S01]  /*11bf0*/  LOP3.LUT R12, R2, 0x7c, RZ, 0xfc, !PT ;  /* 0x0000007c020c7812 */ /* 0x000fe200078efcff */
[----:B------:R-:W-:Y:S01]  /*11c00*/  IMAD R15, R132, 0x2, R5 ;  /* 0x00000002840f7824 */ /* 0x000fe200078e0205 */
[----:B------:R-:W-:Y:S01]  /*11c10*/  LEA.HI.X.SX32 R9, R13, R3, 0x2, P6 ;  /* 0x000000030d097211 */ /* 0x000fe200030f16ff */
[----:B------:R-:W-:Y:S01]  /*11c20*/  @P5 STG.E desc[UR36][R6.64], R126 ;  /* 0x0000007e06005986 */ /* 0x000fe2000c101924 */
[----:B---3--:R-:W-:-:S02]  /*11c30*/  LEA R10, P6, R5, R0, 0x2 ;  /* 0x00000000050a7211 */ /* 0x008fc400078c10ff */
[----:B------:R-:W-:Y:S01]  /*11c40*/  ISETP.LT.AND P5, PT, R12, UR5, !P0 ;  /* 0x000000050c007c0c */ /* 0x000fe2000c7a1270 */
[----:B------:R-:W3:Y:S01]  /*11c50*/  LDCU UR5, c[0x0][0x39c] ;  /* 0x00007380ff0577ac */ /* 0x000ee20008000800 */
[C---:B------:R-:W-:Y:S01]  /*11c60*/  LOP3.LUT R13, R2.reuse, 0x7e, RZ, 0xfc, !PT ;  /* 0x0000007e020d7812 */ /* 0x040fe200078efcff */
[----:B------:R4:W-:Y:S01]  /*11c70*/  @P4 STG.E desc[UR36][R8.64], R127 ;  /* 0x0000007f08004986 */ /* 0x0009e2000c101924 */
[-C--:B------:R-:W-:Y:S02]  /*11c80*/  LEA.HI.X.SX32 R11, R5, R3.reuse, 0x2, P6 ;  /* 0x00000003050b7211 */ /* 0x080fe400030f16ff */
[-C--:B------:R-:W-:Y:S02]  /*11c90*/  LEA R12, P6, R15, R0.reuse, 0x2 ;  /* 0x000000000f0c7211 */ /* 0x080fe400078c10ff */
[----:B-1----:R-:W-:Y:S01]  /*11ca0*/  ISETP.LT.AND P4, PT, R13, UR6, !P0 ;  /* 0x000000060d007c0c */ /* 0x002fe2000c781270 */
[----:B------:R-:W1:Y:S01]  /*11cb0*/  LDCU UR6, c[0x0][0x39c] ;  /* 0x00007380ff0677ac */ /* 0x000e620008000800 */
[----:B------:R-:W-:Y:S01]  /*11cc0*/  LOP3.LUT R5, R2, 0x80, RZ, 0xfc, !PT ;  /* 0x0000008002057812 */ /* 0x000fe200078efcff */
[----:B------:R5:W-:Y:S01]  /*11cd0*/  @P3 STG.E desc[UR36][R10.64], R16 ;  /* 0x000000100a003986 */ /* 0x000be2000c101924 */
[----:B------:R-:W-:Y:S01]  /*11ce0*/  LEA.HI.X.SX32 R13, R15, R3, 0x2, P6 ;  /* 0x000000030f0d7211 */ /* 0x000fe200030f16ff */
[----:B------:R-:W-:Y:S01]  /*11cf0*/  IMAD R15, R132, 0x2, R15 ;  /* 0x00000002840f7824 */ /* 0x000fe200078e020f */
[----:B--2---:R-:W-:Y:S01]  /*11d00*/  ISETP.LT.AND P3, PT, R5, UR4, !P0 ;  /* 0x0000000405007c0c */ /* 0x004fe2000c761270 */
[----:B------:R-:W2:Y:S01]  /*11d10*/  LDCU UR4, c[0x0][0x39c] ;  /* 0x00007380ff0477ac */ /* 0x000ea20008000800 */
[----:B----4-:R-:W-:Y:S01]  /*11d20*/  LOP3.LUT R9, R2, 0x82, RZ, 0xfc, !PT ;  /* 0x0000008202097812 */ /* 0x010fe200078efcff */
[----:B------:R-:W-:Y:S01]  /*11d30*/  IMAD R5, R132, 0x2, R15 ;  /* 0x0000000284057824 */ /* 0x000fe200078e020f */
[----:B------:R4:W-:Y:S01]  /*11d40*/  @P2 STG.E desc[UR36][R12.64], R17 ;  /* 0x000000110c002986 */ /* 0x0009e2000c101924 */
[----:B------:R-:W-:-:S03]  /*11d50*/  LEA R6, P2, R15, R0, 0x2 ;  /* 0x000000000f067211 */ /* 0x000fc600078410ff */
[-C--:B------:R-:W-:Y:S02]  /*11d60*/  LEA R8, P6, R5, R0.reuse, 0x2 ;  /* 0x0000000005087211 */ /* 0x080fe400078c10ff */
[-C--:B------:R-:W-:Y:S02]  /*11d70*/  LEA.HI.X.SX32 R7, R15, R3.reuse, 0x2, P2 ;  /* 0x000000030f077211 */ /* 0x080fe400010f16ff */
[----:B---3--:R-:W-:Y:S01]  /*11d80*/  ISETP.LT.AND P2, PT, R9, UR5, !P0 ;  /* 0x0000000509007c0c */ /* 0x008fe2000c741270 */
[----:B------:R-:W3:Y:S01]  /*11d90*/  LDCU UR5, c[0x0][0x39c] ;  /* 0x00007380ff0577ac */ /* 0x000ee20008000800 */
[-C--:B------:R-:W-:Y:S01]  /*11da0*/  LEA.HI.X.SX32 R9, R5, R3.reuse, 0x2, P6 ;  /* 0x0000000305097211 */ /* 0x080fe200030f16ff */
[----:B------:R-:W-:Y:S01]  /*11db0*/  IMAD R5, R132, 0x2, R5 ;  /* 0x0000000284057824 */ /* 0x000fe200078e0205 */
[C---:B-----5:R-:W-:Y:S01]  /*11dc0*/  LOP3.LUT R10, R2.reuse, 0x84, RZ, 0xfc, !PT ;  /* 0x00000084020a7812 */ /* 0x060fe200078efcff */
[----:B------:R5:W-:Y:S01]  /*11dd0*/  @P5 STG.E desc[UR36][R6.64], R18 ;  /* 0x0000001206005986 */ /* 0x000be2000c101924 */
[----:B----4-:R-:W-:Y:S01]  /*11de0*/  LOP3.LUT R12, R2, 0x86, RZ, 0xfc, !PT ;  /* 0x00000086020c7812 */ /* 0x010fe200078efcff */
[----:B------:R-:W-:Y:S01]  /*11df0*/  IMAD R13, R132, 0x2, R5 ;  /* 0x00000002840d7824 */ /* 0x000fe200078e0205 */
[----:B-1----:R-:W-:Y:S01]  /*11e00*/  ISETP.LT.AND P5, PT, R10, UR6, !P0 ;  /* 0x000000060a007c0c */ /* 0x002fe2000c7a1270 */
[----:B------:R1:W-:Y:S01]  /*11e10*/  @P4 STG.E desc[UR36][R8.64], R19 ;  /* 0x0000001308004986 */ /* 0x0003e2000c101924 */
[CC--:B------:R-:W-:Y:S01]  /*11e20*/  LEA R10, P4, R5.reuse, R0.reuse, 0x2 ;  /* 0x00000000050a7211 */ /* 0x0c0fe200078810ff */
[----:B------:R-:W4:Y:S03]  /*11e30*/  LDCU UR6, c[0x0][0x39c] ;  /* 0x00007380ff0677ac */ /* 0x000f260008000800 */
[-C--:B------:R-:W-:Y:S01]  /*11e40*/  LEA.HI.X.SX32 R11, R5, R3.reuse, 0x2, P4 ;  /* 0x00000003050b7211 */ /* 0x080fe200020f16ff */
[----:B------:R-:W-:Y:S01]  /*11e50*/  IMAD R5, R132, 0x2, R13 ;  /* 0x0000000284057824 */ /* 0x000fe200078e020d */
[----:B--2---:R-:W-:Y:S01]  /*11e60*/  ISETP.LT.AND P4, PT, R12, UR4, !P0 ;  /* 0x000000040c007c0c */ /* 0x004fe2000c781270 */
[----:B------:R-:W2:Y:S01]  /*11e70*/  LDCU UR4, c[0x0][0x39c] ;  /* 0x00007380ff0477ac */ /* 0x000ea20008000800 */
[----:B-----5:R-:W-:Y:S01]  /*11e80*/  LOP3.LUT R7, R2, 0x88, RZ, 0xfc, !PT ;  /* 0x0000008802077812 */ /* 0x020fe200078efcff */
[----:B------:R5:W-:Y:S01]  /*11e90*/  @P3 STG.E desc[UR36][R10.64], R160 ;  /* 0x000000a00a003986 */ /* 0x000be2000c101924 */
[----:B------:R-:W-:Y:S01]  /*11ea0*/  LEA R6, P6, R13, R0, 0x2 ;  /* 0x000000000d067211 */ /* 0x000fe200078c10ff */
[----:B------:R-:W-:Y:S01]  /*11eb0*/  IMAD R15, R132, 0x2, R5 ;  /* 0x00000002840f7824 */ /* 0x000fe200078e0205 */
[----:B---3--:R-:W-:Y:S01]  /*11ec0*/  ISETP.LT.AND P3, PT, R7, UR5, !P0 ;  /* 0x0000000507007c0c */ /* 0x008fe2000c761270 */
[----:B------:R-:W3:Y:S01]  /*11ed0*/  LDCU UR5, c[0x0][0x39c] ;  /* 0x00007380ff0577ac */ /* 0x000ee20008000800 */
[----:B------:R-:W-:-:S02]  /*11ee0*/  LEA.HI.X.SX32 R7, R13, R3, 0x2, P6 ;  /* 0x000000030d077211 */ /* 0x000fc400030f16ff */
[CC--:B-1----:R-:W-:Y:S02]  /*11ef0*/  LEA R8, P6, R5.reuse, R0.reuse, 0x2 ;  /* 0x0000000005087211 */ /* 0x0c2fe400078c10ff */
[C---:B------:R-:W-:Y:S01]  /*11f00*/  LOP3.LUT R13, R2.reuse, 0x8a, RZ, 0xfc, !PT ;  /* 0x0000008a020d7812 */ /* 0x040fe200078efcff */
[----:B------:R1:W-:Y:S01]  /*11f10*/  @P2 STG.E desc[UR36][R6.64], R161 ;  /* 0x000000a106002986 */ /* 0x0003e2000c101924 */
[-C--:B------:R-:W-:Y:S02]  /*11f20*/  LEA.HI.X.SX32 R9, R5, R3.reuse, 0x2, P6 ;  /* 0x0000000305097211 */ /* 0x080fe400030f16ff */
[-C--:B------:R-:W-:Y:S02]  /*11f30*/  LEA R12, P6, R15, R0.reuse, 0x2 ;  /* 0x000000000f0c7211 */ /* 0x080fe400078c10ff */
[----:B------:R-:W-:Y:S01]  /*11f40*/  LOP3.LUT R5, R2, 0x8c, RZ, 0xfc, !PT ;  /* 0x0000008c02057812 */ /* 0x000fe200078efcff */
[----:B------:R3:W-:Y:S01]  /*11f50*/  @P5 STG.E desc[UR36][R8.64], R162 ;  /* 0x000000a208005986 */ /* 0x0007e2000c101924 */
[----:B----4-:R-:W-:Y:S01]  /*11f60*/  ISETP.LT.AND P2, PT, R13, UR6, !P0 ;  /* 0x000000060d007c0c */ /* 0x010fe2000c741270 */
[----:B------:R-:W4:Y:S01]  /*11f70*/  LDCU UR6, c[0x0][0x39c] ;  /* 0x00007380ff0677ac */ /* 0x000f220008000800 */
[-C--:B------:R-:W-:Y:S01]  /*11f80*/  LEA.HI.X.SX32 R13, R15, R3.reuse, 0x2, P6 ;  /* 0x000000030f0d7211 */ /* 0x080fe200030f16ff */
[----:B------:R-:W-:Y:S01]  /*11f90*/  IMAD R15, R132, 0x2, R15 ;  /* 0x00000002840f7824 */ /* 0x000fe200078e020f */
[----:B--2---:R-:W-:Y:S01]  /*11fa0*/  ISETP.LT.AND P5, PT, R5, UR4, !P0 ;  /* 0x0000000405007c0c */ /* 0x004fe2000c7a1270 */
[----:B------:R-:W2:Y:S01]  /*11fb0*/  LDCU UR4, c[0x0][0x39c] ;  /* 0x00007380ff0477ac */ /* 0x000ea20008000800 */
[----:B-----5:R-:W-:Y:S01]  /*11fc0*/  LOP3.LUT R10, R2, 0x8e, RZ, 0xfc, !PT ;  /* 0x0000008e020a7812 */ /* 0x020fe200078efcff */
[----:B------:R-:W-:Y:S01]  /*11fd0*/  IMAD R5, R132, 0x2, R15 ;  /* 0x0000000284057824 */ /* 0x000fe200078e020f */
[CC--:B-1----:R-:W-:Y:S01]  /*11fe0*/  LEA R6, P6, R15.reuse, R0.reuse, 0x2 ;  /* 0x000000000f067211 */ /* 0x0c2fe200078c10ff */
[----:B------:R1:W-:Y:S01]  /*11ff0*/  @P4 STG.E desc[UR36][R12.64], R163 ;  /* 0x000000a30c004986 */ /* 0x0003e2000c101924 */
[----:B---3--:R-:W-:Y:S01]  /*12000*/  ISETP.LT.AND P4, PT, R10, UR5, !P0 ;  /* 0x000000050a007c0c */ /* 0x008fe2000c781270 */
[----:B------:R-:W3:Y:S01]  /*12010*/  LDCU UR5, c[0x0][0x39c] ;  /* 0x00007380ff0577ac */ /* 0x000ee20008000800 */
[----:B------:R-:W-:Y:S01]  /*12020*/  LEA.HI.X.SX32 R7, R15, R3, 0x2, P6 ;  /* 0x000000030f077211 */ /* 0x000fe200030f16ff */
[----:B------:R-:W-:Y:S01]  /*12030*/  IMAD R15, R132, 0x2, R5 ;  /* 0x00000002840f7824 */ /* 0x000fe200078e0205 */
[----:B------:R-:W-:-:S02]  /*12040*/  LEA R8, P6, R5, R0, 0x2 ;  /* 0x0000000005087211 */ /* 0x000fc400078c10ff */
[C---:B------:R-:W-:Y:S01]  /*12050*/  LOP3.LUT R11, R2.reuse, 0x90, RZ, 0xfc, !PT ;  /* 0x00000090020b7812 */ /* 0x040fe200078efcff */
[----:B------:R5:W-:Y:S01]  /*12060*/  @P3 STG.E desc[UR36][R6.64], R168 ;  /* 0x000000a806003986 */ /* 0x000be2000c101924 */
[-C--:B------:R-:W-:Y:S02]  /*12070*/  LEA.HI.X.SX32 R9, R5, R3.reuse, 0x2, P6 ;  /* 0x0000000305097211 */ /* 0x080fe400030f16ff */
[-C--:B------:R-:W-:Y:S02]  /*12080*/  LEA R10, P6, R15, R0.reuse, 0x2 ;  /* 0x000000000f0a7211 */ /* 0x080fe400078c10ff */
[----:B------:R-:W-:Y:S01]  /*12090*/  LOP3.LUT R5, R2, 0x92, RZ, 0xfc, !PT ;  /* 0x0000009202057812 */ /* 0x000fe200078efcff */
[----:B------:R3:W-:Y:S01]  /*120a0*/  @P2 STG.E desc[UR36][R8.64], R169 ;  /* 0x000000a908002986 */ /* 0x0007e2000c101924 */
[----:B--2---:R-:W-:Y:S01]  /*120b0*/  ISETP.LT.AND P3, PT, R11, UR4, !P0 ;  /* 0x000000040b007c0c */ /* 0x004fe2000c761270 */
[----:B------:R-:W2:Y:S01]  /*120c0*/  LDCU UR4, c[0x0][0x39c] ;  /* 0x00007380ff0477ac */ /* 0x000ea20008000800 */
[-C--:B------:R-:W-:Y:S01]  /*120d0*/  LEA.HI.X.SX32 R11, R15, R3.reuse, 0x2, P6 ;  /* 0x000000030f0b7211 */ /* 0x080fe200030f16ff */
[----:B------:R-:W-:Y:S01]  /*120e0*/  IMAD R15, R132, 0x2, R15 ;  /* 0x00000002840f7824 */ /* 0x000fe200078e020f */
[----:B----4-:R-:W-:Y:S01]  /*120f0*/  ISETP.LT.AND P2, PT, R5, UR6, !P0 ;  /* 0x0000000605007c0c */ /* 0x010fe2000c741270 */
[----:B------:R-:W4:Y:S01]  /*12100*/  LDCU UR6, c[0x0][0x39c] ;  /* 0x00007380ff0677ac */ /* 0x000f220008000800 */
[----:B-1----:R-:W-:Y:S01]  /*12110*/  LOP3.LUT R12, R2, 0x94, RZ, 0xfc, !PT ;  /* 0x00000094020c7812 */ /* 0x002fe200078efcff */
[----:B------:R-:W-:Y:S01]  /*12120*/  IMAD R5, R132, 0x2, R15 ;  /* 0x0000000284057824 */ /* 0x000fe200078e020f */
[CC--:B-----5:R-:W-:Y:S01]  /*12130*/  LEA R6, P6, R15.reuse, R0.reuse, 0x2 ;  /* 0x000000000f067211 */ /* 0x0e0fe200078c10ff */
[----:B------:R1:W-:Y:S01]  /*12140*/  @P5 STG.E desc[UR36][R10.64], R170 ;  /* 0x000000aa0a005986 */ /* 0x0003e2000c101924 */
[----:B---3--:R-:W-:Y:S01]  /*12150*/  ISETP.LT.AND P5, PT, R12, UR5, !P0 ;  /* 0x000000050c007c0c */ /* 0x008fe2000c7a1270 */
[----:B------:R-:W-:Y:S01]  /*12160*/  IMAD R13, R132, 0x2, R5 ;  /* 0x00000002840d7824 */ /* 0x000fe200078e0205 */
[----:B------:R-:W-:Y:S01]  /*12170*/  LEA.HI.X.SX32 R7, R15, R3, 0x2, P6 ;  /* 0x000000030f077211 */ /* 0x000fe200030f16ff */
[----:B------:R-:W3:Y:S01]  /*12180*/  LDCU UR5, c[0x0][0x39c] ;  /* 0x00007380ff0577ac */ /* 0x000ee20008000800 */
[----:B------:R-:W-:-:S02]  /*12190*/  LEA R8, P6, R5, R0, 0x2 ;  /* 0x0000000005087211 */ /* 0x000fc400078c10ff */
[----:B------:R-:W-:Y:S01]  /*121a0*/  LOP3.LUT R12, R2, 0x96, RZ, 0xfc, !PT ;  /* 0x00000096020c7812 */ /* 0x000fe200078efcff */
[----:B------:R-:W-:Y:S01]  /*121b0*/  @P4 STG.E desc[UR36][R6.64], R171 ;  /* 0x000000ab06004986 */ /* 0x000fe2000c101924 */
[-C--:B------:R-:W-:Y:S01]  /*121c0*/  LEA.HI.X.SX32 R9, R5, R3.reuse, 0x2, P6 ;  /* 0x0000000305097211 */ /* 0x080fe200030f16ff */
[----:B------:R-:W-:Y:S01]  /*121d0*/  IMAD R5, R132, 0x2, R13 ;  /* 0x0000000284057824 */ /* 0x000fe200078e020d */
[----:B--2---:R-:W-:Y:S01]  /*121e0*/  ISETP.LT.AND P4, PT, R12, UR4, !P0 ;  /* 0x000000040c007c0c */ /* 0x004fe2000c781270 */
[----:B------:R-:W2:Y:S01]  /*121f0*/  LDCU UR4, c[0x0][0x39c] ;  /* 0x00007380ff0477ac */ /* 0x000ea20008000800 */
[C---:B-1----:R-:W-:Y:S01]  /*12200*/  LEA R10, P6, R13.reuse, R0, 0x2 ;  /* 0x000000000d0a7211 */ /* 0x042fe200078c10ff */
[----:B------:R1:W-:Y:S01]  /*12210*/  @P3 STG.E desc[UR36][R8.64], R32 ;  /* 0x0000002008003986 */ /* 0x0003e2000c101924 */
[----:B----4-:R-:W-:Y:S01]  /*12220*/  ISETP.LT.AND P3, PT, R14, UR6, !P0 ;  /* 0x000000060e007c0c */ /* 0x010fe2000c761270 */
[----:B------:R-:W4:Y:S01]  /*12230*/  LDCU UR6, c[0x0][0x39c] ;  /* 0x00007380ff0677ac */ /* 0x000f220008000800 */
[----:B------:R-:W-:-:S02]  /*12240*/  LEA.HI.X.SX32 R11, R13, R3, 0x2, P6 ;  /* 0x000000030d0b7211 */ /* 0x000fc400030f16ff */
[CC--:B------:R-:W-:Y:S02]  /*12250*/  LEA R12, P6, R5.reuse, R0.reuse, 0x2 ;  /* 0x00000000050c7211 */ /* 0x0c0fe400078c10ff */
[----:B------:R-:W-:Y:S01]  /*12260*/  LOP3.LUT R14, R2, 0x9a, RZ, 0xfc, !PT ;  /* 0x0000009a020e7812 */ /* 0x000fe200078efcff */
[----:B------:R-:W-:Y:S01]  /*12270*/  @P2 STG.E desc[UR36][R10.64], R33 ;  /* 0x000000210a002986 */ /* 0x000fe2000c101924 */
[----:B------:R-:W-:Y:S01]  /*12280*/  LEA.HI.X.SX32 R13, R5, R3, 0x2, P6 ;  /* 0x00000003050d7211 */ /* 0x000fe200030f16ff */
[----:B------:R-:W-:Y:S01]  /*12290*/  IMAD R5, R132, 0x2, R5 ;  /* 0x0000000284057824 */ /* 0x000fe200078e0205 */
[----:B---3--:R-:W-:Y:S01]  /*122a0*/  ISETP.LT.AND P2, PT, R14, UR5, !P0 ;  /* 0x000000050e007c0c */ /* 0x008fe2000c741270 */
[----:B------:R-:W3:Y:S01]  /*122b0*/  LDCU UR5, c[0x0][0x39c] ;  /* 0x00007380ff0577ac */ /* 0x000ee20008000800 */
[----:B-1----:R-:W-:Y:S01]  /*122c0*/  LOP3.LUT R9, R2, 0x9c, RZ, 0xfc, !PT ;  /* 0x0000009c02097812 */ /* 0x002fe200078efcff */
[----:B------:R-:W-:Y:S01]  /*122d0*/  IMAD R15, R132, 0x2, R5 ;  /* 0x00000002840f7824 */ /* 0x000fe200078e0205 */
[----:B------:R1:W-:Y:S01]  /*122e0*/  @P5 STG.E desc[UR36][R12.64], R34 ;  /* 0x000000220c005986 */ /* 0x0003e2000c101924 */
[----:B------:R-:W-:-:S02]  /*122f0*/  LEA R6, P5, R5, R0, 0x2 ;  /* 0x0000000005067211 */ /* 0x000fc400078a10ff */
[----:B------:R-:W-:Y:S02]  /*12300*/  LOP3.LUT R14, R2, 0xaa, RZ, 0xfc, !PT ;  /* 0x000000aa020e7812 */ /* 0x000fe400078efcff */
[----:B------:R-:W-:Y:S02]  /*12310*/  LEA R8, P6, R15, R0, 0x2 ;  /* 0x000000000f087211 */ /* 0x000fe400078c10ff */
[-C--:B------:R-:W-:Y:S02]  /*12320*/  LEA.HI.X.SX32 R7, R5, R3.reuse, 0x2, P5 ;  /* 0x0000000305077211 */ /* 0x080fe400028f16ff */
[----:B--2---:R-:W-:Y:S01]  /*12330*/  ISETP.LT.AND P5, PT, R9, UR4, !P0 ;  /* 0x0000000409007c0c */ /* 0x004fe2000c7a1270 */
[----:B------:R-:W2:Y:S01]  /*12340*/  LDCU UR4, c[0x0][0x39c] ;  /* 0x00007380ff0477ac */ /* 0x000ea20008000800 */
[----:B------:R-:W-:Y:S01]  /*12350*/  LEA.HI.X.SX32 R9, R15, R3, 0x2, P6 ;  /* 0x000000030f097211 */ /* 0x000fe200030f16ff */
[----:B------:R-:W-:Y:S01]  /*12360*/  IMAD R15, R132, 0x2, R15 ;  /* 0x00000002840f7824 */ /* 0x000fe200078e020f */
[----:B------:R5:W-:Y:S01]  /*12370*/  @P4 STG.E desc[UR36][R6.64], R35 ;  /* 0x0000002306004986 */ /* 0x000be2000c101924 */
[----:B------:R-:W-:-:S02]  /*12380*/  LOP3.LUT R5, R2, 0x9e, RZ, 0xfc, !PT ;  /* 0x0000009e02057812 */ /* 0x000fc400078efcff */
[----:B-1----:R-:W-:Y:S01]  /*12390*/  LOP3.LUT R12, R2, 0xa0, RZ, 0xfc, !PT ;  /* 0x000000a0020c7812 */ /* 0x002fe200078efcff */
[----:B------:R1:W-:Y:S01]  /*123a0*/  @P3 STG.E desc[UR36][R8.64], R36 ;  /* 0x0000002408003986 */ /* 0x0003e2000c101924 */
[-C--:B------:R-:W-:Y:S02]  /*123b0*/  LEA R10, P3, R15, R0.reuse, 0x2 ;  /* 0x000000000f0a7211 */ /* 0x080fe400078610ff */
[----:B----4-:R-:W-:Y:S01]  /*123c0*/  ISETP.LT.AND P4, PT, R5, UR6, !P0 ;  /* 0x0000000605007c0c */ /* 0x010fe2000c781270 */
[----:B------:R-:W4:Y:S01]  /*123d0*/  LDCU UR6, c[0x0][0x39c] ;  /* 0x00007380ff0677ac */ /* 0x000f220008000800 */
[----:B------:R-:W-:Y:S01]  /*123e0*/  IMAD R5, R132, 0x2, R15 ;  /* 0x0000000284057824 */ /* 0x000fe200078e020f */
[-C--:B------:R-:W-:Y:S02]  /*123f0*/  LEA.HI.X.SX32 R11, R15, R3.reuse, 0x2, P3 ;  /* 0x000000030f0b7211 */ /* 0x080fe400018f16ff */
[----:B---3--:R-:W-:Y:S01]  /*12400*/  ISETP.LT.AND P3, PT, R12, UR5, !P0 ;  /* 0x000000050c007c0c */ /* 0x008fe2000c761270 */
[----:B------:R-:W3:Y:S01]  /*12410*/  LDCU UR5, c[0x0][0x39c] ;  /* 0x00007380ff0577ac */ /* 0x000ee20008000800 */
[----:B-----5:R-:W-:Y:S01]  /*12420*/  LOP3.LUT R7, R2, 0xa2, RZ, 0xfc, !PT ;  /* 0x000000a202077812 */ /* 0x020fe200078efcff */
[----:B------:R5:W-:Y:S01]  /*12430*/  @P2 STG.E desc[UR36][R10.64], R37 ;  /* 0x000000250a002986 */ /* 0x000be2000c101924 */
[-C--:B------:R-:W-:Y:S01]  /*12440*/  LEA R6, P6, R5, R0.reuse, 0x2 ;  /* 0x0000000005067211 */ /* 0x080fe200078c10ff */
[C---:B-1----:R-:W-:Y:S01]  /*12450*/  IMAD R9, R132.reuse, 0x2, R5 ;  /* 0x0000000284097824 */ /* 0x042fe200078e0205 */
[----:B--2---:R-:W-:Y:S01]  /*12460*/  ISETP.LT.AND P2, PT, R7, UR4, !P0 ;  /* 0x0000000407007c0c */ /* 0x004fe2000c741270 */
[----:B------:R-:W1:Y:S01]  /*12470*/  LDCU UR4, c[0x0][0x39c] ;  /* 0x00007380ff0477ac */ /* 0x000e620008000800 */
[----:B------:R-:W-:Y:S01]  /*12480*/  LEA.HI.X.SX32 R7, R5, R3, 0x2, P6 ;  /* 0x0000000305077211 */ /* 0x000fe200030f16ff */
[----:B------:R-:W-:Y:S01]  /*12490*/  IMAD R5, R132, 0x2, R9 ;  /* 0x0000000284057824 */ /* 0x000fe200078e0209 */
[----:B------:R-:W-:-:S02]  /*124a0*/  LEA R8, P6, R9, R0, 0x2 ;  /* 0x0000000009087211 */ /* 0x000fc400078c10ff */
[C---:B------:R-:W-:Y:S01]  /*124b0*/  LOP3.LUT R13, R2.reuse, 0xa4, RZ, 0xfc, !PT ;  /* 0x000000a4020d7812 */ /* 0x040fe200078efcff */
[----:B------:R2:W-:Y:S01]  /*124c0*/  @P5 STG.E desc[UR36][R6.64], R38 ;  /* 0x0000002606005986 */ /* 0x0005e2000c101924 */
[-C--:B------:R-:W-:Y:S02]  /*124d0*/  LEA.HI.X.SX32 R9, R9, R3.reuse, 0x2, P6 ;  /* 0x0000000309097211 */ /* 0x080fe400030f16ff */
[-C--:B------:R-:W-:Y:S02]  /*124e0*/  LEA R12, P6, R5, R0.reuse, 0x2 ;  /* 0x00000000050c7211 */ /* 0x080fe400078c10ff */
[----:B-----5:R-:W-:Y:S01]  /*124f0*/  LOP3.LUT R10, R2, 0xa6, RZ, 0xfc, !PT ;  /* 0x000000a6020a7812 */ /* 0x020fe200078efcff */
[----:B------:R5:W-:Y:S01]  /*12500*/  @P4 STG.E desc[UR36][R8.64], R39 ;  /* 0x0000002708004986 */ /* 0x000be2000c101924 */
[----:B----4-:R-:W-:Y:S01]  /*12510*/  ISETP.LT.AND P5, PT, R13, UR6, !P0 ;  /* 0x000000060d007c0c */ /* 0x010fe2000c7a1270 */
[----:B------:R-:W4:Y:S01]  /*12520*/  LDCU UR6, c[0x0][0x39c] ;  /* 0x00007380ff0677ac */ /* 0x000f220008000800 */
[-C--:B------:R-:W-:Y:S01]  /*12530*/  LEA.HI.X.SX32 R13, R5, R3.reuse, 0x2, P6 ;  /* 0x00000003050d7211 */ /* 0x080fe200030f16ff */
[----:B------:R-:W-:Y:S01]  /*12540*/  IMAD R5, R132, 0x2, R5 ;  /* 0x0000000284057824 */ /* 0x000fe200078e0205 */
[----:B---3--:R-:W-:Y:S01]  /*12550*/  ISETP.LT.AND P4, PT, R10, UR5, !P0 ;  /* 0x000000050a007c0c */ /* 0x008fe2000c781270 */
[----:B------:R-:W3:Y:S01]  /*12560*/  LDCU UR5, c[0x0][0x39c] ;  /* 0x00007380ff0577ac */ /* 0x000ee20008000800 */
[----:B------:R-:W-:Y:S01]  /*12570*/  LOP3.LUT R10, R2, 0xa8, RZ, 0xfc, !PT ;  /* 0x000000a8020a7812 */ /* 0x000fe200078efcff */
[----:B------:R-:W-:Y:S01]  /*12580*/  IMAD R11, R132, 0x2, R5 ;  /* 0x00000002840b7824 */ /* 0x000fe200078e0205 */
[CC--:B--2---:R-:W-:Y:S01]  /*12590*/  LEA R6, P6, R5.reuse, R0.reuse, 0x2 ;  /* 0x0000000005067211 */ /* 0x0c4fe200078c10ff */
[----:B------:R2:W-:Y:S01]  /*125a0*/  @P3 STG.E desc[UR36][R12.64], R44 ;  /* 0x0000002c0c003986 */ /* 0x0005e2000c101924 */
[----:B-1----:R-:W-:Y:S01]  /*125b0*/  ISETP.LT.AND P3, PT, R10, UR4, !P0 ;  /* 0x000000040a007c0c */ /* 0x002fe2000c761270 */
[----:B------:R-:W1:Y:S01]  /*125c0*/  LDCU UR4, c[0x0][0x39c] ;  /* 0x00007380ff0477ac */ /* 0x000e620008000800 */
[----:B------:R-:W-:Y:S01]  /*125d0*/  LEA.HI.X.SX32 R7, R5, R3, 0x2, P6 ;  /* 0x0000000305077211 */ /* 0x000fe200030f16ff */
[----:B------:R-:W-:Y:S01]  /*125e0*/  IMAD R5, R132, 0x2, R11 ;  /* 0x0000000284057824 */ /* 0x000fe200078e020b */
[----:B-----5:R-:W-:-:S03]  /*125f0*/  LEA R8, P6, R11, R0, 0x2 ;  /* 0x000000000b087211 */ /* 0x020fc600078c10ff */
[----:B------:R5:W-:Y:S01]  /*12600*/  @P2 STG.E desc[UR36][R6.64], R45 ;  /* 0x0000002d06002986 */ /* 0x000be2000c101924 */
[-C--:B------:R-:W-:Y:S02]  /*12610*/  LEA.HI.X.SX32 R9, R11, R3.reuse, 0x2, P6 ;  /* 0x000000030b097211 */ /* 0x080fe400030f16ff */
[CC--:B------:R-:W-:Y:S02]  /*12620*/  LEA R10, P6, R5.reuse, R0.reuse, 0x2 ;  /* 0x00000000050a7211 */ /* 0x0c0fe400078c10ff */
[----:B--2---:R-:W-:Y:S01]  /*12630*/  LOP3.LUT R12, R2, 0xac, RZ, 0xfc, !PT ;  /* 0x000000ac020c7812 */ /* 0x004fe200078efcff */
[----:B------:R2:W-:Y:S01]  /*12640*/  @P5 STG.E desc[UR36][R8.64], R46 ;  /* 0x0000002e08005986 */ /* 0x0005e2000c101924 */
[----:B---3--:R-:W-:Y:S01]  /*12650*/  ISETP.LT.AND P2, PT, R14, UR5, !P0 ;  /* 0x000000050e007c0c */ /* 0x008fe2000c741270 */
[----:B------:R-:W3:Y:S01]  /*12660*/  LDCU UR5, c[0x0][0x39c] ;  /* 0x00007380ff0577ac */ /* 0x000ee20008000800 */
[-C--:B------:R-:W-:Y:S01]  /*12670*/  LEA.HI.X.SX32 R11, R5, R3.reuse, 0x2, P6 ;  /* 0x00000003050b7211 */ /* 0x080fe200030f16ff */
[----:B------:R-:W-:Y:S01]  /*12680*/  IMAD R5, R132, 0x2, R5 ;  /* 0x0000000284057824 */ /* 0x000fe200078e0205 */
[----:B----4-:R-:W-:Y:S01]  /*12690*/  ISETP.LT.AND P5, PT, R12, UR6, !P0 ;  /* 0x000000060c007c0c */ /* 0x010fe2000c7a1270 */
[----:B------:R-:W4:Y:S01]  /*126a0*/  LDCU UR6, c[0x0][0x39c] ;  /* 0x00007380ff0677ac */ /* 0x000f220008000800 */
[----:B------:R-:W-:Y:S01]  /*126b0*/  LOP3.LUT R12, R2, 0xae, RZ, 0xfc, !PT ;  /* 0x000000ae020c7812 */ /* 0x000fe200078efcff */
[----:B------:R-:W-:Y:S01]  /*126c0*/  IMAD R13, R132, 0x2, R5 ;  /* 0x00000002840d7824 */ /* 0x000fe200078e0205 */
[CC--:B-----5:R-:W-:Y:S01]  /*126d0*/  LEA R6, P6, R5.reuse, R0.reuse, 0x2 ;  /* 0x0000000005067211 */ /* 0x0e0fe200078c10ff */
[----:B------:R5:W-:Y:S01]  /*126e0*/  @P4 STG.E desc[UR36][R10.64], R47 ;  /* 0x0000002f0a004986 */ /* 0x000be2000c101924 */
[----:B-1----:R-:W-:Y:S01]  /*126f0*/  ISETP.LT.AND P4, PT, R12, UR4, !P0 ;  /* 0x000000040c007c0c */ /* 0x002fe2000c781270 */
[----:B------:R-:W1:Y:S01]  /*12700*/  LDCU UR4, c[0x0][0x39c] ;  /* 0x00007380ff0477ac */ /* 0x000e620008000800 */
[----:B------:R-:W-:Y:S01]  /*12710*/  LEA.HI.X.SX32 R7, R5, R3, 0x2, P6 ;  /* 0x0000000305077211 */ /* 0x000fe200030f16ff */
[----:B------:R-:W-:Y:S01]  /*12720*/  IMAD R5, R132, 0x2, R13 ;  /* 0x0000000284057824 */ /* 0x000fe200078e020d */
[----:B--2---:R-:W-:-:S02]  /*12730*/  LEA R8, P6, R13, R0, 0x2 ;  /* 0x000000000d087211 */ /* 0x004fc400078c10ff */
[----:B------:R-:W-:Y:S01]  /*12740*/  LOP3.LUT R12, R2, 0xb0, RZ, 0xfc, !PT ;  /* 0x000000b0020c7812 */ /* 0x000fe200078efcff */
[----:B------:R-:W-:Y:S01]  /*12750*/  IMAD R15, R132, 0x2, R5 ;  /* 0x00000002840f7824 */ /* 0x000fe200078e0205 */
[-C--:B------:R-:W-:Y:S01]  /*12760*/  LEA.HI.X.SX32 R9, R13, R3.reuse, 0x2, P6 ;  /* 0x000000030d097211 */ /* 0x080fe200030f16ff */
[----:B------:R-:W-:Y:S01]  /*12770*/  @P3 STG.E desc[UR36][R6.64], R52 ;  /* 0x0000003406003986 */ /* 0x000fe2000c101924 */
[----:B---3--:R-:W-:Y:S01]  /*12780*/  ISETP.LT.AND P3, PT, R12, UR5, !P0 ;  /* 0x000000050c007c0c */ /* 0x008fe2000c761270 */
[----:B------:R-:W2:Y:S01]  /*12790*/  LDCU UR5, c[0x0][0x39c] ;  /* 0x00007380ff0577ac */ /* 0x000ea20008000800 */
[C---:B-----5:R-:W-:Y:S01]  /*127a0*/  LEA R10, P6, R5.reuse, R0, 0x2 ;  /* 0x00000000050a7211 */ /* 0x060fe200078c10ff */
[----:B------:R3:W-:Y:S01]  /*127b0*/  @P2 STG.E desc[UR36][R8.64], R53 ;  /* 0x0000003508002986 */ /* 0x0007e2000c101924 */
[----:B------:R-:W-:Y:S02]  /*127c0*/  LOP3.LUT R13, R2, 0xb2, RZ, 0xfc, !PT ;  /* 0x000000b2020d7812 */ /* 0x000fe400078efcff */
[----:B------:R-:W-:-:S02]  /*127d0*/  LEA.HI.X.SX32 R11, R5, R3, 0x2, P6 ;  /* 0x00000003050b7211 */ /* 0x000fc400030f16ff */
[-C--:B------:R-:W-:Y:S02]  /*127e0*/  LEA R12, P6, R15, R0.reuse, 0x2 ;  /* 0x000000000f0c7211 */ /* 0x080fe400078c10ff */
[----:B----4-:R-:W-:Y:S01]  /*127f0*/  ISETP.LT.AND P2, PT, R13, UR6, !P0 ;  /* 0x000000060d007c0c */ /* 0x010fe2000c741270 */
[----:B------:R-:W4:Y:S01]  /*12800*/  LDCU UR6, c[0x0][0x39c] ;  /* 0x00007380ff0677ac */ /* 0x000f220008000800 */
[----:B------:R-:W-:Y:S01]  /*12810*/  LOP3.LUT R5, R2, 0xb4, RZ, 0xfc, !PT ;  /* 0x000000b402057812 */ /* 0x000fe200078efcff */
[----:B------:R5:W-:Y:S01]  /*12820*/  @P5 STG.E desc[UR36][R10.64], R54 ;  /* 0x000000360a005986 */ /* 0x000be2000c101924 */
[----:B------:R-:W-:Y:S01]  /*12830*/  LEA.HI.X.SX32 R13, R15, R3, 0x2, P6 ;  /* 0x000000030f0d7211 */ /* 0x000fe200030f16ff */
[----:B------:R-:W-:Y:S01]  /*12840*/  IMAD R15, R132, 0x2, R15 ;  /* 0x00000002840f7824 */ /* 0x000fe200078e020f */
[----:B-1----:R-:W-:Y:S01]  /*12850*/  ISETP.LT.AND P5, PT, R5, UR4, !P0 ;  /* 0x0000000405007c0c */ /* 0x002fe2000c7a1270 */
[----:B------:R-:W1:Y:S01]  /*12860*/  LDCU UR4, c[0x0][0x39c] ;  /* 0x00007380ff0477ac */ /* 0x000e620008000800 */
[----:B---3--:R-:W-:Y:S01]  /*12870*/  LOP3.LUT R9, R2, 0xb6, RZ, 0xfc, !PT ;  /* 0x000000b602097812 */ /* 0x008fe200078efcff */
[----:B------:R-:W-:Y:S01]  /*12880*/  IMAD R5, R132, 0x2, R15 ;  /* 0x0000000284057824 */ /* 0x000fe200078e020f */
[----:B------:R3:W-:Y:S01]  /*12890*/  @P4 STG.E desc[UR36][R12.64], R55 ;  /* 0x000000370c004986 */ /* 0x0007e2000c101924 */
[----:B------:R-:W-:-:S02]  /*128a0*/  LEA R6, P4, R15, R0, 0x2 ;  /* 0x000000000f067211 */ /* 0x000fc400078810ff */
[----:B------:R-:W-:Y:S02]  /*128b0*/  LOP3.LUT R14, R2, 0xcc, RZ, 0xfc, !PT ;  /* 0x000000cc020e7812 */ /* 0x000fe400078efcff */
[-C--:B------:R-:W-:Y:S02]  /*128c0*/  LEA R8, P6, R5, R0.reuse, 0x2 ;  /* 0x0000000005087211 */ /* 0x080fe400078c10ff */
[-C--:B------:R-:W-:Y:S02]  /*128d0*/  LEA.HI.X.SX32 R7, R15, R3.reuse, 0x2, P4 ;  /* 0x000000030f077211 */ /* 0x080fe400020f16ff */
[----:B--2---:R-:W-:Y:S01]  /*128e0*/  ISETP.LT.AND P4, PT, R9, UR5, !P0 ;  /* 0x0000000509007c0c */ /* 0x004fe2000c781270 */
[----:B------:R-:W2:Y:S01]  /*128f0*/  LDCU UR5, c[0x0][0x39c] ;  /* 0x00007380ff0577ac */ /* 0x000ea20008000800 */
[-C--:B------:R-:W-:Y:S01]  /*12900*/  LEA.HI.X.SX32 R9, R5, R3.reuse, 0x2, P6 ;  /* 0x0000000305097211 */ /* 0x080fe200030f16ff */
[----:B------:R-:W-:Y:S01]  /*12910*/  IMAD R5, R132, 0x2, R5 ;  /* 0x0000000284057824 */ /* 0x000fe200078e0205 */
[C---:B-----5:R-:W-:Y:S01]  /*12920*/  LOP3.LUT R10, R2.reuse, 0xb8, RZ, 0xfc, !PT ;  /* 0x000000b8020a7812 */ /* 0x060fe200078efcff */
[----:B------:R5:W-:Y:S01]  /*12930*/  @P3 STG.E desc[UR36][R6.64], R60 ;  /* 0x0000003c06003986 */ /* 0x000be2000c101924 */
[----:B---3--:R-:W-:Y:S01]  /*12940*/  LOP3.LUT R12, R2, 0xba, RZ, 0xfc, !PT ;  /* 0x000000ba020c7812 */ /* 0x008fe200078efcff */
[----:B------:R-:W-:Y:S01]  /*12950*/  IMAD R13, R132, 0x2, R5 ;  /* 0x00000002840d7824 */ /* 0x000fe200078e0205 */
[----:B----4-:R-:W-:Y:S01]  /*12960*/  ISETP.LT.AND P3, PT, R10, UR6, !P0 ;  /* 0x000000060a007c0c */ /* 0x010fe2000c761270 */
[----:B------:R3:W-:Y:S01]  /*12970*/  @P2 STG.E desc[UR36][R8.64], R61 ;  /* 0x0000003d08002986 */ /* 0x0007e2000c101924 */
[CC--:B------:R-:W-:Y:S01]  /*12980*/  LEA R10, P2, R5.reuse, R0.reuse, 0x2 ;  /* 0x00000000050a7211 */ /* 0x0c0fe200078410ff */
[----:B------:R-:W4:Y:S03]  /*12990*/  LDCU UR6, c[0x0][0x39c] ;  /* 0x00007380ff0677ac */ /* 0x000f260008000800 */
[-C--:B------:R-:W-:Y:S01]  /*129a0*/  LEA.HI.X.SX32 R11, R5, R3.reuse, 0x2, P2 ;  /* 0x00000003050b7211 */ /* 0x080fe200010f16ff */
[----:B------:R-:W-:Y:S01]  /*129b0*/  IMAD R5, R132, 0x2, R13 ;  /* 0x0000000284057824 */ /* 0x000fe200078e020d */
[----:B-1----:R-:W-:Y:S01]  /*129c0*/  ISETP.LT.AND P2, PT, R12, UR4, !P0 ;  /* 0x000000040c007c0c */ /* 0x002fe2000c741270 */
[----:B------:R-:W1:Y:S01]  /*129d0*/  LDCU UR4, c[0x0][0x39c] ;  /* 0x00007380ff0477ac */ /* 0x000e620008000800 */
[----:B-----5:R-:W-:Y:S01]  /*129e0*/  LOP3.LUT R7, R2, 0xbc, RZ, 0xfc, !PT ;  /* 0x000000bc02077812 */ /* 0x020fe200078efcff */
[----:B------:R5:W-:Y:S01]  /*129f0*/  @P5 STG.E desc[UR36][R10.64], R62 ;  /* 0x0000003e0a005986 */ /* 0x000be2000c101924 */
[----:B------:R-:W-:Y:S01]  /*12a00*/  LEA R6, P6, R13, R0, 0x2 ;  /* 0x000000000d067211 */ /* 0x000fe200078c10ff */
[----:B------:R-:W-:Y:S01]  /*12a10*/  IMAD R15, R132, 0x2, R5 ;  /* 0x00000002840f7824 */ /* 0x000fe200078e0205 */
[----:B--2---:R-:W-:Y:S01]  /*12a20*/  ISETP.LT.AND P5, PT, R7, UR5, !P0 ;  /* 0x0000000507007c0c */ /* 0x004fe2000c7a1270 */
[----:B------:R-:W2:Y:S01]  /*12a30*/  LDCU UR5, c[0x0][0x39c] ;  /* 0x00007380ff0577ac */ /* 0x000ea20008000800 */
[----:B------:R-:W-:-:S02]  /*12a40*/  LEA.HI.X.SX32 R7, R13, R3, 0x2, P6 ;  /* 0x000000030d077211 */ /* 0x000fc400030f16ff */
[CC--:B---3--:R-:W-:Y:S02]  /*12a50*/  LEA R8, P6, R5.reuse, R0.reuse, 0x2 ;  /* 0x0000000005087211 */ /* 0x0c8fe400078c10ff */
        /* <DEDUP_REMOVED lines=10> */
[----:B-1----:R-:W-:Y:S01]  /*12b00*/  ISETP.LT.AND P3, PT, R5, UR4, !P0 ;  /* 0x0000000405007c0c */ /* 0x002fe2000c761270 */
[----:B------:R-:W1:Y:S01]  /*12b10*/  LDCU UR4, c[0x0][0x39c] ;  /* 0x00007380ff0477ac */ /* 0x000e620008000800 */
[----:B-----5:R-:W-:Y:S01]  /*12b20*/  LOP3.LUT R10, R2, 0xc2, RZ, 0xfc, !PT ;  /* 0x000000c2020a7812 */ /* 0x020fe200078efcff */
[----:B------:R-:W-:Y:S01]  /*12b30*/  IMAD R5, R132, 0x2, R15 ;  /* 0x0000000284057824 */ /* 0x000fe200078e020f */
[CC--:B---3--:R-:W-:Y:S01]  /*12b40*/  LEA R6, P6, R15.reuse, R0.reuse, 0x2 ;  /* 0x000000000f067211 */ /* 0x0c8fe200078c10ff */
[----:B------:R3:W-:Y:S01]  /*12b50*/  @P2 STG.E desc[UR36][R12.64], R69 ;  /* 0x000000450c002986 */ /* 0x0007e2000c101924 */
[----:B--2---:R-:W-:Y:S01]  /*12b60*/  ISETP.LT.AND P2, PT, R10, UR5, !P0 ;  /* 0x000000050a007c0c */ /* 0x004fe2000c741270 */
[----:B------:R-:W2:Y:S01]  /*12b70*/  LDCU UR5, c[0x0][0x39c] ;  /* 0x00007380ff0577ac */ /* 0x000ea20008000800 */
        /* <DEDUP_REMOVED lines=9> */
[----:B-1----:R-:W-:Y:S01]  /*12c10*/  ISETP.LT.AND P5, PT, R11, UR4, !P0 ;  /* 0x000000040b007c0c */ /* 0x002fe2000c7a1270 */
[----:B------:R-:W1:Y:S01]  /*12c20*/  LDCU UR4, c[0x0][0x39c] ;  /* 0x00007380ff0477ac */ /* 0x000e620008000800 */
[-C--:B------:R-:W-:Y:S01]  /*12c30*/  LEA.HI.X.SX32 R11, R15, R3.reuse, 0x2, P6 ;  /* 0x000000030f0b7211 */ /* 0x080fe200030f16ff */
[----:B------:R-:W-:Y:S01]  /*12c40*/  IMAD R15, R132, 0x2, R15 ;  /* 0x00000002840f7824 */ /* 0x000fe200078e020f */
[----:B----4-:R-:W-:Y:S01]  /*12c50*/  ISETP.LT.AND P4, PT, R5, UR6, !P0 ;  /* 0x0000000605007c0c */ /* 0x010fe2000c781270 */
[----:B------:R-:W4:Y:S01]  /*12c60*/  LDCU UR6, c[0x0][0x39c] ;  /* 0x00007380ff0677ac */ /* 0x000f220008000800 */
[----:B---3--:R-:W-:Y:S01]  /*12c70*/  LOP3.LUT R12, R2, 0xc8, RZ, 0xfc, !PT ;  /* 0x000000c8020c7812 */ /* 0x008fe200078efcff */
[----:B------:R-:W-:Y:S01]  /*12c80*/  IMAD R5, R132, 0x2, R15 ;  /* 0x0000000284057824 */ /* 0x000fe200078e020f */
[CC--:B-----5:R-:W-:Y:S01]  /*12c90*/  LEA R6, P6, R15.reuse, R0.reuse, 0x2 ;  /* 0x000000000f067211 */ /* 0x0e0fe200078c10ff */
[----:B------:R3:W-:Y:S01]  /*12ca0*/  @P3 STG.E desc[UR36][R10.64], R76 ;  /* 0x0000004c0a003986 */ /* 0x0007e2000c101924 */
[----:B--2---:R-:W-:Y:S01]  /*12cb0*/  ISETP.LT.AND P3, PT, R12, UR5, !P0 ;  /* 0x000000050c007c0c */ /* 0x004fe2000c761270 */
[----:B------:R-:W-:Y:S01]  /*12cc0*/  IMAD R13, R132, 0x2, R5 ;  /* 0x00000002840d7824 */ /* 0x000fe200078e0205 */
[----:B------:R-:W-:Y:S01]  /*12cd0*/  LEA.HI.X.SX32 R7, R15, R3, 0x2, P6 ;  /* 0x000000030f077211 */ /* 0x000fe200030f16ff */
[----:B------:R-:W2:Y:S01]  /*12ce0*/  LDCU UR5, c[0x0][0x39c] ;  /* 0x00007380ff0577ac */ /* 0x000ea20008000800 */
[----:B------:R-:W-:-:S02]  /*12cf0*/  LEA R8, P6, R5, R0, 0x2 ;  /* 0x0000000005087211 */ /* 0x000fc400078c10ff */
[----:B------:R-:W-:Y:S01]  /*12d00*/  LOP3.LUT R12, R2, 0xca, RZ, 0xfc, !PT ;  /* 0x000000ca020c7812 */ /* 0x000fe200078efcff */
[----:B------:R-:W-:Y:S01]  /*12d10*/  @P2 STG.E desc[UR36][R6.64], R77 ;  /* 0x0000004d06002986 */ /* 0x000fe2000c101924 */
[-C--:B------:R-:W-:Y:S01]  /*12d20*/  LEA.HI.X.SX32 R9, R5, R3.reuse, 0x2, P6 ;  /* 0x0000000305097211 */ /* 0x080fe200030f16ff */
[----:B------:R-:W-:Y:S01]  /*12d30*/  IMAD R5, R132, 0x2, R13 ;  /* 0x0000000284057824 */ /* 0x000fe200078e020d */
[----:B-1----:R-:W-:Y:S01]  /*12d40*/  ISETP.LT.AND P2, PT, R12, UR4, !P0 ;  /* 0x000000040c007c0c */ /* 0x002fe2000c741270 */
[----:B------:R-:W1:Y:S01]  /*12d50*/  LDCU UR4, c[0x0][0x39c] ;  /* 0x00007380ff0477ac */ /* 0x000e620008000800 */
[C---:B---3--:R-:W-:Y:S01]  /*12d60*/  LEA R10, P6, R13.reuse, R0, 0x2 ;  /* 0x000000000d0a7211 */ /* 0x048fe200078c10ff */
        /* <DEDUP_REMOVED lines=9> */
[----:B--2---:R-:W-:Y:S01]  /*12e00*/  ISETP.LT.AND P4, PT, R14, UR5, !P0 ;  /* 0x000000050e007c0c */ /* 0x004fe2000c781270 */
[----:B------:R-:W2:Y:S01]  /*12e10*/  LDCU UR5, c[0x0][0x39c] ;  /* 0x00007380ff0577ac */ /* 0x000ea20008000800 */
[----:B---3--:R-:W-:Y:S01]  /*12e20*/  LOP3.LUT R9, R2, 0xd0, RZ, 0xfc, !PT ;  /* 0x000000d002097812 */ /* 0x008fe200078efcff */
[----:B------:R-:W-:Y:S01]  /*12e30*/  IMAD R15, R132, 0x2, R5 ;  /* 0x00000002840f7824 */ /* 0x000fe200078e0205 */
[----:B------:R3:W-:Y:S01]  /*12e40*/  @P3 STG.E desc[UR36][R12.64], R84 ;  /* 0x000000540c003986 */ /* 0x0007e2000c101924 */
[----:B------:R-:W-:-:S02]  /*12e50*/  LEA R6, P3, R5, R0, 0x2 ;  /* 0x0000000005067211 */ /* 0x000fc400078610ff */
[----:B------:R-:W-:Y:S02]  /*12e60*/  LOP3.LUT R14, R2, 0xde, RZ, 0xfc, !PT ;  /* 0x000000de020e7812 */ /* 0x000fe400078efcff */
[----:B------:R-:W-:Y:S02]  /*12e70*/  LEA R8, P6, R15, R0, 0x2 ;  /* 0x000000000f087211 */ /* 0x000fe400078c10ff */
[-C--:B------:R-:W-:Y:S02]  /*12e80*/  LEA.HI.X.SX32 R7, R5, R3.reuse, 0x2, P3 ;  /* 0x0000000305077211 */ /* 0x080fe400018f16ff */
[----:B-1----:R-:W-:Y:S01]  /*12e90*/  ISETP.LT.AND P3, PT, R9, UR4, !P0 ;  /* 0x0000000409007c0c */ /* 0x002fe2000c761270 */
[----:B------:R-:W1:Y:S01]  /*12ea0*/  LDCU UR4, c[0x0][0x39c] ;  /* 0x00007380ff0477ac */ /* 0x000e620008000800 */
[----:B------:R-:W-:Y:S01]  /*12eb0*/  LEA.HI.X.SX32 R9, R15, R3, 0x2, P6 ;  /* 0x000000030f097211 */ /* 0x000fe200030f16ff */
[----:B------:R-:W-:Y:S01]  /*12ec0*/  IMAD R15, R132, 0x2, R15 ;  /* 0x00000002840f7824 */ /* 0x000fe200078e020f */
[----:B------:R5:W-:Y:S01]  /*12ed0*/  @P2 STG.E desc[UR36][R6.64], R85 ;  /* 0x0000005506002986 */ /* 0x000be2000c101924 */
[----:B------:R-:W-:-:S02]  /*12ee0*/  LOP3.LUT R5, R2, 0xd2, RZ, 0xfc, !PT ;  /* 0x000000d202057812 */ /* 0x000fc400078efcff */
[----:B---3--:R-:W-:Y:S01]  /*12ef0*/  LOP3.LUT R12, R2, 0xd4, RZ, 0xfc, !PT ;  /* 0x000000d4020c7812 */ /* 0x008fe200078efcff */
[----:B------:R3:W-:Y:S01]  /*12f00*/  @P5 STG.E desc[UR36][R8.64], R86 ;  /* 0x0000005608005986 */ /* 0x0007e2000c101924 */
[-C--:B------:R-:W-:Y:S02]  /*12f10*/  LEA R10, P5, R15, R0.reuse, 0x2 ;  /* 0x000000000f0a7211 */ /* 0x080fe400078a10ff */
[----:B----4-:R-:W-:Y:S01]  /*12f20*/  ISETP.LT.AND P2, PT, R5, UR6, !P0 ;  /* 0x0000000605007c0c */ /* 0x010fe2000c741270 */
[----:B------:R-:W4:Y:S01]  /*12f30*/  LDCU UR6, c[0x0][0x39c] ;  /* 0x00007380ff0677ac */ /* 0x000f220008000800 */
[----:B------:R-:W-:Y:S01]  /*12f40*/  IMAD R5, R132, 0x2, R15 ;  /* 0x0000000284057824 */ /* 0x000fe200078e020f */
[-C--:B------:R-:W-:Y:S02]  /*12f50*/  LEA.HI.X.SX32 R11, R15, R3.reuse, 0x2, P5 ;  /* 0x000000030f0b7211 */ /* 0x080fe400028f16ff */
[----:B--2---:R-:W-:Y:S01]  /*12f60*/  ISETP.LT.AND P5, PT, R12, UR5, !P0 ;  /* 0x000000050c007c0c */ /* 0x004fe2000c7a1270 */
[----:B------:R-:W2:Y:S01]  /*12f70*/  LDCU UR5, c[0x0][0x39c] ;  /* 0x00007380ff0577ac */ /* 0x000ea20008000800 */
[----:B-----5:R-:W-:Y:S01]  /*12f80*/  LOP3.LUT R7, R2, 0xd6, RZ, 0xfc, !PT ;  /* 0x000000d602077812 */ /* 0x020fe200078efcff */
[----:B------:R5:W-:Y:S01]  /*12f90*/  @P4 STG.E desc[UR36][R10.64], R87 ;  /* 0x000000570a004986 */ /* 0x000be2000c101924 */
[-C--:B------:R-:W-:Y:S01]  /*12fa0*/  LEA R6, P6, R5, R0.reuse, 0x2 ;  /* 0x0000000005067211 */ /* 0x080fe200078c10ff */
[C---:B---3--:R-:W-:Y:S01]  /*12fb0*/  IMAD R9, R132.reuse, 0x2, R5 ;  /* 0x0000000284097824 */ /* 0x048fe200078e0205 */
[----:B-1----:R-:W-:Y:S01]  /*12fc0*/  ISETP.LT.AND P4, PT, R7, UR4, !P0 ;  /* 0x0000000407007c0c */ /* 0x002fe2000c781270 */
        /* <DEDUP_REMOVED lines=14> */
[----:B--2---:R-:W-:Y:S01]  /*130b0*/  ISETP.LT.AND P2, PT, R10, UR5, !P0 ;  /* 0x000000050a007c0c */ /* 0x004fe2000c741270 */
[----:B------:R-:W2:Y:S01]  /*130c0*/  LDCU UR5, c[0x0][0x39c] ;  /* 0x00007380ff0577ac */ /* 0x000ea20008000800 */
[----:B------:R-:W-:Y:S01]  /*130d0*/  LOP3.LUT R10, R2, 0xdc, RZ, 0xfc, !PT ;  /* 0x000000dc020a7812 */ /* 0x000fe200078efcff */
[----:B------:R-:W-:Y:S01]  /*130e0*/  IMAD R11, R132, 0x2, R5 ;  /* 0x00000002840b7824 */ /* 0x000fe200078e0205 */
[CC--:B---3--:R-:W-:Y:S01]  /*130f0*/  LEA R6, P6, R5.reuse, R0.reuse, 0x2 ;  /* 0x0000000005067211 */ /* 0x0c8fe200078c10ff */
        /* <DEDUP_REMOVED lines=9> */
[----:B---3--:R-:W-:Y:S01]  /*13190*/  LOP3.LUT R12, R2, 0xe0, RZ, 0xfc, !PT ;  /* 0x000000e0020c7812 */ /* 0x008fe200078efcff */
[----:B------:R3:W-:Y:S01]  /*131a0*/  @P3 STG.E desc[UR36][R8.64], R104 ;  /* 0x0000006808003986 */ /* 0x0007e2000c101924 */
[----:B--2---:R-:W-:Y:S01]  /*131b0*/  ISETP.LT.AND P4, PT, R14, UR5, !P0 ;  /* 0x000000050e007c0c */ /* 0x004fe2000c781270 */
[----:B------:R-:W2:Y:S01]  /*131c0*/  LDCU UR5, c[0x0][0x39c] ;  /* 0x00007380ff0577ac */ /* 0x000ea20008000800 */
        /* <DEDUP_REMOVED lines=12> */
[----:B---3--:R-:W-:-:S02]  /*13290*/  LEA R8, P6, R13, R0, 0x2 ;  /* 0x000000000d087211 */ /* 0x008fc400078c10ff */
[----:B------:R-:W-:Y:S01]  /*132a0*/  LOP3.LUT R12, R2, 0xe4, RZ, 0xfc, !PT ;  /* 0x000000e4020c7812 */ /* 0x000fe200078efcff */
[----:B------:R-:W-:Y:S01]  /*132b0*/  IMAD R15, R132, 0x2, R5 ;  /* 0x00000002840f7824 */ /* 0x000fe200078e0205 */
[-C--:B------:R-:W-:Y:S01]  /*132c0*/  LEA.HI.X.SX32 R9, R13, R3.reuse, 0x2, P6 ;  /* 0x000000030d097211 */ /* 0x080fe200030f16ff */
[----:B------:R-:W-:Y:S01]  /*132d0*/  @P5 STG.E desc[UR36][R6.64], R106 ;  /* 0x0000006a06005986 */ /* 0x000fe2000c101924 */
[----:B--2---:R-:W-:Y:S01]  /*132e0*/  ISETP.LT.AND P5, PT, R12, UR5, !P0 ;  /* 0x000000050c007c0c */ /* 0x004fe2000c7a1270 */
        /* <DEDUP_REMOVED lines=33> */
[----:B------:R-:W-:Y:S01]  /*13500*/  LEA.HI.X.SX32 R11, R5, R3, 0x2, P4 ;  /* 0x00000003050b7211 */ /* 0x000fe200020f16ff */
[----:B------:R-:W-:Y:S01]  /*13510*/  IMAD R5, R132, 0x2, R13 ;  /* 0x0000000284057824 */ /* 0x000fe200078e020d */
[----:B-1----:R-:W-:Y:S01]  /*13520*/  ISETP.LT.AND P4, PT, R12, UR4, !P0 ;  /* 0x000000040c007c0c */ /* 0x002fe2000c781270 */
[----:B------:R-:W1:Y:S01]  /*13530*/  LDCU UR4, c[0x0][0x39c] ;  /* 0x00007380ff0477ac */ /* 0x000e620008000800 */
[----:B-----5:R-:W-:Y:S01]  /*13540*/  LOP3.LUT R7, R2, 0xf0, RZ, 0xfc, !PT ;  /* 0x000000f002077812 */ /* 0x020fe200078efcff */
[----:B------:R5:W-:Y:S01]  /*13550*/  @P3 STG.E desc[UR36][R10.64], R116 ;  /* 0x000000740a003986 */ /* 0x000be2000c101924 */
[----:B------:R-:W-:-:S02]  /*13560*/  LEA R6, P6, R13, R0, 0x2 ;  /* 0x000000000d067211 */ /* 0x000fc400078c10ff */
[----:B--2---:R-:W-:Y:S01]  /*13570*/  ISETP.LT.AND P3, PT, R7, UR5, !P0 ;  /* 0x0000000507007c0c */ /* 0x004fe2000c761270 */
[----:B------:R-:W2:Y:S01]  /*13580*/  LDCU UR5, c[0x0][0x39c] ;  /* 0x00007380ff0577ac */ /* 0x000ea20008000800 */
[-C--:B------:R-:W-:Y:S01]  /*13590*/  LEA.HI.X.SX32 R7, R13, R3.reuse, 0x2, P6 ;  /* 0x000000030d077211 */ /* 0x080fe200030f16ff */
[----:B------:R-:W-:Y:S01]  /*135a0*/  IMAD R13, R132, 0x2, R5 ;  /* 0x00000002840d7824 */ /* 0x000fe200078e0205 */
[C---:B---3--:R-:W-:Y:S02]  /*135b0*/  LEA R8, P6, R5.reuse, R0, 0x2 ;  /* 0x0000000005087211 */ /* 0x048fe400078c10ff */
[C---:B------:R-:W-:Y:S01]  /*135c0*/  LOP3.LUT R12, R2.reuse, 0xf2, RZ, 0xfc, !PT ;  /* 0x000000f2020c7812 */ /* 0x040fe200078efcff */
[----:B------:R3:W-:Y:S01]  /*135d0*/  @P2 STG.E desc[UR36][R6.64], R117 ;  /* 0x0000007506002986 */ /* 0x0007e2000c101924 */
[----:B------:R-:W-:Y:S02]  /*135e0*/  LEA.HI.X.SX32 R9, R5, R3, 0x2, P6 ;  /* 0x0000000305097211 */ /* 0x000fe400030f16ff */
[----:B------:R-:W-:-:S02]  /*135f0*/  LOP3.LUT R5, R2, 0xf4, RZ, 0xfc, !PT ;  /* 0x000000f402057812 */ /* 0x000fc400078efcff */
[-C--:B-----5:R-:W-:Y:S01]  /*13600*/  LEA R10, P6, R13, R0.reuse, 0x2 ;  /* 0x000000000d0a7211 */ /* 0x0a0fe200078c10ff */
[----:B------:R5:W-:Y:S01]  /*13610*/  @P5 STG.E desc[UR36][R8.64], R118 ;  /* 0x0000007608005986 */ /* 0x000be2000c101924 */
[----:B-1----:R-:W-:Y:S01]  /*13620*/  ISETP.LT.AND P5, PT, R5, UR4, !P0 ;  /* 0x0000000405007c0c */ /* 0x002fe2000c7a1270 */
[----:B------:R-:W1:Y:S01]  /*13630*/  LDCU UR4, c[0x0][0x39c] ;  /* 0x00007380ff0477ac */ /* 0x000e620008000800 */
[----:B------:R-:W-:Y:S01]  /*13640*/  LEA.HI.X.SX32 R11, R13, R3, 0x2, P6 ;  /* 0x000000030d0b7211 */ /* 0x000fe200030f16ff */
[----:B------:R-:W-:Y:S01]  /*13650*/  IMAD R13, R132, 0x2, R13 ;  /* 0x00000002840d7824 */ /* 0x000fe200078e020d */
[----:B------:R-:W-:Y:S02]  /*13660*/  LOP3.LUT R5, R2, 0xf6, RZ, 0xfc, !PT ;  /* 0x000000f602057812 */ /* 0x000fe400078efcff */
[----:B----4-:R-:W-:Y:S01]  /*13670*/  ISETP.LT.AND P2, PT, R12, UR6, !P0 ;  /* 0x000000060c007c0c */ /* 0x010fe2000c741270 */
[----:B------:R4:W-:Y:S01]  /*13680*/  @P4 STG.E desc[UR36][R10.64], R119 ;  /* 0x000000770a004986 */ /* 0x0009e2000c101924 */
[----:B---3--:R-:W-:-:S02]  /*13690*/  LEA R6, P6, R13, R0, 0x2 ;  /* 0x000000000d067211 */ /* 0x008fc400078c10ff */
[----:B--2---:R-:W-:Y:S01]  /*136a0*/  ISETP.LT.AND P4, PT, R5, UR5, !P0 ;  /* 0x0000000505007c0c */ /* 0x004fe2000c781270 */
[----:B------:R-:W-:Y:S01]  /*136b0*/  IMAD R5, R132, 0x2, R13 ;  /* 0x0000000284057824 */ /* 0x000fe200078e020d */
[-C--:B------:R-:W-:Y:S01]  /*136c0*/  LEA.HI.X.SX32 R7, R13, R3.reuse, 0x2, P6 ;  /* 0x000000030d077211 */ /* 0x080fe200030f16ff */
[----:B------:R-:W2:Y:S01]  /*136d0*/  LDCU UR5, c[0x0][0x39c] ;  /* 0x00007380ff0577ac */ /* 0x000ea20008000800 */
[----:B------:R-:W-:Y:S01]  /*136e0*/  LOP3.LUT R12, R2, 0xf8, RZ, 0xfc, !PT ;  /* 0x000000f8020c7812 */ /* 0x000fe200078efcff */
[----:B------:R-:W-:Y:S01]  /*136f0*/  IMAD R13, R132, 0x2, R5 ;  /* 0x00000002840d7824 */ /* 0x000fe200078e0205 */
[CC--:B-----5:R-:W-:Y:S01]  /*13700*/  LEA R8, P6, R5.reuse, R0.reuse, 0x2 ;  /* 0x0000000005087211 */ /* 0x0e0fe200078c10ff */
[----:B------:R3:W-:Y:S01]  /*13710*/  @P3 STG.E desc[UR36][R6.64], R128 ;  /* 0x0000008006003986 */ /* 0x0007e2000c101924 */
[----:B------:R-:W-:Y:S01]  /*13720*/  LOP3.LUT R2, R2, 0xfc, RZ, 0xfc, !PT ;  /* 0x000000fc02027812 */ /* 0x000fe200078efcff */
[----:B------:R-:W-:Y:S01]  /*13730*/  IMAD R15, R132, 0x2, R13 ;  /* 0x00000002840f7824 */ /* 0x000fe200078e020d */
[----:B-1----:R-:W-:Y:S01]  /*13740*/  ISETP.LT.AND P3, PT, R12, UR4, !P0 ;  /* 0x000000040c007c0c */ /* 0x002fe2000c761270 */
[----:B------:R-:W1:Y:S01]  /*13750*/  LDCU UR4, c[0x0][0x39c] ;  /* 0x00007380ff0477ac */ /* 0x000e620008000800 */
[----:B------:R-:W-:Y:S01]  /*13760*/  LEA.HI.X.SX32 R9, R5, R3, 0x2, P6 ;  /* 0x0000000305097211 */ /* 0x000fe200030f16ff */
[----:B------:R-:W-:Y:S01]  /*13770*/  IMAD R17, R132, 0x2, R15 ;  /* 0x0000000284117824 */ /* 0x000fe200078e020f */
[----:B----4-:R-:W-:-:S03]  /*13780*/  LEA R10, P6, R15, R0, 0x2 ;  /* 0x000000000f0a7211 */ /* 0x010fc600078c10ff */
[C---:B------:R-:W-:Y:S01]  /*13790*/  IMAD R19, R132.reuse, 0x2, R17 ;  /* 0x0000000284137824 */ /* 0x040fe200078e0211 */
[----:B------:R4:W-:Y:S01]  /*137a0*/  @P2 STG.E desc[UR36][R8.64], R129 ;  /* 0x0000008108002986 */ /* 0x0009e2000c101924 */
[-C--:B------:R-:W-:Y:S02]  /*137b0*/  LEA R4, P2, R13, R0.reuse, 0x2 ;  /* 0x000000000d047211 */ /* 0x080fe400078410ff */
[C---:B------:R-:W-:Y:S01]  /*137c0*/  IMAD R21, R132.reuse, 0x2, R19 ;  /* 0x0000000284157824 */ /* 0x040fe200078e0213 */
[-C--:B------:R-:W-:Y:S02]  /*137d0*/  LEA.HI.X.SX32 R11, R15, R3.reuse, 0x2, P6 ;  /* 0x000000030f0b7211 */ /* 0x080fe400030f16ff */
[-C--:B------:R-:W-:Y:S01]  /*137e0*/  LEA.HI.X.SX32 R5, R13, R3.reuse, 0x2, P2 ;  /* 0x000000030d057211 */ /* 0x080fe200010f16ff */
[----:B------:R-:W-:Y:S01]  /*137f0*/  IMAD R132, R132, 0x2, R21 ;  /* 0x0000000284847824 */ /* 0x000fe200078e0215 */
[-C--:B---3--:R-:W-:Y:S02]  /*13800*/  LEA R6, P6, R17, R0.reuse, 0x2 ;  /* 0x0000000011067211 */ /* 0x088fe400078c10ff */
[----:B------:R-:W-:Y:S01]  /*13810*/  LEA R12, P2, R19, R0, 0x2 ;  /* 0x00000000130c7211 */ /* 0x000fe200078410ff */
[----:B------:R3:W-:Y:S01]  /*13820*/  @P5 STG.E desc[UR36][R4.64], R130 ;  /* 0x0000008204005986 */ /* 0x0007e2000c101924 */
[----:B------:R-:W-:-:S02]  /*13830*/  LEA.HI.X.SX32 R7, R17, R3, 0x2, P6 ;  /* 0x0000000311077211 */ /* 0x000fc400030f16ff */
[-C--:B------:R-:W-:Y:S01]  /*13840*/  LEA.HI.X.SX32 R13, R19, R3.reuse, 0x2, P2 ;  /* 0x00000003130d7211 */ /* 0x080fe200010f16ff */
[----:B------:R3:W-:Y:S01]  /*13850*/  @P4 STG.E desc[UR36][R10.64], R131 ;  /* 0x000000830a004986 */ /* 0x0007e2000c101924 */
[-C--:B----4-:R-:W-:Y:S02]  /*13860*/  LEA R8, P6, R132, R0.reuse, 0x2 ;  /* 0x0000000084087211 */ /* 0x090fe400078c10ff */
[----:B--2---:R-:W-:Y:S01]  /*13870*/  ISETP.LT.AND P2, PT, R14, UR5, !P0 ;  /* 0x000000050e007c0c */ /* 0x004fe2000c741270 */
[----:B------:R3:W-:Y:S01]  /*13880*/  @P3 STG.E desc[UR36][R6.64], R24 ;  /* 0x0000001806003986 */ /* 0x0007e2000c101924 */
[----:B-1----:R-:W-:Y:S02]  /*13890*/  ISETP.LT.AND P0, PT, R2, UR4, !P0 ;  /* 0x0000000402007c0c */ /* 0x002fe4000c701270 */
[----:B------:R-:W-:Y:S02]  /*138a0*/  LEA.HI.X.SX32 R9, R132, R3, 0x2, P6 ;  /* 0x0000000384097211 */ /* 0x000fe400030f16ff */
[----:B------:R-:W-:-:S04]  /*138b0*/  LEA R2, P6, R21, R0, 0x2 ;  /* 0x0000000015027211 */ /* 0x000fc800078c10ff */
[----:B------:R-:W-:-:S03]  /*138c0*/  LEA.HI.X.SX32 R3, R21, R3, 0x2, P6 ;  /* 0x0000000315037211 */ /* 0x000fc600030f16ff */
[----:B------:R3:W-:Y:S04]  /*138d0*/  @P2 STG.E desc[UR36][R12.64], R25 ;  /* 0x000000190c002986 */ /* 0x0007e8000c101924 */
[----:B------:R3:W-:Y:S04]  /*138e0*/  @P0 STG.E desc[UR36][R2.64], R26 ;  /* 0x0000001a02000986 */ /* 0x0007e8000c101924 */
[----:B------:R3:W-:Y:S01]  /*138f0*/  @P1 STG.E desc[UR36][R8.64], R27 ;  /* 0x0000001b08001986 */ /* 0x0007e2000c101924 */
[----:B------:R-:W-:Y:S06]  /*13900*/  BAR.SYNC.DEFER_BLOCKING 0x0 ;  /* 0x0000000000007b1d */ /* 0x000fec0000010000 */
[----:B------:R-:W-:Y:S05]  /*13910*/  BRA.U UP0, `(.L_x_43) ;  /* 0x0000000100a07547 */ /* 0x000fea000b800000 */
[----:B------:R-:W1:Y:S01]  /*13920*/  S2UR UR5, SR_CgaCtaId ;  /* 0x00000000000579c3 */ /* 0x000e620000008800 */
[----:B------:R-:W-:Y:S01]  /*13930*/  NOP ;  /* 0x0000000000007918 */ /* 0x000fe20000000000 */
[----:B------:R-:W-:Y:S01]  /*13940*/  UMOV UR4, 0x50 ;  /* 0x0000005000047882 */ /* 0x000fe20000000000 */
[----:B------:R-:W-:Y:S02]  /*13950*/  IMAD.U32 R0, RZ, RZ, UR12 ;  /* 0x0000000cff007e24 */ /* 0x000fe4000f8e00ff */
[----:B---3--:R-:W-:Y:S02]  /*13960*/  IMAD.MOV.U32 R3, RZ, RZ, 0xffff ;  /* 0x0000ffffff037424 */ /* 0x008fe400078e00ff */
[----:B------:R-:W-:Y:S01]  /*13970*/  IMAD.MOV.U32 R7, RZ, RZ, 0x1 ;  /* 0x00000001ff077424 */ /* 0x000fe200078e00ff */
[----:B------:R-:W-:-:S04]  /*13980*/  LOP3.LUT R0, R0, 0xffff, RZ, 0xc0, !PT ;  /* 0x0000ffff00007812 */ /* 0x000fc800078ec0ff */
[----:B------:R-:W-:-:S05]  /*13990*/  SHF.R.U32.HI R0, RZ, 0x5, R0 ;  /* 0x00000005ff007819 */ /* 0x000fca0000011600 */
[----:B------:R-:W-:Y:S01]  /*139a0*/  VIADD R2, R0, 0x10 ;  /* 0x0000001000027836 */ /* 0x000fe20000000000 */
[----:B------:R-:W-:Y:S01]  /*139b0*/  SHF.L.U32 R0, R3, R0, RZ ;  /* 0x0000000003007219 */ /* 0x000fe200000006ff */
[----:B-1----:R-:W-:-:S03]  /*139c0*/  ULEA UR6, UR5, UR4, 0x18 ;  /* 0x0000000405067291 */ /* 0x002fc6000f8ec0ff */
[----:B------:R-:W-:-:S04]  /*139d0*/  SHF.L.U32 R3, R7, R2, RZ ;  /* 0x0000000207037219 */ /* 0x000fc800000006ff */
[----:B------:R-:W-:Y:S02]  /*139e0*/  LOP3.LUT R0, R3, R0, RZ, 0xfc, !PT ;  /* 0x0000000003007212 */ /* 0x000fe400078efcff */
[----:B------:R-:W1:Y:S02]  /*139f0*/  LDS R5, [UR6] ;  /* 0x00000006ff057984 */ /* 0x000e640008000800 */
[C---:B------:R-:W-:Y:S02]  /*13a00*/  LOP3.LUT R2, R0.reuse, 0xffff, RZ, 0xc0, !PT ;  /* 0x0000ffff00027812 */ /* 0x040fe400078ec0ff */
[----:B-1----:R-:W-:-:S04]  /*13a10*/  LOP3.LUT R3, R0, 0xffff, R5, 0x80, !PT ;  /* 0x0000ffff00037812 */ /* 0x002fc800078e8005 */
[----:B------:R-:W-:-:S13]  /*13a20*/  ISETP.NE.AND P0, PT, R3, R2, PT ;  /* 0x000000020300720c */ /* 0x000fda0003f05270 */
[----:B------:R-:W-:Y:S05]  /*13a30*/  @P0 BRA `(.L_x_44) ;  /* 0x0000000000500947 */ /* 0x000fea0003800000 */
[----:B------:R-:W-:Y:S02]  /*13a40*/  SHF.R.U32.HI R5, RZ, 0x10, R5 ;  /* 0x00000010ff057819 */ /* 0x000fe40000011605 */
[----:B------:R-:W-:-:S04]  /*13a50*/  SHF.R.U32.HI R2, RZ, 0x10, R0 ;  /* 0x00000010ff027819 */ /* 0x000fc80000011600 */
[----:B------:R-:W-:-:S04]  /*13a60*/  LOP3.LUT R5, R5, R2, RZ, 0xc0, !PT ;  /* 0x0000000205057212 */ /* 0x000fc800078ec0ff */
[----:B------:R-:W-:-:S13]  /*13a70*/  ISETP.NE.AND P0, PT, R5, R2, PT ;  /* 0x000000020500720c */ /* 0x000fda0003f05270 */
[----:B------:R-:W-:Y:S05]  /*13a80*/  @P0 BRA `(.L_x_45) ;  /* 0x0000000000300947 */ /* 0x000fea0003800000 */
[----:B------:R-:W-:Y:S01]  /*13a90*/  R2UR UR4, R0 ;  /* 0x00000000000472ca */ /* 0x000fe200000e0000 */
[----:B------:R-:W-:Y:S01]  /*13aa0*/  VOTEU.ANY UR5, UPT, PT ;  /* 0x0000000000057886 */ /* 0x000fe200038e0100 */
[----:B------:R-:W1:Y:S01]  /*13ab0*/  S2R R0, SR_LANEID ;  /* 0x0000000000007919 */ /* 0x000e620000000000 */
[----:B------:R-:W-:-:S10]  /*13ac0*/  UFLO.U32 UR5, UR5 ;  /* 0x00000005000572bd */ /* 0x000fd400080e0000 */
[----:B------:R-:W-:-:S06]  /*13ad0*/  ULOP3.LUT UR4, URZ, UR4, URZ, 0x33, !UPT ;  /* 0x00000004ff047292 */ /* 0x000fcc000f8e33ff */
[----:B------:R-:W-:-:S04]  /*13ae0*/  IMAD.U32 R2, RZ, RZ, UR4 ;  /* 0x00000004ff027e24 */ /* 0x000fc8000f8e00ff */
[----:B------:R-:W2:Y:S02]  /*13af0*/  REDUX UR7, R2 ;  /* 0x00000000020773c4 */ /* 0x000ea40000000000 */
[----:B------:R4:W-:Y:S01]  /*13b00*/  UTCATOMSWS.AND URZ, UR4 ;  /* 0x0000000400ff79e3 */ /* 0x0009e20008000000 */
[----:B-1----:R-:W-:Y:S01]  /*13b10*/  ISETP.EQ.U32.AND P0, PT, R0, UR5, PT ;  /* 0x0000000500007c0c */ /* 0x002fe2000bf02070 */
[----:B--2---:R-:W-:-:S12]  /*13b20*/  IMAD.U32 R0, RZ, RZ, UR7 ;  /* 0x00000007ff007e24 */ /* 0x004fd8000f8e00ff */
[----:B------:R4:W-:Y:S01]  /*13b30*/  @P0 ATOMS.AND RZ, [UR6], R0 ;  /* 0x00000000ffff098c */ /* 0x0009e2000a800006 */
[----:B------:R-:W-:Y:S05]  /*13b40*/  BRA `(.L_x_43) ;  /* 0x0000000000147947 */ /* 0x000fea0003800000 */
.L_x_45:
[----:B------:R-:W-:-:S07]  /*13b50*/  MOV R2, 0x13b70 ;  /* 0x00013b7000027802 */ /* 0x000fce0000000f00 */
[----:B------:R-:W-:Y:S05]  /*13b60*/  CALL.REL.NOINC `($__internal_0_$__cuda_sm10x_tcgen05_guardrail_trap_col_being_dealloced_not_returned_by_alloc) ;  /* 0x00000000002c7944 */ /* 0x000fea0003c00000 */
[----:B------:R-:W-:Y:S05]  /*13b70*/  BRA `(.L_x_43) ;  /* 0x0000000000087947 */ /* 0x000fea0003800000 */
.L_x_44:
[----:B------:R-:W-:-:S07]  /*13b80*/  MOV R2, 0x13ba0 ;  /* 0x00013ba000027802 */ /* 0x000fce0000000f00 */
[----:B------:R-:W-:Y:S05]  /*13b90*/  CALL.REL.NOINC `($__internal_2_$__cuda_sm10x_tcgen05_guardrail_trap_unallocated_columns_being_dealloced) ;  /* 0x0000000000387944 */ /* 0x000fea0003c00000 */
.L_x_43:
[----:B------:R-:W-:Y:S01]  /*13ba0*/  NOP ;  /* 0x0000000000007918 */ /* 0x000fe20000000000 */
[----:B----4-:R-:W-:Y:S05]  /*13bb0*/  EXIT ;  /* 0x000000000000794d */ /* 0x010fea0003800000 */
.L_x_38:
[----:B------:R-:W1:Y:S02]  /*13bc0*/  SYNCS.PHASECHK.TRANS64.TRYWAIT P1, [UR16], R126 ;  /* 0x0000007eff0075a7 */ /* 0x000e640008021110 */
[----:B-1----:R-:W-:Y:S05]  /*13bd0*/  @!P1 BRA `(.L_x_38) ;  /* 0xfffffffc00f89947 */ /* 0x002fea000383ffff */
[----:B------:R-:W-:Y:S05]  /*13be0*/  BRA `(.L_x_46) ;  /* 0xffffff90001c7947 */ /* 0x000fea000383ffff */
.L_x_42:
[----:B------:R-:W1:Y:S02]  /*13bf0*/  SYNCS.PHASECHK.TRANS64.TRYWAIT P6, [UR16], R0 ;  /* 0x00000000ff0075a7 */ /* 0x000e6400080c1110 */
[----:B-1----:R-:W-:Y:S05]  /*13c00*/  @!P6 BRA `(.L_x_42) ;  /* 0xfffffffc00f8e947 */ /* 0x002fea000383ffff */
[----:B------:R-:W-:Y:S05]  /*13c10*/  BRA `(.L_x_41) ;  /* 0xffffffb800747947 */ /* 0x000fea000383ffff */
        .weak           $__internal_0_$__cuda_sm10x_tcgen05_guardrail_trap_col_being_dealloced_not_returned_by_alloc
        .type           $__internal_0_$__cuda_sm10x_tcgen05_guardrail_trap_col_being_dealloced_not_returned_by_alloc,@function
        .size           $__internal_0_$__cuda_sm10x_tcgen05_guardrail_trap_col_being_dealloced_not_returned_by_alloc,($__internal_1_$__cuda_sm10x_tcgen05_guardrail_trap_phase_invalid_during_alloc - $__internal_0_$__cuda_sm10x_tcgen05_guardrail_trap_col_being_dealloced_not_returned_by_alloc)
$__internal_0_$__cuda_sm10x_tcgen05_guardrail_trap_col_being_dealloced_not_returned_by_alloc:
[----:B------:R-:W-:Y:S05]  /*13c20*/  BPT.TRAP 0x1 ;  /* 0x000000040000795c */ /* 0x000fea0000300000 */
[----:B------:R-:W-:-:S04]  /*13c30*/  IMAD.MOV.U32 R3, RZ, RZ, 0x0 ;  /* 0x00000000ff037424 */ /* 0x000fc800078e00ff */
[----:B------:R-:W-:Y:S05]  /*13c40*/  RET.REL.NODEC R2 `(matmul_kernel) ;  /* 0xfffffec002ec7950 */ /* 0x000fea0003c3ffff */
        .weak           $__internal_1_$__cuda_sm10x_tcgen05_guardrail_trap_phase_invalid_during_alloc
        .type           $__internal_1_$__cuda_sm10x_tcgen05_guardrail_trap_phase_invalid_during_alloc,@function
        .size           $__internal_1_$__cuda_sm10x_tcgen05_guardrail_trap_phase_invalid_during_alloc,($__internal_2_$__cuda_sm10x_tcgen05_guardrail_trap_unallocated_columns_being_dealloced - $__internal_1_$__cuda_sm10x_tcgen05_guardrail_trap_phase_invalid_during_alloc)
$__internal_1_$__cuda_sm10x_tcgen05_guardrail_trap_phase_invalid_during_alloc:
[----:B------:R-:W-:Y:S05]  /*13c50*/  BPT.TRAP 0x1 ;  /* 0x000000040000795c */ /* 0x000fea0000300000 */
[----:B------:R-:W-:-:S04]  /*13c60*/  IMAD.MOV.U32 R3, RZ, RZ, 0x0 ;  /* 0x00000000ff037424 */ /* 0x000fc800078e00ff */
[----:B------:R-:W-:Y:S05]  /*13c70*/  RET.REL.NODEC R2 `(matmul_kernel) ;  /* 0xfffffec002e07950 */ /* 0x000fea0003c3ffff */
        .weak           $__internal_2_$__cuda_sm10x_tcgen05_guardrail_trap_unallocated_columns_being_dealloced
        .type           $__internal_2_$__cuda_sm10x_tcgen05_guardrail_trap_unallocated_columns_being_dealloced,@function
        .size           $__internal_2_$__cuda_sm10x_tcgen05_guardrail_trap_unallocated_columns_being_dealloced,(.L_x_50 - $__internal_2_$__cuda_sm10x_tcgen05_guardrail_trap_unallocated_columns_being_dealloced)
$__internal_2_$__cuda_sm10x_tcgen05_guardrail_trap_unallocated_columns_being_dealloced:
[----:B------:R-:W-:Y:S05]  /*13c80*/  BPT.TRAP 0x1 ;  /* 0x000000040000795c */ /* 0x000fea0000300000 */
[----:B------:R-:W-:-:S04]  /*13c90*/  IMAD.MOV.U32 R3, RZ, RZ, 0x0 ;  /* 0x00000000ff037424 */ /* 0x000fc800078e00ff */
[----:B------:R-:W-:Y:S05]  /*13ca0*/  RET.REL.NODEC R2 `(matmul_kernel) ;  /* 0xfffffec002d47950 */ /* 0x000fea0003c3ffff */
.L_x_47:
[----:B------:R-:W-:-:S00]  /*13cb0*/  BRA `(.L_x_47) ;  /* 0xfffffffc00fc7947 */ /* 0x000fc0000383ffff */
[----:B------:R-:W-:-:S00]  /*13cc0*/  NOP ;  /* 0x0000000000007918 */ /* 0x000fc00000000000 */
        /* <DEDUP_REMOVED lines=11> */
.L_x_50:


//--------------------- .nv.shared.matmul_kernel  --------------------------
	.section	.nv.shared.matmul_kernel,"aw",@nobits
	.sectionflags	@""
	.align	16
	.zero		1024


//--------------------- .nv.shared.reserved.0     --------------------------
	.section	.nv.shared.reserved.0,"aw",@nobits
	.align	8
	.weak		__nv_reservedSMEM_offset_0_alias
	.size		__nv_reservedSMEM_offset_0_alias, 0, 64
	.other		__nv_reservedSMEM_offset_0_alias,@"STO_CUDA_RESERVED_SHARED STV_DEFAULT"
__nv_reservedSMEM_offset_0_alias:
	.zero		0
.nv.shared.reserved.0:
	.zero		64
	.weak		__nv_reservedSMEM_allocation_phase
	.type		__nv_reservedSMEM_allocation_phase,@object
	.size		__nv_reservedSMEM_allocation_phase,(.L_0 - __nv_reservedSMEM_allocation_phase)
__nv_reservedSMEM_allocation_phase:
	.zero		1
.L_0:
	.zero		7
	.weak		__nv_reservedSMEM_devtool_atexit_pc
	.type		__nv_reservedSMEM_devtool_atexit_pc,@object
	.size		__nv_reservedSMEM_devtool_atexit_pc,(__nv_reservedSMEM_allocation_mask - __nv_reservedSMEM_devtool_atexit_pc)
__nv_reservedSMEM_devtool_atexit_pc:
	.zero		8
	.weak		__nv_reservedSMEM_allocation_mask
	.type		__nv_reservedSMEM_allocation_mask,@object
	.size		__nv_reservedSMEM_allocation_mask,(.L_2 - __nv_reservedSMEM_allocation_mask)
__nv_reservedSMEM_allocation_mask:
	.zero		4
.L_2:


//--------------------- .nv.constant0.matmul_kernel --------------------------
	.section	.nv.constant0.matmul_kernel,"a",@progbits
	.sectionflags	@""
	.align	4
.nv.constant0.matmul_kernel:
	.zero		976


//--------------------- SYMBOLS --------------------------

	.type		.nv.reservedSmem.offset0,@object
	.size		.nv.reservedSmem.offset0,0x4
	.type		.nv.reservedSmem.cap,@object
	.size		.nv.reservedSmem.cap,0x4
